	.target	sm_90a

	.elftype	@"ET_EXEC"


//--------------------- .note.nv.tkinfo           --------------------------
	.section	.note.nv.tkinfo,"",@"SHT_NOTE"
	.sectionflags	@"SHF_NOTE_NV_TKINFO"
	.tkinfo
        /*0018*/ 	.word	0x00000002
        /*0030*/ 	.string	""
        /*0030*/ 	.string	"ptxas"
        /*0030*/ 	.string	"Cuda compilation tools, release 13.0, V13.0.88"
        /*0030*/ 	.string	"Build cuda_13.0.r13.0/compiler.36424714_0"
        /*0030*/ 	.string	"-arch sm_90a -m 64 "



//--------------------- .note.nv.cuinfo           --------------------------
	.section	.note.nv.cuinfo,"",@"SHT_NOTE"
	.sectionflags	@"SHF_NOTE_NV_CUINFO"
        /*0018*/ 	.short	0x0002
        /*001a*/ 	.short	0x005a
        /*001c*/ 	.short	0x0082
	.zero		2


//--------------------- .nv.info                  --------------------------
	.section	.nv.info,"",@"SHT_CUDA_INFO"
	.align	4


	//----- nvinfo : EIATTR_REGCOUNT
	.align		4
        /*0000*/ 	.byte	0x04, 0x2f
        /*0002*/ 	.short	(.L_12 - .L_11)
	.align		4
.L_11:
        /*0004*/ 	.word	index@(_ZN7cutlass13device_kernelINS_4gemm6kernel13GemmUniversalIN4cute5tupleIJiiiiEEENS1_10collective13CollectiveMmaINS1_37MainloopSm90TmaGmmaWarpSpecializedFP8ILi10ENS5_IJNS4_1CILi2EEENSA_ILi1EEESC_EEENS1_35KernelTmaWarpSpecializedCooperativeEEENS5_IJNSA_ILi512EEENSA_ILi176EEENSA_ILi32EEEEEENS_12float_e4m3_tENS5_IJlSC_lEEESK_SL_NS4_8TiledMMAINS4_8MMA_AtomIJNS4_4SM904GMMA30MMA_64x16x32_F32E4M3E4M3_SS_TNILNSP_7ScaleInE1ELSR_1EEEEEENS4_6LayoutISD_NS5_IJSC_NSA_ILi0EEESV_EEEEENS5_IJNS4_10UnderscoreESY_SY_EEEEENS4_13SM90_TMA_LOADENS4_14ComposedLayoutINS4_7SwizzleILi1ELi4ELi3EEENS4_18smem_ptr_flag_bitsILi8EEENSU_INS5_IJNSA_ILi8EEESI_EEENS5_IJSI_SC_EEEEEEEvNS4_8identityENS4_23SM90_TMA_LOAD_MULTICASTES1B_vS1C_EENS_8epilogue10collective6detail29Sm90TmaWarpSpecializedAdapterINS1G_15DefaultEpilogueISK_SL_SL_NS1F_6thread17LinearCombinationISK_Li1EffLNS1K_9ScaleType4KindE0ELNS_15FloatRoundStyleE2ESK_EENS1_15EpilogueDefaultEEEEEvvEEEEvNT_6ParamsE)
        /*0008*/ 	.word	0x000000a8


	//----- nvinfo : EIATTR_FRAME_SIZE
	.align		4
.L_12:
        /*000c*/ 	.byte	0x04, 0x11
        /*000e*/ 	.short	(.L_14 - .L_13)
	.align		4
.L_13:
        /*0010*/ 	.word	index@(_ZN7cutlass13device_kernelINS_4gemm6kernel13GemmUniversalIN4cute5tupleIJiiiiEEENS1_10collective13CollectiveMmaINS1_37MainloopSm90TmaGmmaWarpSpecializedFP8ILi10ENS5_IJNS4_1CILi2EEENSA_ILi1EEESC_EEENS1_35KernelTmaWarpSpecializedCooperativeEEENS5_IJNSA_ILi512EEENSA_ILi176EEENSA_ILi32EEEEEENS_12float_e4m3_tENS5_IJlSC_lEEESK_SL_NS4_8TiledMMAINS4_8MMA_AtomIJNS4_4SM904GMMA30MMA_64x16x32_F32E4M3E4M3_SS_TNILNSP_7ScaleInE1ELSR_1EEEEEENS4_6LayoutISD_NS5_IJSC_NSA_ILi0EEESV_EEEEENS5_IJNS4_10UnderscoreESY_SY_EEEEENS4_13SM90_TMA_LOADENS4_14ComposedLayoutINS4_7SwizzleILi1ELi4ELi3EEENS4_18smem_ptr_flag_bitsILi8EEENSU_INS5_IJNSA_ILi8EEESI_EEENS5_IJSI_SC_EEEEEEEvNS4_8identityENS4_23SM90_TMA_LOAD_MULTICASTES1B_vS1C_EENS_8epilogue10collective6detail29Sm90TmaWarpSpecializedAdapterINS1G_15DefaultEpilogueISK_SL_SL_NS1F_6thread17LinearCombinationISK_Li1EffLNS1K_9ScaleType4KindE0ELNS_15FloatRoundStyleE2ESK_EENS1_15EpilogueDefaultEEEEEvvEEEEvNT_6ParamsE)
        /*0014*/ 	.word	0x000008d0


	//----- nvinfo : EIATTR_MIN_STACK_SIZE
	.align		4
.L_14:
        /*0018*/ 	.byte	0x04, 0x12
        /*001a*/ 	.short	(.L_16 - .L_15)
	.align		4
.L_15:
        /*001c*/ 	.word	index@(_ZN7cutlass13device_kernelINS_4gemm6kernel13GemmUniversalIN4cute5tupleIJiiiiEEENS1_10collective13CollectiveMmaINS1_37MainloopSm90TmaGmmaWarpSpecializedFP8ILi10ENS5_IJNS4_1CILi2EEENSA_ILi1EEESC_EEENS1_35KernelTmaWarpSpecializedCooperativeEEENS5_IJNSA_ILi512EEENSA_ILi176EEENSA_ILi32EEEEEENS_12float_e4m3_tENS5_IJlSC_lEEESK_SL_NS4_8TiledMMAINS4_8MMA_AtomIJNS4_4SM904GMMA30MMA_64x16x32_F32E4M3E4M3_SS_TNILNSP_7ScaleInE1ELSR_1EEEEEENS4_6LayoutISD_NS5_IJSC_NSA_ILi0EEESV_EEEEENS5_IJNS4_10UnderscoreESY_SY_EEEEENS4_13SM90_TMA_LOADENS4_14ComposedLayoutINS4_7SwizzleILi1ELi4ELi3EEENS4_18smem_ptr_flag_bitsILi8EEENSU_INS5_IJNSA_ILi8EEESI_EEENS5_IJSI_SC_EEEEEEEvNS4_8identityENS4_23SM90_TMA_LOAD_MULTICASTES1B_vS1C_EENS_8epilogue10collective6detail29Sm90TmaWarpSpecializedAdapterINS1G_15DefaultEpilogueISK_SL_SL_NS1F_6thread17LinearCombinationISK_Li1EffLNS1K_9ScaleType4KindE0ELNS_15FloatRoundStyleE2ESK_EENS1_15EpilogueDefaultEEEEEvvEEEEvNT_6ParamsE)
        /*0020*/ 	.word	0x000008d0
.L_16:


//--------------------- .nv.compat                --------------------------
	.section	.nv.compat,"",@"SHT_CUDA_COMPAT_INFO"
	.align	4
        /*0000*/ 	.byte	0x02, 0x09, 0x01, 0x00, 0x02, 0x02, 0x04, 0x00, 0x02, 0x05, 0x05, 0x00, 0x03, 0x07, 0x01, 0x01
        /*0010*/ 	.byte	0x02, 0x03, 0x01, 0x00, 0x02, 0x06, 0x01, 0x00, 0x04, 0x0b, 0x08, 0x00, 0x00, 0x00, 0x00, 0x00
        /*0020*/ 	.byte	0x00, 0x00, 0x00, 0x00


//--------------------- .nv.info._ZN7cutlass13device_kernelINS_4gemm6kernel13GemmUniversalIN4cute5tupleIJiiiiEEENS1_10collective13CollectiveMmaINS1_37MainloopSm90TmaGmmaWarpSpecializedFP8ILi10ENS5_IJNS4_1CILi2EEENSA_ILi1EEESC_EEENS1_35KernelTmaWarpSpecializedCooperativeEEENS5_IJNSA_ILi512EEENSA_ILi176EEENSA_ILi32EEEEEENS_12float_e4m3_tENS5_IJlSC_lEEESK_SL_NS4_8TiledMMAINS4_8MMA_AtomIJNS4_4SM904GMMA30MMA_64x16x32_F32E4M3E4M3_SS_TNILNSP_7ScaleInE1ELSR_1EEEEEENS4_6LayoutISD_NS5_IJSC_NSA_ILi0EEESV_EEEEENS5_IJNS4_10UnderscoreESY_SY_EEEEENS4_13SM90_TMA_LOADENS4_14ComposedLayoutINS4_7SwizzleILi1ELi4ELi3EEENS4_18smem_ptr_flag_bitsILi8EEENSU_INS5_IJNSA_ILi8EEESI_EEENS5_IJSI_SC_EEEEEEEvNS4_8identityENS4_23SM90_TMA_LOAD_MULTICASTES1B_vS1C_EENS_8epilogue10collective6detail29Sm90TmaWarpSpecializedAdapterINS1G_15DefaultEpilogueISK_SL_SL_NS1F_6thread17LinearCombinationISK_Li1EffLNS1K_9ScaleType4KindE0ELNS_15FloatRoundStyleE2ESK_EENS1_15EpilogueDefaultEEEEEvvEEEEvNT_6ParamsE --------------------------
	.section	.nv.info._ZN7cutlass13device_kernelINS_4gemm6kernel13GemmUniversalIN4cute5tupleIJiiiiEEENS1_10collective13CollectiveMmaINS1_37MainloopSm90TmaGmmaWarpSpecializedFP8ILi10ENS5_IJNS4_1CILi2EEENSA_ILi1EEESC_EEENS1_35KernelTmaWarpSpecializedCooperativeEEENS5_IJNSA_ILi512EEENSA_ILi176EEENSA_ILi32EEEEEENS_12float_e4m3_tENS5_IJlSC_lEEESK_SL_NS4_8TiledMMAINS4_8MMA_AtomIJNS4_4SM904GMMA30MMA_64x16x32_F32E4M3E4M3_SS_TNILNSP_7ScaleInE1ELSR_1EEEEEENS4_6LayoutISD_NS5_IJSC_NSA_ILi0EEESV_EEEEENS5_IJNS4_10UnderscoreESY_SY_EEEEENS4_13SM90_TMA_LOADENS4_14ComposedLayoutINS4_7SwizzleILi1ELi4ELi3EEENS4_18smem_ptr_flag_bitsILi8EEENSU_INS5_IJNSA_ILi8EEESI_EEENS5_IJSI_SC_EEEEEEEvNS4_8identityENS4_23SM90_TMA_LOAD_MULTICASTES1B_vS1C_EENS_8epilogue10collective6detail29Sm90TmaWarpSpecializedAdapterINS1G_15DefaultEpilogueISK_SL_SL_NS1F_6thread17LinearCombinationISK_Li1EffLNS1K_9ScaleType4KindE0ELNS_15FloatRoundStyleE2ESK_EENS1_15EpilogueDefaultEEEEEvvEEEEvNT_6ParamsE,"",@"SHT_CUDA_INFO"
	.sectionflags	@""
	.align	4


	//----- nvinfo : EIATTR_CUDA_API_VERSION
	.align		4
        /*0000*/ 	.byte	0x04, 0x37
        /*0002*/ 	.short	(.L_18 - .L_17)
.L_17:
        /*0004*/ 	.word	0x00000082


	//----- nvinfo : EIATTR_KPARAM_INFO
	.align		4
.L_18:
        /*0008*/ 	.byte	0x04, 0x17
        /*000a*/ 	.short	(.L_20 - .L_19)
.L_19:
        /*000c*/ 	.word	0x00000000
        /*0010*/ 	.short	0x0000
        /*0012*/ 	.short	0x0070
        /*0014*/ 	.byte	0x00, 0xf0, 0x01, 0x10


	//----- nvinfo : EIATTR_SPARSE_MMA_MASK
	.align		4
.L_20:
        /*0018*/ 	.byte	0x03, 0x50
        /*001a*/ 	.short	0x0000


	//----- nvinfo : EIATTR_MAXREG_COUNT
	.align		4
        /*001c*/ 	.byte	0x03, 0x1b
        /*001e*/ 	.short	0x00a8


	//----- nvinfo : EIATTR_NUM_BARRIERS
	.align		4
        /*0020*/ 	.byte	0x02, 0x4c
        /*0022*/ 	.byte	0x01
	.zero		1


	//----- nvinfo : EIATTR_ANNOTATIONS
	.align		4
        /*0024*/ 	.byte	0x04, 0x55
        /*0026*/ 	.short	(.L_22 - .L_21)


	//   ....[0]....
.L_21:
        /*0028*/ 	.word	0x00000001
        /*002c*/ 	.byte	0x50, 0x02, 0x00, 0x00, 0x01, 0x00, 0x00, 0x00, 0x40, 0x08, 0x00, 0x00, 0x01, 0x00, 0x00, 0x00
        /* <DEDUP_REMOVED lines=2091> */
        /*82ec*/ 	.byte	0xb0, 0x39, 0x04, 0x00


	//----- nvinfo : EIATTR_MERCURY_ISA_VERSION
	.align		4
.L_22:
        /*82f0*/ 	.byte	0x03, 0x5f
        /*82f2*/ 	.short	0x0101


	//----- nvinfo : EIATTR_INT_WARP_WIDE_INSTR_OFFSETS
	.align		4
        /*82f4*/ 	.byte	0x04, 0x31
        /*82f6*/ 	.short	(.L_24 - .L_23)


	//   ....[0]....
.L_23:
        /*82f8*/ 	.word	0x00000660


	//   ....[1]....
        /*82fc*/ 	.word	0x00000680


	//   ....[2]....
        /*8300*/ 	.word	0x000007e0


	//   ....[3]....
        /*8304*/ 	.word	0x00011300


	//----- nvinfo : EIATTR_COOP_GROUP_MASK_REGIDS
	.align		4
.L_24:
        /*8308*/ 	.byte	0x04, 0x29
        /*830a*/ 	.short	(.L_26 - .L_25)


	//   ....[0]....
.L_25:
        /*830c*/ 	.word	0xffffffff


	//   ....[1]....
        /*8310*/ 	.word	0xffffffff


	//   ....[2]....
        /*8314*/ 	.word	0xffffffff


	//   ....[3]....
        /*8318*/ 	.word	0xffffffff


	//   ....[4]....
        /*831c*/ 	.word	0xffffffff


	//   ....[5]....
        /*8320*/ 	.word	0xffffffff


	//----- nvinfo : EIATTR_COOP_GROUP_INSTR_OFFSETS
	.align		4
.L_26:
        /*8324*/ 	.byte	0x04, 0x28
        /*8326*/ 	.short	(.L_28 - .L_27)


	//   ....[0]....
.L_27:
        /*8328*/ 	.word	0x00000070


	//   ....[1]....
        /*832c*/ 	.word	0x00000080


	//   ....[2]....
        /*8330*/ 	.word	0x000001b0


	//   ....[3]....
        /*8334*/ 	.word	0x000004d0


	//   ....[4]....
        /*8338*/ 	.word	0x00000950


	//   ....[5]....
        /*833c*/ 	.word	0x000033b0


	//----- nvinfo : EIATTR_REG_RECONFIG
	.align		4
.L_28:
        /*8340*/ 	.byte	0x01, 0x54
	.zero		2


	//----- nvinfo : EIATTR_MBARRIER_INSTR_OFFSETS
	.align		4
        /*8344*/ 	.byte	0x04, 0x39
        /*8346*/ 	.short	(.L_30 - .L_29)


	//   ....[0]....
.L_29:
        /*8348*/ 	.word	0x00000360
        /*834c*/ 	.word	0x000000ff
        /*8350*/ 	.word	0x00000000
        /*8354*/ 	.short	0x0100
        /*8356*/ 	.byte	0x09
	.zero		1


	//   ....[1]....
        /*8358*/ 	.word	0x00000370
        /*835c*/ 	.word	0x000000ff
        /*8360*/ 	.word	0x00000050
        /*8364*/ 	.short	0x0100
        /*8366*/ 	.byte	0x09
	.zero		1


	//   ....[2]....
        /*8368*/ 	.word	0x00000380
        /*836c*/ 	.word	0x000000ff
        /*8370*/ 	.word	0x00000008
        /*8374*/ 	.short	0x0100
        /*8376*/ 	.byte	0x09
	.zero		1


	//   ....[3]....
        /*8378*/ 	.word	0x00000390
        /*837c*/ 	.word	0x000000ff
        /*8380*/ 	.word	0x00000058
        /*8384*/ 	.short	0x0100
        /*8386*/ 	.byte	0x09
	.zero		1


	//   ....[4]....
        /*8388*/ 	.word	0x000003a0
        /*838c*/ 	.word	0x000000ff
        /*8390*/ 	.word	0x00000010
        /*8394*/ 	.short	0x0100
        /*8396*/ 	.byte	0x09
	.zero		1


	//   ....[5]....
        /*8398*/ 	.word	0x000003b0
        /*839c*/ 	.word	0x000000ff
        /*83a0*/ 	.word	0x00000060
        /*83a4*/ 	.short	0x0100
        /*83a6*/ 	.byte	0x09
	.zero		1


	//   ....[6]....
        /*83a8*/ 	.word	0x000003c0
        /*83ac*/ 	.word	0x000000ff
        /*83b0*/ 	.word	0x00000018
        /*83b4*/ 	.short	0x0100
        /*83b6*/ 	.byte	0x09
	.zero		1


	//   ....[7]....
        /*83b8*/ 	.word	0x000003d0
        /*83bc*/ 	.word	0x000000ff
        /*83c0*/ 	.word	0x00000068
        /*83c4*/ 	.short	0x0100
        /*83c6*/ 	.byte	0x09
	.zero		1


	//   ....[8]....
        /*83c8*/ 	.word	0x000003e0
        /*83cc*/ 	.word	0x000000ff
        /*83d0*/ 	.word	0x00000020
        /*83d4*/ 	.short	0x0100
        /*83d6*/ 	.byte	0x09
	.zero		1


	//   ....[9]....
        /*83d8*/ 	.word	0x000003f0
        /*83dc*/ 	.word	0x000000ff
        /*83e0*/ 	.word	0x00000070
        /*83e4*/ 	.short	0x0100
        /*83e6*/ 	.byte	0x09
	.zero		1


	//   ....[10]....
        /*83e8*/ 	.word	0x00000400
        /*83ec*/ 	.word	0x000000ff
        /*83f0*/ 	.word	0x00000028
        /*83f4*/ 	.short	0x0100
        /*83f6*/ 	.byte	0x09
	.zero		1


	//   ....[11]....
        /*83f8*/ 	.word	0x00000410
        /*83fc*/ 	.word	0x000000ff
        /*8400*/ 	.word	0x00000078
        /*8404*/ 	.short	0x0100
        /*8406*/ 	.byte	0x09
	.zero		1


	//   ....[12]....
        /*8408*/ 	.word	0x00000420
        /*840c*/ 	.word	0x000000ff
        /*8410*/ 	.word	0x00000030
        /*8414*/ 	.short	0x0100
        /*8416*/ 	.byte	0x09
	.zero		1


	//   ....[13]....
        /*8418*/ 	.word	0x00000430
        /*841c*/ 	.word	0x000000ff
        /*8420*/ 	.word	0x00000080
        /*8424*/ 	.short	0x0100
        /*8426*/ 	.byte	0x09
	.zero		1


	//   ....[14]....
        /*8428*/ 	.word	0x00000440
        /*842c*/ 	.word	0x000000ff
        /*8430*/ 	.word	0x00000038
        /*8434*/ 	.short	0x0100
        /*8436*/ 	.byte	0x09
	.zero		1


	//   ....[15]....
        /*8438*/ 	.word	0x00000450
        /*843c*/ 	.word	0x000000ff
        /*8440*/ 	.word	0x00000088
        /*8444*/ 	.short	0x0100
        /*8446*/ 	.byte	0x09
	.zero		1


	//   ....[16]....
        /*8448*/ 	.word	0x00000460
        /*844c*/ 	.word	0x000000ff
        /*8450*/ 	.word	0x00000040
        /*8454*/ 	.short	0x0100
        /*8456*/ 	.byte	0x09
	.zero		1


	//   ....[17]....
        /*8458*/ 	.word	0x00000470
        /*845c*/ 	.word	0x000000ff
        /*8460*/ 	.word	0x00000090
        /*8464*/ 	.short	0x0100
        /*8466*/ 	.byte	0x09
	.zero		1


	//   ....[18]....
        /*8468*/ 	.word	0x00000480
        /*846c*/ 	.word	0x000000ff
        /*8470*/ 	.word	0x00000048
        /*8474*/ 	.short	0x0100
        /*8476*/ 	.byte	0x09
	.zero		1


	//   ....[19]....
        /*8478*/ 	.word	0x00000490
        /*847c*/ 	.word	0x000000ff
        /*8480*/ 	.word	0x00000098
        /*8484*/ 	.short	0x0100
        /*8486*/ 	.byte	0x09
	.zero		1


	//   ....[20]....
        /*8488*/ 	.word	0x00000870
        /*848c*/ 	.word	0x000000ff
        /*8490*/ 	.word	0x000000b0
        /*8494*/ 	.short	0x0100
        /*8496*/ 	.byte	0x06
	.zero		1


	//   ....[21]....
        /*8498*/ 	.word	0x000008f0
        /*849c*/ 	.word	0x000000ff
        /*84a0*/ 	.word	0x000000b8
        /*84a4*/ 	.short	0x0100
        /*84a6*/ 	.byte	0x06
	.zero		1


	//   ....[22]....
        /*84a8*/ 	.word	0x00003d00
        /*84ac*/ 	.word	0x000000ff
        /*84b0*/ 	.word	0x00000000
        /*84b4*/ 	.short	0x010a
        /*84b6*/ 	.byte	0x0c
	.zero		1


	//   ....[23]....
        /*84b8*/ 	.word	0x00003d70
        /*84bc*/ 	.word	0x000000ff
        /*84c0*/ 	.word	0x00000000
        /*84c4*/ 	.short	0x010a
        /*84c6*/ 	.byte	0x0c
	.zero		1


	//   ....[24]....
        /*84c8*/ 	.word	0x0000a5d0
        /*84cc*/ 	.word	0x000000ff
        /*84d0*/ 	.word	0x00000000
        /*84d4*/ 	.short	0x010a
        /*84d6*/ 	.byte	0x0d
	.zero		1


	//   ....[25]....
        /*84d8*/ 	.word	0x0000a610
        /*84dc*/ 	.word	0x000000ff
        /*84e0*/ 	.word	0x00000000
        /*84e4*/ 	.short	0x010a
        /*84e6*/ 	.byte	0x0d
	.zero		1


	//   ....[26]....
        /*84e8*/ 	.word	0x00011390
        /*84ec*/ 	.word	0x00000009
        /*84f0*/ 	.word	0x00000000
        /*84f4*/ 	.short	0x0101
        /*84f6*/ 	.byte	0x3f
	.zero		1


	//   ....[27]....
        /*84f8*/ 	.word	0x00016670
        /*84fc*/ 	.word	0x00000003
        /*8500*/ 	.word	0x00000000
        /*8504*/ 	.short	0x0101
        /*8506*/ 	.byte	0x3f
	.zero		1


	//   ....[28]....
        /*8508*/ 	.word	0x00042820
        /*850c*/ 	.word	0x0000000c
        /*8510*/ 	.word	0x00000050
        /*8514*/ 	.short	0x010a
        /*8516*/ 	.byte	0x3f
	.zero		1


	//   ....[29]....
        /*8518*/ 	.word	0x00042bb0
        /*851c*/ 	.word	0x00000002
        /*8520*/ 	.word	0x000000b8
        /*8524*/ 	.short	0x0101
        /*8526*/ 	.byte	0x3f
	.zero		1


	//   ....[30]....
        /*8528*/ 	.word	0x00043390
        /*852c*/ 	.word	0x00000003
        /*8530*/ 	.word	0x00000000
        /*8534*/ 	.short	0x010a
        /*8536*/ 	.byte	0x3f
	.zero		1


	//   ....[31]....
        /*8538*/ 	.word	0x00043420
        /*853c*/ 	.word	0x00000003
        /*8540*/ 	.word	0x00000000
        /*8544*/ 	.short	0x010a
        /*8546*/ 	.byte	0x3f
	.zero		1


	//   ....[32]....
        /*8548*/ 	.word	0x000434b0
        /*854c*/ 	.word	0x00000003
        /*8550*/ 	.word	0x00000000
        /*8554*/ 	.short	0x010a
        /*8556*/ 	.byte	0x3f
	.zero		1


	//   ....[33]....
        /*8558*/ 	.word	0x00043540
        /*855c*/ 	.word	0x00000003
        /*8560*/ 	.word	0x00000000
        /*8564*/ 	.short	0x010a
        /*8566*/ 	.byte	0x3f
	.zero		1


	//   ....[34]....
        /*8568*/ 	.word	0x000435d0
        /*856c*/ 	.word	0x00000003
        /*8570*/ 	.word	0x00000000
        /*8574*/ 	.short	0x010a
        /*8576*/ 	.byte	0x3f
	.zero		1


	//   ....[35]....
        /*8578*/ 	.word	0x00043660
        /*857c*/ 	.word	0x00000003
        /*8580*/ 	.word	0x00000000
        /*8584*/ 	.short	0x010a
        /*8586*/ 	.byte	0x3f
	.zero		1


	//   ....[36]....
        /*8588*/ 	.word	0x000436f0
        /*858c*/ 	.word	0x00000003
        /*8590*/ 	.word	0x00000000
        /*8594*/ 	.short	0x010a
        /*8596*/ 	.byte	0x3f
	.zero		1


	//   ....[37]....
        /*8598*/ 	.word	0x00043780
        /*859c*/ 	.word	0x00000003
        /*85a0*/ 	.word	0x00000000
        /*85a4*/ 	.short	0x010a
        /*85a6*/ 	.byte	0x3f
	.zero		1


	//   ....[38]....
        /*85a8*/ 	.word	0x00043810
        /*85ac*/ 	.word	0x00000003
        /*85b0*/ 	.word	0x00000000
        /*85b4*/ 	.short	0x010a
        /*85b6*/ 	.byte	0x3f
	.zero		1


	//   ....[39]....
        /*85b8*/ 	.word	0x000438a0
        /*85bc*/ 	.word	0x00000003
        /*85c0*/ 	.word	0x00000000
        /*85c4*/ 	.short	0x010a
        /*85c6*/ 	.byte	0x3f
	.zero		1


	//   ....[40]....
        /*85c8*/ 	.word	0x00043910
        /*85cc*/ 	.word	0x00000006
        /*85d0*/ 	.word	0x00000000
        /*85d4*/ 	.short	0x010a
        /*85d6*/ 	.byte	0x3f
	.zero		1


	//   ....[41]....
        /*85d8*/ 	.word	0x00043980
        /*85dc*/ 	.word	0x00000000
        /*85e0*/ 	.word	0x00000000
        /*85e4*/ 	.short	0x010a
        /*85e6*/ 	.byte	0x3f
	.zero		1


	//   ....[42]....
        /*85e8*/ 	.word	0x00043a60
        /*85ec*/ 	.word	0x0000000c
        /*85f0*/ 	.word	0x00000050
        /*85f4*/ 	.short	0x010a
        /*85f6*/ 	.byte	0x3f
	.zero		1


	//   ....[43]....
        /*85f8*/ 	.word	0x00043b30
        /*85fc*/ 	.word	0x00000003
        /*8600*/ 	.word	0x00000000
        /*8604*/ 	.short	0x010a
        /*8606*/ 	.byte	0x3f
	.zero		1


	//   ....[44]....
        /*8608*/ 	.word	0x00043b80
        /*860c*/ 	.word	0x00000003
        /*8610*/ 	.word	0x00000000
        /*8614*/ 	.short	0x010a
        /*8616*/ 	.byte	0x3f
	.zero		1


	//   ....[45]....
        /*8618*/ 	.word	0x00043bd0
        /*861c*/ 	.word	0x00000003
        /*8620*/ 	.word	0x00000000
        /*8624*/ 	.short	0x010a
        /*8626*/ 	.byte	0x3f
	.zero		1


	//   ....[46]....
        /*8628*/ 	.word	0x00043c20
        /*862c*/ 	.word	0x00000003
        /*8630*/ 	.word	0x00000000
        /*8634*/ 	.short	0x010a
        /*8636*/ 	.byte	0x3f
	.zero		1


	//   ....[47]....
        /*8638*/ 	.word	0x00043c70
        /*863c*/ 	.word	0x00000003
        /*8640*/ 	.word	0x00000000
        /*8644*/ 	.short	0x010a
        /*8646*/ 	.byte	0x3f
	.zero		1


	//   ....[48]....
        /*8648*/ 	.word	0x00043cc0
        /*864c*/ 	.word	0x00000003
        /*8650*/ 	.word	0x00000000
        /*8654*/ 	.short	0x010a
        /*8656*/ 	.byte	0x3f
	.zero		1


	//   ....[49]....
        /*8658*/ 	.word	0x00043d10
        /*865c*/ 	.word	0x00000003
        /*8660*/ 	.word	0x00000000
        /*8664*/ 	.short	0x010a
        /*8666*/ 	.byte	0x3f
	.zero		1


	//   ....[50]....
        /*8668*/ 	.word	0x00043d60
        /*866c*/ 	.word	0x00000003
        /*8670*/ 	.word	0x00000000
        /*8674*/ 	.short	0x010a
        /*8676*/ 	.byte	0x3f
	.zero		1


	//   ....[51]....
        /*8678*/ 	.word	0x00043db0
        /*867c*/ 	.word	0x00000003
        /*8680*/ 	.word	0x00000000
        /*8684*/ 	.short	0x010a
        /*8686*/ 	.byte	0x3f
	.zero		1


	//----- nvinfo : EIATTR_NUM_MBARRIERS
	.align		4
.L_30:
        /*8688*/ 	.byte	0x03, 0x38
        /*868a*/ 	.short	0x0016


	//----- nvinfo : EIATTR_EXIT_INSTR_OFFSETS
	.align		4
        /*868c*/ 	.byte	0x04, 0x1c
        /*868e*/ 	.short	(.L_32 - .L_31)


	//   ....[0]....
.L_31:
        /*8690*/ 	.word	0x00000b00


	//   ....[1]....
        /*8694*/ 	.word	0x000013e0


	//   ....[2]....
        /*8698*/ 	.word	0x00041f00


	//   ....[3]....
        /*869c*/ 	.word	0x000424b0


	//   ....[4]....
        /*86a0*/ 	.word	0x000438f0


	//----- nvinfo : EIATTR_MAX_THREADS
	.align		4
.L_32:
        /*86a4*/ 	.byte	0x04, 0x05
        /*86a6*/ 	.short	(.L_34 - .L_33)
.L_33:
        /*86a8*/ 	.word	0x00000180
        /*86ac*/ 	.word	0x00000001
        /*86b0*/ 	.word	0x00000001


	//----- nvinfo : EIATTR_CRS_STACK_SIZE
	.align		4
.L_34:
        /*86b4*/ 	.byte	0x04, 0x1e
        /*86b6*/ 	.short	(.L_36 - .L_35)
.L_35:
        /*86b8*/ 	.word	0x00000000


	//----- nvinfo : EIATTR_CBANK_PARAM_SIZE
	.align		4
.L_36:
        /*86bc*/ 	.byte	0x03, 0x19
        /*86be*/ 	.short	0x0470


	//----- nvinfo : EIATTR_PARAM_CBANK
	.align		4
        /*86c0*/ 	.byte	0x04, 0x0a
        /*86c2*/ 	.short	(.L_38 - .L_37)
	.align		4
.L_37:
        /*86c4*/ 	.word	index@(.nv.constant0._ZN7cutlass13device_kernelINS_4gemm6kernel13GemmUniversalIN4cute5tupleIJiiiiEEENS1_10collective13CollectiveMmaINS1_37MainloopSm90TmaGmmaWarpSpecializedFP8ILi10ENS5_IJNS4_1CILi2EEENSA_ILi1EEESC_EEENS1_35KernelTmaWarpSpecializedCooperativeEEENS5_IJNSA_ILi512EEENSA_ILi176EEENSA_ILi32EEEEEENS_12float_e4m3_tENS5_IJlSC_lEEESK_SL_NS4_8TiledMMAINS4_8MMA_AtomIJNS4_4SM904GMMA30MMA_64x16x32_F32E4M3E4M3_SS_TNILNSP_7ScaleInE1ELSR_1EEEEEENS4_6LayoutISD_NS5_IJSC_NSA_ILi0EEESV_EEEEENS5_IJNS4_10UnderscoreESY_SY_EEEEENS4_13SM90_TMA_LOADENS4_14ComposedLayoutINS4_7SwizzleILi1ELi4ELi3EEENS4_18smem_ptr_flag_bitsILi8EEENSU_INS5_IJNSA_ILi8EEESI_EEENS5_IJSI_SC_EEEEEEEvNS4_8identityENS4_23SM90_TMA_LOAD_MULTICASTES1B_vS1C_EENS_8epilogue10collective6detail29Sm90TmaWarpSpecializedAdapterINS1G_15DefaultEpilogueISK_SL_SL_NS1F_6thread17LinearCombinationISK_Li1EffLNS1K_9ScaleType4KindE0ELNS_15FloatRoundStyleE2ESK_EENS1_15EpilogueDefaultEEEEEvvEEEEvNT_6ParamsE)
        /*86c8*/ 	.short	0x0210
        /*86ca*/ 	.short	0x0470


	//----- nvinfo : EIATTR_SW_WAR
	.align		4
.L_38:
        /*86cc*/ 	.byte	0x04, 0x36
        /*86ce*/ 	.short	(.L_40 - .L_39)
.L_39:
        /*86d0*/ 	.word	0x00000008
.L_40:


//--------------------- .nv.callgraph             --------------------------
	.section	.nv.callgraph,"",@"SHT_CUDA_CALLGRAPH"
	.align	4
	.sectionentsize	8
	.align		4
        /*0000*/ 	.word	0x00000000
	.align		4
        /*0004*/ 	.word	0xffffffff
	.align		4
        /*0008*/ 	.word	0x00000000
	.align		4
        /*000c*/ 	.word	0xfffffffe
	.align		4
        /*0010*/ 	.word	0x00000000
	.align		4
        /*0014*/ 	.word	0xfffffffd
	.align		4
        /*0018*/ 	.word	0x00000000
	.align		4
        /*001c*/ 	.word	0xfffffffc


//--------------------- .nv.constant4             --------------------------
	.section	.nv.constant4,"a",@progbits
	.align	8
	.align		8
.nv.constant4:
        /*0000*/ 	.dword	_ZN40_INTERNAL_7406c3d5_4_k_cu_396f0adc_113794cuda3std3__45__cpo5beginE
	.align		8
        /*0008*/ 	.dword	_ZN40_INTERNAL_7406c3d5_4_k_cu_396f0adc_113794cuda3std3__45__cpo3endE
	.align		8
        /*0010*/ 	.dword	_ZN40_INTERNAL_7406c3d5_4_k_cu_396f0adc_113794cuda3std3__45__cpo6cbeginE
	.align		8
        /*0018*/ 	.dword	_ZN40_INTERNAL_7406c3d5_4_k_cu_396f0adc_113794cuda3std3__45__cpo4cendE
	.align		8
        /*0020*/ 	.dword	_ZN40_INTERNAL_7406c3d5_4_k_cu_396f0adc_113794cuda3std3__442_GLOBAL__N__7406c3d5_4_k_cu_396f0adc_113796ignoreE
	.align		8
        /*0028*/ 	.dword	_ZN40_INTERNAL_7406c3d5_4_k_cu_396f0adc_113794cuda3std3__419piecewise_constructE
	.align		8
        /*0030*/ 	.dword	_ZN40_INTERNAL_7406c3d5_4_k_cu_396f0adc_113794cuda3std3__48in_placeE
	.align		8
        /*0038*/ 	.dword	_ZN40_INTERNAL_7406c3d5_4_k_cu_396f0adc_113794cuda3std6ranges3__45__cpo4swapE
	.align		8
        /*0040*/ 	.dword	_ZN40_INTERNAL_7406c3d5_4_k_cu_396f0adc_113794cuda3std6ranges3__45__cpo9iter_moveE
	.align		8
        /*0048*/ 	.dword	_ZN40_INTERNAL_7406c3d5_4_k_cu_396f0adc_113794cute7productE
	.align		8
        /*0050*/ 	.dword	_ZN40_INTERNAL_7406c3d5_4_k_cu_396f0adc_113794cute1_E


//--------------------- .text._ZN7cutlass13device_kernelINS_4gemm6kernel13GemmUniversalIN4cute5tupleIJiiiiEEENS1_10collective13CollectiveMmaINS1_37MainloopSm90TmaGmmaWarpSpecializedFP8ILi10ENS5_IJNS4_1CILi2EEENSA_ILi1EEESC_EEENS1_35KernelTmaWarpSpecializedCooperativeEEENS5_IJNSA_ILi512EEENSA_ILi176EEENSA_ILi32EEEEEENS_12float_e4m3_tENS5_IJlSC_lEEESK_SL_NS4_8TiledMMAINS4_8MMA_AtomIJNS4_4SM904GMMA30MMA_64x16x32_F32E4M3E4M3_SS_TNILNSP_7ScaleInE1ELSR_1EEEEEENS4_6LayoutISD_NS5_IJSC_NSA_ILi0EEESV_EEEEENS5_IJNS4_10UnderscoreESY_SY_EEEEENS4_13SM90_TMA_LOADENS4_14ComposedLayoutINS4_7SwizzleILi1ELi4ELi3EEENS4_18smem_ptr_flag_bitsILi8EEENSU_INS5_IJNSA_ILi8EEESI_EEENS5_IJSI_SC_EEEEEEEvNS4_8identityENS4_23SM90_TMA_LOAD_MULTICASTES1B_vS1C_EENS_8epilogue10collective6detail29Sm90TmaWarpSpecializedAdapterINS1G_15DefaultEpilogueISK_SL_SL_NS1F_6thread17LinearCombinationISK_Li1EffLNS1K_9ScaleType4KindE0ELNS_15FloatRoundStyleE2ESK_EENS1_15EpilogueDefaultEEEEEvvEEEEvNT_6ParamsE --------------------------
	.section	.text._ZN7cutlass13device_kernelINS_4gemm6kernel13GemmUniversalIN4cute5tupleIJiiiiEEENS1_10collective13CollectiveMmaINS1_37MainloopSm90TmaGmmaWarpSpecializedFP8ILi10ENS5_IJNS4_1CILi2EEENSA_ILi1EEESC_EEENS1_35KernelTmaWarpSpecializedCooperativeEEENS5_IJNSA_ILi512EEENSA_ILi176EEENSA_ILi32EEEEEENS_12float_e4m3_tENS5_IJlSC_lEEESK_SL_NS4_8TiledMMAINS4_8MMA_AtomIJNS4_4SM904GMMA30MMA_64x16x32_F32E4M3E4M3_SS_TNILNSP_7ScaleInE1ELSR_1EEEEEENS4_6LayoutISD_NS5_IJSC_NSA_ILi0EEESV_EEEEENS5_IJNS4_10UnderscoreESY_SY_EEEEENS4_13SM90_TMA_LOADENS4_14ComposedLayoutINS4_7SwizzleILi1ELi4ELi3EEENS4_18smem_ptr_flag_bitsILi8EEENSU_INS5_IJNSA_ILi8EEESI_EEENS5_IJSI_SC_EEEEEEEvNS4_8identityENS4_23SM90_TMA_LOAD_MULTICASTES1B_vS1C_EENS_8epilogue10collective6detail29Sm90TmaWarpSpecializedAdapterINS1G_15DefaultEpilogueISK_SL_SL_NS1F_6thread17LinearCombinationISK_Li1EffLNS1K_9ScaleType4KindE0ELNS_15FloatRoundStyleE2ESK_EENS1_15EpilogueDefaultEEEEEvvEEEEvNT_6ParamsE,"ax",@progbits
	.align	128
.text._ZN7cutlass13device_kernelINS_4gemm6kernel13GemmUniversalIN4cute5tupleIJiiiiEEENS1_10collective13CollectiveMmaINS1_37MainloopSm90TmaGmmaWarpSpecializedFP8ILi10ENS5_IJNS4_1CILi2EEENSA_ILi1EEESC_EEENS1_35KernelTmaWarpSpecializedCooperativeEEENS5_IJNSA_ILi512EEENSA_ILi176EEENSA_ILi32EEEEEENS_12float_e4m3_tENS5_IJlSC_lEEESK_SL_NS4_8TiledMMAINS4_8MMA_AtomIJNS4_4SM904GMMA30MMA_64x16x32_F32E4M3E4M3_SS_TNILNSP_7ScaleInE1ELSR_1EEEEEENS4_6LayoutISD_NS5_IJSC_NSA_ILi0EEESV_EEEEENS5_IJNS4_10UnderscoreESY_SY_EEEEENS4_13SM90_TMA_LOADENS4_14ComposedLayoutINS4_7SwizzleILi1ELi4ELi3EEENS4_18smem_ptr_flag_bitsILi8EEENSU_INS5_IJNSA_ILi8EEESI_EEENS5_IJSI_SC_EEEEEEEvNS4_8identityENS4_23SM90_TMA_LOAD_MULTICASTES1B_vS1C_EENS_8epilogue10collective6detail29Sm90TmaWarpSpecializedAdapterINS1G_15DefaultEpilogueISK_SL_SL_NS1F_6thread17LinearCombinationISK_Li1EffLNS1K_9ScaleType4KindE0ELNS_15FloatRoundStyleE2ESK_EENS1_15EpilogueDefaultEEEEEvvEEEEvNT_6ParamsE:
        .type           _ZN7cutlass13device_kernelINS_4gemm6kernel13GemmUniversalIN4cute5tupleIJiiiiEEENS1_10collective13CollectiveMmaINS1_37MainloopSm90TmaGmmaWarpSpecializedFP8ILi10ENS5_IJNS4_1CILi2EEENSA_ILi1EEESC_EEENS1_35KernelTmaWarpSpecializedCooperativeEEENS5_IJNSA_ILi512EEENSA_ILi176EEENSA_ILi32EEEEEENS_12float_e4m3_tENS5_IJlSC_lEEESK_SL_NS4_8TiledMMAINS4_8MMA_AtomIJNS4_4SM904GMMA30MMA_64x16x32_F32E4M3E4M3_SS_TNILNSP_7ScaleInE1ELSR_1EEEEEENS4_6LayoutISD_NS5_IJSC_NSA_ILi0EEESV_EEEEENS5_IJNS4_10UnderscoreESY_SY_EEEEENS4_13SM90_TMA_LOADENS4_14ComposedLayoutINS4_7SwizzleILi1ELi4ELi3EEENS4_18smem_ptr_flag_bitsILi8EEENSU_INS5_IJNSA_ILi8EEESI_EEENS5_IJSI_SC_EEEEEEEvNS4_8identityENS4_23SM90_TMA_LOAD_MULTICASTES1B_vS1C_EENS_8epilogue10collective6detail29Sm90TmaWarpSpecializedAdapterINS1G_15DefaultEpilogueISK_SL_SL_NS1F_6thread17LinearCombinationISK_Li1EffLNS1K_9ScaleType4KindE0ELNS_15FloatRoundStyleE2ESK_EENS1_15EpilogueDefaultEEEEEvvEEEEvNT_6ParamsE,@function
        .size           _ZN7cutlass13device_kernelINS_4gemm6kernel13GemmUniversalIN4cute5tupleIJiiiiEEENS1_10collective13CollectiveMmaINS1_37MainloopSm90TmaGmmaWarpSpecializedFP8ILi10ENS5_IJNS4_1CILi2EEENSA_ILi1EEESC_EEENS1_35KernelTmaWarpSpecializedCooperativeEEENS5_IJNSA_ILi512EEENSA_ILi176EEENSA_ILi32EEEEEENS_12float_e4m3_tENS5_IJlSC_lEEESK_SL_NS4_8TiledMMAINS4_8MMA_AtomIJNS4_4SM904GMMA30MMA_64x16x32_F32E4M3E4M3_SS_TNILNSP_7ScaleInE1ELSR_1EEEEEENS4_6LayoutISD_NS5_IJSC_NSA_ILi0EEESV_EEEEENS5_IJNS4_10UnderscoreESY_SY_EEEEENS4_13SM90_TMA_LOADENS4_14ComposedLayoutINS4_7SwizzleILi1ELi4ELi3EEENS4_18smem_ptr_flag_bitsILi8EEENSU_INS5_IJNSA_ILi8EEESI_EEENS5_IJSI_SC_EEEEEEEvNS4_8identityENS4_23SM90_TMA_LOAD_MULTICASTES1B_vS1C_EENS_8epilogue10collective6detail29Sm90TmaWarpSpecializedAdapterINS1G_15DefaultEpilogueISK_SL_SL_NS1F_6thread17LinearCombinationISK_Li1EffLNS1K_9ScaleType4KindE0ELNS_15FloatRoundStyleE2ESK_EENS1_15EpilogueDefaultEEEEEvvEEEEvNT_6ParamsE,(.L_x_179 - _ZN7cutlass13device_kernelINS_4gemm6kernel13GemmUniversalIN4cute5tupleIJiiiiEEENS1_10collective13CollectiveMmaINS1_37MainloopSm90TmaGmmaWarpSpecializedFP8ILi10ENS5_IJNS4_1CILi2EEENSA_ILi1EEESC_EEENS1_35KernelTmaWarpSpecializedCooperativeEEENS5_IJNSA_ILi512EEENSA_ILi176EEENSA_ILi32EEEEEENS_12float_e4m3_tENS5_IJlSC_lEEESK_SL_NS4_8TiledMMAINS4_8MMA_AtomIJNS4_4SM904GMMA30MMA_64x16x32_F32E4M3E4M3_SS_TNILNSP_7ScaleInE1ELSR_1EEEEEENS4_6LayoutISD_NS5_IJSC_NSA_ILi0EEESV_EEEEENS5_IJNS4_10UnderscoreESY_SY_EEEEENS4_13SM90_TMA_LOADENS4_14ComposedLayoutINS4_7SwizzleILi1ELi4ELi3EEENS4_18smem_ptr_flag_bitsILi8EEENSU_INS5_IJNSA_ILi8EEESI_EEENS5_IJSI_SC_EEEEEEEvNS4_8identityENS4_23SM90_TMA_LOAD_MULTICASTES1B_vS1C_EENS_8epilogue10collective6detail29Sm90TmaWarpSpecializedAdapterINS1G_15DefaultEpilogueISK_SL_SL_NS1F_6thread17LinearCombinationISK_Li1EffLNS1K_9ScaleType4KindE0ELNS_15FloatRoundStyleE2ESK_EENS1_15EpilogueDefaultEEEEEvvEEEEvNT_6ParamsE)
        .other          _ZN7cutlass13device_kernelINS_4gemm6kernel13GemmUniversalIN4cute5tupleIJiiiiEEENS1_10collective13CollectiveMmaINS1_37MainloopSm90TmaGmmaWarpSpecializedFP8ILi10ENS5_IJNS4_1CILi2EEENSA_ILi1EEESC_EEENS1_35KernelTmaWarpSpecializedCooperativeEEENS5_IJNSA_ILi512EEENSA_ILi176EEENSA_ILi32EEEEEENS_12float_e4m3_tENS5_IJlSC_lEEESK_SL_NS4_8TiledMMAINS4_8MMA_AtomIJNS4_4SM904GMMA30MMA_64x16x32_F32E4M3E4M3_SS_TNILNSP_7ScaleInE1ELSR_1EEEEEENS4_6LayoutISD_NS5_IJSC_NSA_ILi0EEESV_EEEEENS5_IJNS4_10UnderscoreESY_SY_EEEEENS4_13SM90_TMA_LOADENS4_14ComposedLayoutINS4_7SwizzleILi1ELi4ELi3EEENS4_18smem_ptr_flag_bitsILi8EEENSU_INS5_IJNSA_ILi8EEESI_EEENS5_IJSI_SC_EEEEEEEvNS4_8identityENS4_23SM90_TMA_LOAD_MULTICASTES1B_vS1C_EENS_8epilogue10collective6detail29Sm90TmaWarpSpecializedAdapterINS1G_15DefaultEpilogueISK_SL_SL_NS1F_6thread17LinearCombinationISK_Li1EffLNS1K_9ScaleType4KindE0ELNS_15FloatRoundStyleE2ESK_EENS1_15EpilogueDefaultEEEEEvvEEEEvNT_6ParamsE,@"STO_CUDA_ENTRY STV_DEFAULT"
_ZN7cutlass13device_kernelINS_4gemm6kernel13GemmUniversalIN4cute5tupleIJiiiiEEENS1_10collective13CollectiveMmaINS1_37MainloopSm90TmaGmmaWarpSpecializedFP8ILi10ENS5_IJNS4_1CILi2EEENSA_ILi1EEESC_EEENS1_35KernelTmaWarpSpecializedCooperativeEEENS5_IJNSA_ILi512EEENSA_ILi176EEENSA_ILi32EEEEEENS_12float_e4m3_tENS5_IJlSC_lEEESK_SL_NS4_8TiledMMAINS4_8MMA_AtomIJNS4_4SM904GMMA30MMA_64x16x32_F32E4M3E4M3_SS_TNILNSP_7ScaleInE1ELSR_1EEEEEENS4_6LayoutISD_NS5_IJSC_NSA_ILi0EEESV_EEEEENS5_IJNS4_10UnderscoreESY_SY_EEEEENS4_13SM90_TMA_LOADENS4_14ComposedLayoutINS4_7SwizzleILi1ELi4ELi3EEENS4_18smem_ptr_flag_bitsILi8EEENSU_INS5_IJNSA_ILi8EEESI_EEENS5_IJSI_SC_EEEEEEEvNS4_8identityENS4_23SM90_TMA_LOAD_MULTICASTES1B_vS1C_EENS_8epilogue10collective6detail29Sm90TmaWarpSpecializedAdapterINS1G_15DefaultEpilogueISK_SL_SL_NS1F_6thread17LinearCombinationISK_Li1EffLNS1K_9ScaleType4KindE0ELNS_15FloatRoundStyleE2ESK_EENS1_15EpilogueDefaultEEEEEvvEEEEvNT_6ParamsE:
[----:B------:R-:W0:Y:S02]  /*0000*/  LDC R1, c[0x0][0x28] ;  /* 0x00000a00ff017b82 */ /* 0x000e240000000800 */
[----:B0-----:R-:W-:Y:S01]  /*0010*/  VIADD R1, R1, 0xfffff730 ;  /* 0xfffff73001017836 */ /* 0x001fe20000000000 */
[----:B------:R-:W0:Y:S01]  /*0020*/  S2R R4, SR_TID.X ;  /* 0x0000000000047919 */ /* 0x000e220000002100 */
[----:B------:R-:W-:Y:S01]  /*0030*/  ELECT P0, URZ, PT ;  /* 0x00000000003f782f */ /* 0x000fe20003800000 */
[----:B------:R-:W-:Y:S01]  /*0040*/  BSSY B0, `(.L_x_0) ;  /* 0x0000015000007945 */ /* 0x000fe20003800000 */
[--C-:B0-----:R-:W-:Y:S02]  /*0050*/  SHF.R.U32.HI R0, RZ, 0x5, R4.reuse ;  /* 0x00000005ff007819 */ /* 0x101fe40000011604 */
[----:B------:R-:W-:-:S03]  /*0060*/  SHF.R.U32.HI R2, RZ, 0x7, R4 ;  /* 0x00000007ff027819 */ /* 0x000fc60000011604 */
[----:B------:R-:W0:Y:S04]  /*0070*/  SHFL.IDX PT, R3, R0, RZ, 0x1f ;  /* 0x00001fff00037589 */ /* 0x000e2800000e0000 */
[----:B------:R-:W1:Y:S01]  /*0080*/  SHFL.IDX PT, R2, R2, RZ, 0x1f ;  /* 0x00001fff02027589 */ /* 0x000e6200000e0000 */
[----:B0-----:R-:W-:Y:S02]  /*0090*/  R2UR UR4, R3 ;  /* 0x00000000030472ca */ /* 0x001fe400000e0000 */
[----:B-1----:R-:W-:-:S11]  /*00a0*/  R2UR UR6, R2 ;  /* 0x00000000020672ca */ /* 0x002fd600000e0000 */
[----:B------:R-:W-:Y:S02]  /*00b0*/  USHF.R.S32.HI UR5, URZ, 0x1f, UR4 ;  /* 0x0000001f3f057899 */ /* 0x000fe40008011404 */
[----:B------:R-:W-:Y:S02]  /*00c0*/  ISETP.NE.OR P0, PT, RZ, UR4, !P0 ;  /* 0x00000004ff007c0c */ /* 0x000fe4000c705670 */
[----:B------:R-:W-:-:S04]  /*00d0*/  ULEA.HI UR5, UR5, UR4, URZ, 0x2 ;  /* 0x0000000405057291 */ /* 0x000fc8000f8f103f */
[----:B------:R-:W-:-:S04]  /*00e0*/  ULOP3.LUT UR5, UR5, 0xfffffffc, URZ, 0xc0, !UPT ;  /* 0xfffffffc05057892 */ /* 0x000fc8000f8ec03f */
[----:B------:R-:W-:-:S03]  /*00f0*/  UIADD3 UR8, UR4, -UR5, URZ ;  /* 0x8000000504087290 */ /* 0x000fc6000fffe03f */
[----:B------:R-:W-:Y:S09]  /*0100*/  @P0 BRA `(.L_x_1) ;  /* 0x0000000000200947 */ /* 0x000ff20003800000 */
[----:B------:R-:W-:Y:S02]  /*0110*/  ULDC.64 UR4, c[0x0][0x198] ;  /* 0x0000660000047ab9 */ /* 0x000fe40000000a00 */
[----:B------:R-:W-:Y:S02]  /*0120*/  UIADD3 UR10, UP0, UR4, 0xf0, URZ ;  /* 0x000000f0040a7890 */ /* 0x000fe4000ff1e03f */
[----:B------:R-:W-:Y:S02]  /*0130*/  UIADD3 UR4, UP1, UR4, 0x1f0, URZ ;  /* 0x000001f004047890 */ /* 0x000fe4000ff3e03f */
[----:B------:R-:W-:Y:S02]  /*0140*/  UIADD3.X UR11, URZ, UR5, URZ, UP0, !UPT ;  /* 0x000000053f0b7290 */ /* 0x000fe400087fe43f */
[----:B------:R-:W-:-:S07]  /*0150*/  UIADD3.X UR5, URZ, UR5, URZ, UP1, !UPT ;  /* 0x000000053f057290 */ /* 0x000fce0008ffe43f */
[----:B------:R0:W-:Y:S02]  /*0160*/  UTMACCTL.PF [UR10] ;  /* 0x000000000a0079b9 */ /* 0x0001e40008040000 */
[----:B------:R0:W-:Y:S02]  /*0170*/  UTMACCTL.PF [UR4] ;  /* 0x00000000040079b9 */ /* 0x0001e40008040000 */
[----:B0-----:R-:W-:Y:S01]  /*0180*/  NOP ;  /* 0x0000000000007918 */ /* 0x001fe20000000000 */
.L_x_1:
[----:B------:R-:W-:Y:S05]  /*0190*/  BSYNC B0 ;  /* 0x0000000000007941 */ /* 0x000fea0003800000 */
.L_x_0:
[----:B------:R-:W-:Y:S01]  /*01a0*/  UISETP.NE.AND UP0, UPT, UR8, 0x3, UPT ;  /* 0x000000030800788c */ /* 0x000fe2000bf05270 */
[----:B------:R-:W0:Y:S01]  /*01b0*/  SHFL.IDX PT, R2, R0, RZ, 0x1f ;  /* 0x00001fff00027589 */ /* 0x000e2200000e0000 */
[----:B------:R-:W-:Y:S02]  /*01c0*/  UIADD3 UR10, UR6, -0x1, URZ ;  /* 0xffffffff060a7890 */ /* 0x000fe4000fffe03f */
[----:B------:R-:W-:Y:S01]  /*01d0*/  ISETP.NE.AND P1, PT, RZ, UR6, PT ;  /* 0x00000006ff007c0c */ /* 0x000fe2000bf25270 */
[----:B------:R-:W-:Y:S02]  /*01e0*/  UISETP.EQ.OR UP0, UPT, UR8, URZ, !UP0 ;  /* 0x0000003f0800728c */ /* 0x000fe4000c702670 */
[----:B------:R-:W-:Y:S02]  /*01f0*/  UISETP.GE.U32.AND UP1, UPT, UR10, 0x2, UPT ;  /* 0x000000020a00788c */ /* 0x000fe4000bf26070 */
[----:B------:R-:W-:-:S04]  /*0200*/  UISETP.EQ.AND UP0, UPT, UR6, URZ, UP0 ;  /* 0x0000003f0600728c */ /* 0x000fc80008702270 */
[----:B------:R-:W-:-:S04]  /*0210*/  USEL UR4, URZ, 0x1, !UP0 ;  /* 0x000000013f047887 */ /* 0x000fc8000c000000 */
[----:B------:R-:W-:-:S06]  /*0220*/  USEL UR4, UR4, 0x2, UP1 ;  /* 0x0000000204047887 */ /* 0x000fcc0008800000 */
[----:B------:R-:W-:Y:S01]  /*0230*/  IMAD.U32 R3, RZ, RZ, UR4 ;  /* 0x00000004ff037e24 */ /* 0x000fe2000f8e00ff */
[----:B0-----:R-:W-:-:S04]  /*0240*/  ISETP.NE.AND P0, PT, R2, RZ, PT ;  /* 0x000000ff0200720c */ /* 0x001fc80003f05270 */
[----:B------:R0:W-:Y:S09]  /*0250*/  STL [R1+0x790], R3 ;  /* 0x0007900301007387 */ /* 0x0001f20000100800 */
[----:B0-----:R-:W-:Y:S05]  /*0260*/  @P0 BRA `(.L_x_2) ;  /* 0x0000000000940947 */ /* 0x001fea0003800000 */
[----:B------:R-:W-:Y:S01]  /*0270*/  ELECT P0, URZ, PT ;  /* 0x00000000003f782f */ /* 0x000fe20003800000 */
[----:B------:R-:W-:-:S12]  /*0280*/  BSSY B0, `(.L_x_2) ;  /* 0x0000023000007945 */ /* 0x000fd80003800000 */
[----:B------:R-:W-:Y:S05]  /*0290*/  @!P0 BRA `(.L_x_3) ;  /* 0x0000000000848947 */ /* 0x000fea0003800000 */
[----:B------:R-:W0:Y:S01]  /*02a0*/  S2UR UR9, SR_CgaCtaId ;  /* 0x00000000000979c3 */ /* 0x000e220000008800 */
[----:B------:R-:W-:Y:S01]  /*02b0*/  UMOV UR4, 0x400 ;  /* 0x0000040000047882 */ /* 0x000fe20000000000 */
[----:B------:R-:W-:Y:S01]  /*02c0*/  UMOV UR5, 0x1 ;  /* 0x0000000100057882 */ /* 0x000fe20000000000 */
[----:B------:R-:W-:Y:S02]  /*02d0*/  UMOV UR6, 0x4 ;  /* 0x0000000400067882 */ /* 0x000fe40000000000 */
[----:B------:R-:W-:-:S04]  /*02e0*/  UIADD3 UR6, -UR6, 0x100000, URZ ;  /* 0x0010000006067890 */ /* 0x000fc8000fffe13f */
[----:B------:R-:W-:Y:S02]  /*02f0*/  USHF.L.U32 UR7, UR6, 0xb, URZ ;  /* 0x0000000b06077899 */ /* 0x000fe4000800063f */
[----:B------:R-:W-:Y:S02]  /*0300*/  USHF.L.U32 UR6, UR6, 0x1, URZ ;  /* 0x0000000106067899 */ /* 0x000fe4000800063f */
[----:B0-----:R-:W-:Y:S02]  /*0310*/  ULEA UR9, UR9, UR4, 0x18 ;  /* 0x0000000409097291 */ /* 0x001fe4000f8ec03f */
[----:B------:R-:W-:-:S04]  /*0320*/  UIADD3 UR4, -UR5, 0x100000, URZ ;  /* 0x0010000005047890 */ /* 0x000fc8000fffe13f */
[----:B------:R-:W-:Y:S02]  /*0330*/  USHF.L.U32 UR5, UR4, 0xb, URZ ;  /* 0x0000000b04057899 */ /* 0x000fe4000800063f */
[----:B------:R-:W-:Y:S01]  /*0340*/  USHF.L.U32 UR4, UR4, 0x1, URZ ;  /* 0x0000000104047899 */ /* 0x000fe2000800063f */
[----:B------:R-:W0:Y:S11]  /*0350*/  FENCE.VIEW.ASYNC.S ;  /* 0x00000000000073c6 */ /* 0x000e360000000000 */
[----:B0-----:R0:W1:Y:S01]  /*0360*/  SYNCS.EXCH.64 URZ, [UR9], UR4 ;  /* 0x00000004093f75b2 */ /* 0x0010620008000100 */
[----:B------:R0:W2:Y:S01]  /*0370*/  SYNCS.EXCH.64 URZ, [UR9+0x50], UR6 ;  /* 0x00005006093f75b2 */ /* 0x0000a20008000100 */
[----:B------:R0:W3:Y:S01]  /*0380*/  SYNCS.EXCH.64 URZ, [UR9+0x8], UR4 ;  /* 0x00000804093f75b2 */ /* 0x0000e20008000100 */
[----:B------:R0:W4:Y:S01]  /*0390*/  SYNCS.EXCH.64 URZ, [UR9+0x58], UR6 ;  /* 0x00005806093f75b2 */ /* 0x0001220008000100 */
[----:B------:R0:W0:Y:S01]  /*03a0*/  SYNCS.EXCH.64 URZ, [UR9+0x10], UR4 ;  /* 0x00001004093f75b2 */ /* 0x0000220008000100 */
        /* <DEDUP_REMOVED lines=15> */
[----:B------:R-:W-:Y:S01]  /*04a0*/  NOP ;  /* 0x0000000000007918 */ /* 0x000fe20000000000 */
.L_x_3:
[----:B0-----:R-:W-:Y:S05]  /*04b0*/  BSYNC B0 ;  /* 0x0000000000007941 */ /* 0x001fea0003800000 */
.L_x_2:
[----:B------:R-:W-:Y:S01]  /*04c0*/  SHF.R.S32.HI R3, RZ, 0x1f, R4 ;  /* 0x0000001fff037819 */ /* 0x000fe20000011404 */
[----:B------:R-:W0:Y:S01]  /*04d0*/  SHFL.IDX PT, R0, R0, RZ, 0x1f ;  /* 0x00001fff00007589 */ /* 0x000e2200000e0000 */
[----:B------:R-:W5:Y:S01]  /*04e0*/  S2UR UR9, SR_CTAID.X ;  /* 0x00000000000979c3 */ /* 0x000f620000002500 */
[----:B------:R-:W-:Y:S02]  /*04f0*/  ELECT P0, URZ, PT ;  /* 0x00000000003f782f */ /* 0x000fe40003800000 */
[----:B------:R-:W-:Y:S01]  /*0500*/  LEA.HI R3, R3, R4, RZ, 0x7 ;  /* 0x0000000403037211 */ /* 0x000fe200078f38ff */
[----:B------:R-:W-:Y:S01]  /*0510*/  ULDC UR4, c[0x0][0x150] ;  /* 0x0000540000047ab9 */ /* 0x000fe20000000800 */
[----:B------:R-:W-:Y:S01]  /*0520*/  SHF.R.S32.HI R9, RZ, 0x1f, R2 ;  /* 0x0000001fff097819 */ /* 0x000fe20000011402 */
[----:B------:R-:W-:Y:S01]  /*0530*/  NOP ;  /* 0x0000000000007918 */ /* 0x000fe20000000000 */
[----:B------:R-:W-:Y:S01]  /*0540*/  LOP3.LUT R3, R3, 0xffffff80, RZ, 0xc0, !PT ;  /* 0xffffff8003037812 */ /* 0x000fe200078ec0ff */
[----:B------:R-:W-:Y:S01]  /*0550*/  NOP ;  /* 0x0000000000007918 */ /* 0x000fe20000000000 */
[----:B------:R-:W-:Y:S01]  /*0560*/  LEA.HI R9, R9, R2, RZ, 0x2 ;  /* 0x0000000209097211 */ /* 0x000fe200078f10ff */
[----:B------:R-:W1:Y:S02]  /*0570*/  LDC R8, c[0x0][0x144] ;  /* 0x00005100ff087b82 */ /* 0x000e640000000800 */
[----:B------:R-:W-:Y:S01]  /*0580*/  IMAD.IADD R3, R4, 0x1, -R3 ;  /* 0x0000000104037824 */ /* 0x000fe200078e0a03 */
[----:B------:R-:W-:Y:S01]  /*0590*/  LOP3.LUT R9, R9, 0x3ffffffc, RZ, 0xc0, !PT ;  /* 0x3ffffffc09097812 */ /* 0x000fe200078ec0ff */
[----:B------:R-:W2:Y:S03]  /*05a0*/  S2R R4, SR_CTAID.Y ;  /* 0x0000000000047919 */ /* 0x000ea60000002600 */
[----:B------:R-:W-:Y:S01]  /*05b0*/  SHF.R.S32.HI R6, RZ, 0x1f, R3 ;  /* 0x0000001fff067819 */ /* 0x000fe20000011403 */
[----:B------:R-:W-:Y:S01]  /*05c0*/  IMAD.IADD R2, R2, 0x1, -R9 ;  /* 0x0000000102027824 */ /* 0x000fe200078e0a09 */
[----:B------:R-:W3:Y:S02]  /*05d0*/  LDC R13, c[0x0][0x148] ;  /* 0x00005200ff0d7b82 */ /* 0x000ee40000000800 */
[----:B------:R-:W-:-:S02]  /*05e0*/  LEA.HI R6, R6, R3, RZ, 0x3 ;  /* 0x0000000306067211 */ /* 0x000fc400078f18ff */
[----:B0-----:R-:W-:Y:S02]  /*05f0*/  ISETP.NE.OR P0, PT, R0, RZ, !P0 ;  /* 0x000000ff0000720c */ /* 0x001fe40004705670 */
[--C-:B------:R-:W-:Y:S02]  /*0600*/  SHF.R.S32.HI R0, RZ, 0x3, R6.reuse ;  /* 0x00000003ff007819 */ /* 0x100fe40000011406 */
[----:B------:R-:W-:Y:S02]  /*0610*/  SHF.R.S32.HI R7, RZ, 0x1f, R6 ;  /* 0x0000001fff077819 */ /* 0x000fe40000011406 */
[----:B-----5:R-:W-:Y:S02]  /*0620*/  I2FP.F32.U32 R6, UR9 ;  /* 0x0000000900067c45 */ /* 0x020fe40008201000 */
[----:B------:R-:W-:-:S03]  /*0630*/  LEA.HI R7, R7, R0, RZ, 0x2 ;  /* 0x0000000007077211 */ /* 0x000fc600078f10ff */
[----:B------:R-:W-:Y:S01]  /*0640*/  FMUL R6, R6, UR4 ;  /* 0x0000000406067c20 */ /* 0x000fe20008400000 */
[----:B------:R-:W-:Y:S01]  /*0650*/  LOP3.LUT R7, R7, 0xfffffffc, RZ, 0xc0, !PT ;  /* 0xfffffffc07077812 */ /* 0x000fe200078ec0ff */
[----:B------:R-:W-:Y:S01]  /*0660*/  VOTEU.ALL UP0, P0 ;  /* 0x00000000003f7886 */ /* 0x000fe20000000000 */
[----:B------:R-:W-:Y:S01]  /*0670*/  ULDC UR4, c[0x0][0x154] ;  /* 0x0000550000047ab9 */ /* 0x000fe20000000800 */
[----:B------:R-:W-:Y:S02]  /*0680*/  VOTEU.ALL UP1, P0 ;  /* 0x00000000003f7886 */ /* 0x000fe40000020000 */
[----:B------:R-:W0:Y:S01]  /*0690*/  F2I.U32.TRUNC.NTZ R6, R6 ;  /* 0x0000000600067305 */ /* 0x000e22000020f000 */
[----:B------:R-:W-:Y:S01]  /*06a0*/  IMAD.IADD R7, R0, 0x1, -R7 ;  /* 0x0000000100077824 */ /* 0x000fe200078e0a07 */
[----:B------:R-:W5:Y:S01]  /*06b0*/  @!UP0 S2UR UR7, SR_CgaCtaId ;  /* 0x00000000000789c3 */ /* 0x000f620000008800 */
[----:B------:R-:W-:Y:S02]  /*06c0*/  @!UP0 UMOV UR6, 0x400 ;  /* 0x0000040000068882 */ /* 0x000fe40000000000 */
[----:B------:R-:W-:Y:S01]  /*06d0*/  IMAD R2, R2, 0x4, R7 ;  /* 0x0000000402027824 */ /* 0x000fe200078e0207 */
[----:B--2---:R-:W-:-:S04]  /*06e0*/  I2FP.F32.U32 R9, R4 ;  /* 0x0000000400097245 */ /* 0x004fc80000201000 */
[----:B------:R-:W-:Y:S01]  /*06f0*/  LEA.HI R0, R2, R2, RZ, 0x1 ;  /* 0x0000000202007211 */ /* 0x000fe200078f08ff */
[----:B------:R-:W-:Y:S01]  /*0700*/  FMUL R9, R9, UR4 ;  /* 0x0000000409097c20 */ /* 0x000fe20008400000 */
[----:B------:R-:W-:Y:S02]  /*0710*/  UMOV UR4, 0x20 ;  /* 0x0000002000047882 */ /* 0x000fe40000000000 */
[----:B------:R-:W-:Y:S01]  /*0720*/  LOP3.LUT R7, R0, 0xfffffffe, RZ, 0xc0, !PT ;  /* 0xfffffffe00077812 */ /* 0x000fe200078ec0ff */
[----:B0-----:R-:W-:Y:S01]  /*0730*/  IMAD.MOV R11, RZ, RZ, -R6 ;  /* 0x000000ffff0b7224 */ /* 0x001fe200078e0a06 */
[----:B------:R-:W-:-:S04]  /*0740*/  @!UP0 UIADD3 UR4, -UR4, 0x100000, URZ ;  /* 0x0010000004048890 */ /* 0x000fc8000fffe13f */
[----:B------:R-:W-:Y:S02]  /*0750*/  @!UP0 USHF.L.U32 UR5, UR4, 0xb, URZ ;  /* 0x0000000b04058899 */ /* 0x000fe4000800063f */
[----:B------:R-:W-:Y:S01]  /*0760*/  @!UP0 USHF.L.U32 UR4, UR4, 0x1, URZ ;  /* 0x0000000104048899 */ /* 0x000fe2000800063f */
[----:B------:R-:W0:Y:S01]  /*0770*/  F2I.U32.TRUNC.NTZ R9, R9 ;  /* 0x0000000900097305 */ /* 0x000e22000020f000 */
[----:B------:R-:W2:Y:S01]  /*0780*/  LDC R6, c[0x0][0x140] ;  /* 0x00005000ff067b82 */ /* 0x000ea20000000800 */
[----:B-1----:R-:W-:Y:S02]  /*0790*/  IMAD R0, R8, R11, UR9 ;  /* 0x0000000908007e24 */ /* 0x002fe4000f8e020b */
[----:B------:R-:W-:-:S05]  /*07a0*/  IMAD.IADD R7, R2, 0x1, -R7 ;  /* 0x0000000102077824 */ /* 0x000fca00078e0a07 */
[----:B------:R-:W-:Y:S01]  /*07b0*/  ISETP.NE.AND P2, PT, R7, R0, PT ;  /* 0x000000000700720c */ /* 0x000fe20003f45270 */
[C---:B------:R-:W-:Y:S01]  /*07c0*/  IMAD.SHL.U32 R7, R2.reuse, 0x4, RZ ;  /* 0x0000000402077824 */ /* 0x040fe200078e00ff */
[----:B-----5:R-:W-:Y:S01]  /*07d0*/  @!UP0 ULEA UR6, UR7, UR6, 0x18 ;  /* 0x0000000607068291 */ /* 0x020fe2000f8ec03f */
[----:B------:R-:W-:Y:S01]  /*07e0*/  VOTEU.ALL UP0, P0 ;  /* 0x00000000003f7886 */ /* 0x000fe20000000000 */
[----:B------:R-:W-:Y:S01]  /*07f0*/  LOP3.LUT P0, RZ, R3, 0x7, RZ, 0xc0, !PT ;  /* 0x0000000703ff7812 */ /* 0x000fe2000780c0ff */
[----:B0-----:R-:W-:Y:S01]  /*0800*/  IMAD.MOV R14, RZ, RZ, -R9 ;  /* 0x000000ffff0e7224 */ /* 0x001fe200078e0a09 */
[----:B------:R-:W-:-:S03]  /*0810*/  LOP3.LUT R10, R2, 0xc, R7, 0x78, !PT ;  /* 0x0000000c020a7812 */ /* 0x000fc600078e7807 */
[----:B---3--:R-:W-:Y:S01]  /*0820*/  IMAD R7, R13, R14, R4 ;  /* 0x0000000e0d077224 */ /* 0x008fe200078e0204 */
[C---:B------:R-:W-:Y:S01]  /*0830*/  ISETP.LT.U32.AND P0, PT, R10.reuse, 0x2, !P0 ;  /* 0x000000020a00780c */ /* 0x040fe20004701070 */
[----:B------:R0:W-:Y:S02]  /*0840*/  STL [R1+0x78c], R10 ;  /* 0x00078c0a01007387 */ /* 0x0001e40000100800 */
[----:B------:R-:W-:Y:S02]  /*0850*/  @P2 LEA.HI R2, R10, R10, RZ, 0x1 ;  /* 0x0000000a0a022211 */ /* 0x000fe400078f08ff */
[----:B------:R-:W1:Y:S02]  /*0860*/  FENCE.VIEW.ASYNC.S ;  /* 0x00000000000073c6 */ /* 0x000e640000000000 */
[----:B-1----:R0:W1:Y:S01]  /*0870*/  @!UP0 SYNCS.EXCH.64 URZ, [UR6+0xb0], UR4 ;  /* 0x0000b004063f85b2 */ /* 0x0020620008000100 */
[----:B------:R-:W-:Y:S02]  /*0880*/  SEL R3, RZ, 0x1, !P0 ;  /* 0x00000001ff037807 */ /* 0x000fe40004000000 */
[----:B------:R-:W-:-:S02]  /*0890*/  @P2 SHF.R.S32.HI R2, RZ, 0x1, R2 ;  /* 0x00000001ff022819 */ /* 0x000fc40000011402 */
[----:B--2---:R-:W-:Y:S02]  /*08a0*/  ISETP.EQ.U32.AND P4, PT, R6, 0x1, PT ;  /* 0x000000010600780c */ /* 0x004fe40003f82070 */
[----:B------:R-:W-:Y:S01]  /*08b0*/  @P2 ISETP.NE.AND P3, PT, R2, R7, PT ;  /* 0x000000070200220c */ /* 0x000fe20003f65270 */
[----:B------:R-:W-:-:S03]  /*08c0*/  IMAD.MOV.U32 R2, RZ, RZ, 0x1 ;  /* 0x00000001ff027424 */ /* 0x000fc600078e00ff */
[----:B------:R-:W-:-:S04]  /*08d0*/  @P2 SEL R2, RZ, 0x1, P3 ;  /* 0x00000001ff022807 */ /* 0x000fc80001800000 */
[----:B------:R-:W-:Y:S01]  /*08e0*/  LOP3.LUT R2, R2, R3, RZ, 0xc0, !PT ;  /* 0x0000000302027212 */ /* 0x000fe200078ec0ff */
[----:B------:R0:W2:Y:S01]  /*08f0*/  @!UP1 SYNCS.EXCH.64 URZ, [UR6+0xb8], UR4 ;  /* 0x0000b804063f95b2 */ /* 0x0000a20008000100 */
[----:B------:R-:W-:-:S03]  /*0900*/  NOP ;  /* 0x0000000000007918 */ /* 0x000fc60000000000 */
[----:B------:R0:W-:Y:S01]  /*0910*/  STL [R1+0x784], R2 ;  /* 0x0007840201007387 */ /* 0x0001e20000100800 */
[----:B-1----:R-:W-:Y:S05]  /*0920*/  @!P4 BRA `(.L_x_4) ;  /* 0x000000000008c947 */ /* 0x002fea0003800000 */
[----:B--2-4-:R-:W-:Y:S01]  /*0930*/  UCGABAR_ARV ;  /* 0x00000000000079c7 */ /* 0x014fe20008000000 */
[----:B------:R-:W-:Y:S05]  /*0940*/  BRA `(.L_x_5) ;  /* 0x0000000000047947 */ /* 0x000fea0003800000 */
.L_x_4:
[----:B--2-4-:R-:W-:Y:S01]  /*0950*/  NOP ;  /* 0x0000000000007918 */ /* 0x014fe20000000000 */
.L_x_5:
[----:B------:R-:W1:Y:S01]  /*0960*/  LDC R3, c[0x0][0x65c] ;  /* 0x00019700ff037b82 */ /* 0x000e620000000800 */
[----:B------:R-:W-:Y:S01]  /*0970*/  IMAD.U32 R6, RZ, RZ, UR9 ;  /* 0x00000009ff067e24 */ /* 0x000fe2000f8e00ff */
[----:B0-----:R-:W-:Y:S01]  /*0980*/  LOP3.LUT R2, R2, 0xfff7ffff, RZ, 0xc0, !PT ;  /* 0xfff7ffff02027812 */ /* 0x001fe200078ec0ff */
[----:B------:R-:W-:Y:S01]  /*0990*/  IMAD.MOV.U32 R7, RZ, RZ, RZ ;  /* 0x000000ffff077224 */ /* 0x000fe200078e00ff */
[----:B-1----:R-:W-:-:S13]  /*09a0*/  ISETP.NE.AND P2, PT, R3, 0x1, PT ;  /* 0x000000010300780c */ /* 0x002fda0003f45270 */
[----:B------:R-:W0:Y:S01]  /*09b0*/  @P2 LDC R9, c[0x0][0x10] ;  /* 0x00000400ff092b82 */ /* 0x000e220000000800 */
[----:B------:R-:W-:Y:S01]  /*09c0*/  @P2 IMAD.MOV.U32 R5, RZ, RZ, RZ ;  /* 0x000000ffff052224 */ /* 0x000fe200078e00ff */
[----:B------:R-:W-:Y:S01]  /*09d0*/  @P2 LOP3.LUT R2, R2, 0x80000, RZ, 0xfc, !PT ;  /* 0x0008000002022812 */ /* 0x000fe200078efcff */
[----:B------:R-:W-:-:S05]  /*09e0*/  @P2 IMAD.MOV.U32 R11, RZ, RZ, RZ ;  /* 0x000000ffff0b2224 */ /* 0x000fca00078e00ff */
[----:B------:R-:W1:Y:S01]  /*09f0*/  @!P2 LDC R3, c[0x0][0xc] ;  /* 0x00000300ff03ab82 */ /* 0x000e620000000800 */
[----:B0-----:R-:W-:-:S04]  /*0a00*/  @P2 IMAD.WIDE.U32 R8, R9, UR9, R4 ;  /* 0x0000000909082c25 */ /* 0x001fc8000f8e0004 */
[----:B------:R-:W-:Y:S02]  /*0a10*/  @P2 IMAD.MOV.U32 R21, RZ, RZ, R8 ;  /* 0x000000ffff152224 */ /* 0x000fe400078e0008 */
[----:B------:R-:W-:Y:S02]  /*0a20*/  @P2 IMAD.IADD R25, R9, 0x1, R11 ;  /* 0x0000000109192824 */ /* 0x000fe400078e020b */
[----:B-1----:R-:W-:-:S04]  /*0a30*/  @!P2 IMAD.WIDE.U32 R6, R4, R3, R6 ;  /* 0x000000030406a225 */ /* 0x002fc800078e0006 */
[----:B------:R-:W-:Y:S02]  /*0a40*/  @!P2 IMAD.MOV.U32 R21, RZ, RZ, R6 ;  /* 0x000000ffff15a224 */ /* 0x000fe400078e0006 */
[----:B------:R-:W-:-:S03]  /*0a50*/  @!P2 IMAD.MOV.U32 R25, RZ, RZ, R7 ;  /* 0x000000ffff19a224 */ /* 0x000fc600078e0007 */
[----:B------:R0:W-:Y:S04]  /*0a60*/  STL [R1+0x798], R21 ;  /* 0x0007981501007387 */ /* 0x0001e80000100800 */
[----:B------:R0:W-:Y:S01]  /*0a70*/  STL [R1+0x794], R25 ;  /* 0x0007941901007387 */ /* 0x0001e20000100800 */
[----:B------:R-:W-:Y:S05]  /*0a80*/  @!P4 BRA `(.L_x_6) ;  /* 0x00000000000cc947 */ /* 0x000fea0003800000 */
[----:B------:R-:W-:Y:S01]  /*0a90*/  UCGABAR_WAIT ;  /* 0x0000000000007dc7 */ /* 0x000fe20008000000 */
[----:B------:R-:W-:Y:S01]  /*0aa0*/  CCTL.IVALL ;  /* 0x00000000ff00798f */ /* 0x000fe20002000000 */
[----:B------:R-:W-:Y:S05]  /*0ab0*/  BRA `(.L_x_7) ;  /* 0x0000000000047947 */ /* 0x000fea0003800000 */
.L_x_6:
[----:B------:R-:W-:Y:S06]  /*0ac0*/  BAR.SYNC.DEFER_BLOCKING 0x0 ;  /* 0x0000000000007b1d */ /* 0x000fec0000010000 */
.L_x_7:
[----:B------:R-:W-:Y:S05]  /*0ad0*/  @!P1 BRA `(.L_x_8) ;  /* 0x00000414000c9947 */ /* 0x000fea0003800000 */
[----:B------:R-:W-:-:S06]  /*0ae0*/  UISETP.GT.U32.AND UP0, UPT, UR10, 0x1, UPT ;  /* 0x000000010a00788c */ /* 0x000fcc000bf04070 */
[----:B------:R-:W-:-:S13]  /*0af0*/  PLOP3.LUT P0, PT, PT, PT, UP0, 0x80, 0x0 ;  /* 0x000000000000781c */ /* 0x000fda0003f0f008 */
[----:B------:R-:W-:Y:S05]  /*0b00*/  @P0 EXIT ;  /* 0x000000000000094d */ /* 0x000fea0003800000 */
[----:B------:R-:W-:Y:S01]  /*0b10*/  IMAD.MOV.U32 R6, RZ, RZ, -0x1 ;  /* 0xffffffffff067424 */ /* 0x000fe200078e00ff */
[----:B------:R-:W-:Y:S01]  /*0b20*/  ULDC.64 UR4, c[0x0][0x650] ;  /* 0x0001940000047ab9 */ /* 0x000fe20000000a00 */
[----:B------:R-:W-:Y:S01]  /*0b30*/  IMAD.MOV.U32 R7, RZ, RZ, -0x1 ;  /* 0xffffffffff077424 */ /* 0x000fe200078e00ff */
[----:B------:R-:W-:Y:S01]  /*0b40*/  ISETP.GE.U32.AND P0, PT, R21, UR4, PT ;  /* 0x0000000415007c0c */ /* 0x000fe2000bf06070 */
[----:B------:R-:W-:Y:S01]  /*0b50*/  UMOV UR4, 0xffffffff ;  /* 0xffffffff00047882 */ /* 0x000fe20000000000 */
[----:B------:R1:W-:Y:S01]  /*0b60*/  STL [R1+0x77c], R6 ;  /* 0x00077c0601007387 */ /* 0x0003e20000100800 */
[----:B------:R-:W-:Y:S02]  /*0b70*/  PRMT R3, RZ, 0x7610, R3 ;  /* 0x00007610ff037816 */ /* 0x000fe40000000003 */
[----:B------:R-:W-:Y:S01]  /*0b80*/  ISETP.GE.U32.AND.EX P0, PT, R25, UR5, PT, P0 ;  /* 0x0000000519007c0c */ /* 0x000fe2000bf06100 */
[----:B------:R2:W-:Y:S01]  /*0b90*/  STL [R1+0x780], R7 ;  /* 0x0007800701007387 */ /* 0x0005e20000100800 */
[----:B-1----:R-:W-:-:S05]  /*0ba0*/  IMAD.U32 R6, RZ, RZ, UR4 ;  /* 0x00000004ff067e24 */ /* 0x002fca000f8e00ff */
[----:B------:R2:W-:Y:S06]  /*0bb0*/  STL [R1+0x778], R6 ;  /* 0x0007780601007387 */ /* 0x0005ec0000100800 */
[----:B------:R-:W-:Y:S05]  /*0bc0*/  @P0 BRA `(.L_x_9) ;  /* 0x0000000400440947 */ /* 0x000fea0003800000 */
[----:B------:R-:W1:Y:S01]  /*0bd0*/  LDC.64 R16, c[0x0][0x628] ;  /* 0x00018a00ff107b82 */ /* 0x000e620000000a00 */
[----:B--2---:R-:W-:Y:S02]  /*0be0*/  IMAD.MOV.U32 R6, RZ, RZ, R21 ;  /* 0x000000ffff067224 */ /* 0x004fe400078e0015 */
[----:B------:R-:W-:-:S05]  /*0bf0*/  IMAD.MOV.U32 R7, RZ, RZ, R25 ;  /* 0x000000ffff077224 */ /* 0x000fca00078e0019 */
[----:B------:R-:W2:Y:S08]  /*0c00*/  LDC R12, c[0x0][0x630] ;  /* 0x00018c00ff0c7b82 */ /* 0x000eb00000000800 */
[----:B------:R-:W3:Y:S01]  /*0c10*/  LDC.64 R18, c[0x0][0x620] ;  /* 0x00018800ff127b82 */ /* 0x000ee20000000a00 */
[----:B-1----:R-:W-:-:S04]  /*0c20*/  ISETP.NE.U32.AND P0, PT, R16, RZ, PT ;  /* 0x000000ff1000720c */ /* 0x002fc80003f05070 */
[----:B------:R-:W-:-:S13]  /*0c30*/  ISETP.NE.AND.EX P0, PT, R17, RZ, PT, P0 ;  /* 0x000000ff1100720c */ /* 0x000fda0003f05300 */
[----:B--23--:R-:W-:Y:S05]  /*0c40*/  @!P0 BRA `(.L_x_10) ;  /* 0x0000000000288947 */ /* 0x00cfea0003800000 */
[----:B------:R-:W1:Y:S02]  /*0c50*/  LDC R3, c[0x0][0x634] ;  /* 0x00018d00ff037b82 */ /* 0x000e640000000800 */
[----:B-1----:R-:W-:-:S05]  /*0c60*/  IADD3 R3, P0, R21, R3, RZ ;  /* 0x0000000315037210 */ /* 0x002fca0007f1e0ff */
[----:B------:R-:W-:-:S04]  /*0c70*/  IMAD.X R15, RZ, RZ, R25, P0 ;  /* 0x000000ffff0f7224 */ /* 0x000fc800000e0619 */
[----:B------:R-:W-:-:S04]  /*0c80*/  IMAD.WIDE.U32 R6, R15, R16, RZ ;  /* 0x000000100f067225 */ /* 0x000fc800078e00ff */
[----:B------:R-:W-:-:S04]  /*0c90*/  IMAD.WIDE.U32 R8, P0, R3, R17, R6 ;  /* 0x0000001103087225 */ /* 0x000fc80007800006 */
[----:B------:R-:W-:-:S04]  /*0ca0*/  IMAD.WIDE.U32 R6, R3, R16, RZ ;  /* 0x0000001003067225 */ /* 0x000fc800078e00ff */
[----:B------:R-:W-:Y:S01]  /*0cb0*/  IMAD.X R11, RZ, RZ, RZ, P0 ;  /* 0x000000ffff0b7224 */ /* 0x000fe200000e06ff */
[----:B------:R-:W-:Y:S01]  /*0cc0*/  IADD3 RZ, P0, R7, R8, RZ ;  /* 0x0000000807ff7210 */ /* 0x000fe20007f1e0ff */
[----:B------:R-:W-:-:S04]  /*0cd0*/  IMAD.MOV.U32 R10, RZ, RZ, R9 ;  /* 0x000000ffff0a7224 */ /* 0x000fc800078e0009 */
[----:B------:R-:W-:-:S08]  /*0ce0*/  IMAD.WIDE.U32.X R6, R15, R17, R10, P0 ;  /* 0x000000110f067225 */ /* 0x000fd000000e040a */
.L_x_10:
[----:B------:R-:W1:Y:S01]  /*0cf0*/  LDC.64 R22, c[0x0][0x640] ;  /* 0x00019000ff167b82 */ /* 0x000e620000000a00 */
[-C--:B------:R-:W-:Y:S01]  /*0d00*/  SHF.R.U64 R24, R6, R12.reuse, R7 ;  /* 0x0000000c06187219 */ /* 0x080fe20000001207 */
[----:B------:R-:W-:Y:S01]  /*0d10*/  IMAD.MOV.U32 R6, RZ, RZ, R21 ;  /* 0x000000ffff067224 */ /* 0x000fe200078e0015 */
[----:B------:R-:W-:Y:S01]  /*0d20*/  SHF.R.U32.HI R3, RZ, R12, R7 ;  /* 0x0000000cff037219 */ /* 0x000fe20000011607 */
[----:B------:R-:W-:Y:S01]  /*0d30*/  IMAD.MOV.U32 R7, RZ, RZ, R25 ;  /* 0x000000ffff077224 */ /* 0x000fe200078e0019 */
[----:B------:R-:W-:Y:S01]  /*0d40*/  IADD3 R5, P0, RZ, -R24, RZ ;  /* 0x80000018ff057210 */ /* 0x000fe20007f1e0ff */
[----:B0-----:R-:W-:Y:S02]  /*0d50*/  IMAD R25, R13, R14, R4 ;  /* 0x0000000e0d197224 */ /* 0x001fe400078e0204 */
[----:B------:R-:W0:Y:S01]  /*0d60*/  LDC R10, c[0x0][0x618] ;  /* 0x00018600ff0a7b82 */ /* 0x000e220000000800 */
[----:B------:R-:W-:Y:S02]  /*0d70*/  IMAD.MOV.U32 R13, RZ, RZ, 0x1 ;  /* 0x00000001ff0d7424 */ /* 0x000fe400078e00ff */
[----:B------:R-:W-:-:S02]  /*0d80*/  IMAD.X R3, RZ, RZ, ~R3, P0 ;  /* 0x000000ffff037224 */ /* 0x000fc400000e0e03 */
[----:B------:R-:W-:-:S03]  /*0d90*/  IMAD.WIDE.U32 R6, R5, R18, R6 ;  /* 0x0000001205067225 */ /* 0x000fc600078e0006 */
[----:B------:R-:W2:Y:S01]  /*0da0*/  LDC R16, c[0x0][0x608] ;  /* 0x00018200ff107b82 */ /* 0x000ea20000000800 */
[----:B------:R-:W-:Y:S02]  /*0db0*/  IMAD R8, R3, R18, RZ ;  /* 0x0000001203087224 */ /* 0x000fe400078e02ff */
[----:B------:R-:W-:Y:S02]  /*0dc0*/  IMAD.MOV.U32 R3, RZ, RZ, -0x1 ;  /* 0xffffffffff037424 */ /* 0x000fe400078e00ff */
[----:B------:R-:W-:-:S03]  /*0dd0*/  IMAD R5, R5, R19, R8 ;  /* 0x0000001305057224 */ /* 0x000fc600078e0208 */
[----:B------:R-:W3:Y:S01]  /*0de0*/  LDC R20, c[0x0][0x658] ;  /* 0x00019600ff147b82 */ /* 0x000ee20000000800 */
[----:B------:R-:W-:Y:S01]  /*0df0*/  IMAD.IADD R5, R7, 0x1, R5 ;  /* 0x0000000107057824 */ /* 0x000fe200078e0205 */
[----:B-1----:R-:W-:-:S04]  /*0e00*/  ISETP.NE.U32.AND P0, PT, R22, RZ, PT ;  /* 0x000000ff1600720c */ /* 0x002fc80003f05070 */
[----:B------:R-:W-:Y:S02]  /*0e10*/  ISETP.NE.AND.EX P0, PT, R23, RZ, PT, P0 ;  /* 0x000000ff1700720c */ /* 0x000fe40003f05300 */
[----:B------:R-:W1:Y:S01]  /*0e20*/  LDC R18, c[0x0][0x600] ;  /* 0x00018000ff127b82 */ /* 0x000e620000000800 */
[-CC-:B0-----:R-:W-:Y:S02]  /*0e30*/  SHF.R.U64 R12, R6, R10.reuse, R5.reuse ;  /* 0x0000000a060c7219 */ /* 0x181fe40000001205 */
[----:B------:R-:W-:-:S05]  /*0e40*/  SHF.R.U32.HI R5, RZ, R10, R5 ;  /* 0x0000000aff057219 */ /* 0x000fca0000011605 */
[----:B------:R-:W0:Y:S01]  /*0e50*/  LDC R15, c[0x0][0x648] ;  /* 0x00019200ff0f7b82 */ /* 0x000e220000000800 */
[-CC-:B--2---:R-:W-:Y:S02]  /*0e60*/  SHF.R.U64 R21, R12, R16.reuse, R5.reuse ;  /* 0x000000100c157219 */ /* 0x184fe40000001205 */
[----:B------:R-:W-:-:S05]  /*0e70*/  SHF.R.U32.HI R5, RZ, R16, R5 ;  /* 0x00000010ff057219 */ /* 0x000fca0000011605 */
[----:B------:R-:W2:Y:S01]  /*0e80*/  LDC R17, c[0x0][0x638] ;  /* 0x00018e00ff117b82 */ /* 0x000ea20000000800 */
[-CC-:B---3--:R-:W-:Y:S02]  /*0e90*/  SHF.R.U64 R14, R21, R20.reuse, R5.reuse ;  /* 0x00000014150e7219 */ /* 0x188fe40000001205 */
[-C--:B------:R-:W-:Y:S02]  /*0ea0*/  SHF.L.U32 R3, R3, R20.reuse, RZ ;  /* 0x0000001403037219 */ /* 0x080fe400000006ff */
[----:B------:R-:W-:Y:S01]  /*0eb0*/  SHF.R.U32.HI R5, RZ, R20, R5 ;  /* 0x00000014ff057219 */ /* 0x000fe20000011605 */
[----:B------:R-:W-:Y:S01]  /*0ec0*/  IMAD.MOV.U32 R4, RZ, RZ, R14 ;  /* 0x000000ffff047224 */ /* 0x000fe200078e000e */
[----:B------:R-:W-:Y:S01]  /*0ed0*/  LOP3.LUT R10, RZ, R3, RZ, 0x33, !PT ;  /* 0x00000003ff0a7212 */ /* 0x000fe200078e33ff */
[----:B------:R-:W3:Y:S01]  /*0ee0*/  LDC R19, c[0x0][0x610] ;  /* 0x00018400ff137b82 */ /* 0x000ee20000000800 */
[----:B------:R-:W-:Y:S05]  /*0ef0*/  @!P0 BRA `(.L_x_11) ;  /* 0x0000000000288947 */ /* 0x000fea0003800000 */
[----:B------:R-:W4:Y:S02]  /*0f00*/  LDC R3, c[0x0][0x64c] ;  /* 0x00019300ff037b82 */ /* 0x000f240000000800 */
[----:B----4-:R-:W-:-:S05]  /*0f10*/  IADD3 R3, P0, R14, R3, RZ ;  /* 0x000000030e037210 */ /* 0x010fca0007f1e0ff */
        /* <DEDUP_REMOVED lines=8> */
.L_x_11:
[----:B0-----:R-:W-:Y:S01]  /*0fa0*/  SHF.R.U64 R4, R4, R15, R5 ;  /* 0x0000000f04047219 */ /* 0x001fe20000001205 */
[----:B-1----:R-:W-:Y:S01]  /*0fb0*/  VIADD R5, R18, 0xffffffff ;  /* 0xffffffff12057836 */ /* 0x002fe20000000000 */
[----:B------:R-:W-:Y:S02]  /*0fc0*/  SHF.L.U32 R3, R13, R20, RZ ;  /* 0x000000140d037219 */ /* 0x000fe400000006ff */
[----:B------:R-:W-:Y:S01]  /*0fd0*/  LOP3.LUT R10, R21, R10, RZ, 0xc0, !PT ;  /* 0x0000000a150a7212 */ /* 0x000fe200078ec0ff */
[----:B------:R-:W-:Y:S01]  /*0fe0*/  IMAD.MOV R6, RZ, RZ, -R4 ;  /* 0x000000ffff067224 */ /* 0x000fe200078e0a04 */
[----:B------:R-:W-:Y:S02]  /*0ff0*/  R2UR UR4, R24 ;  /* 0x00000000180472ca */ /* 0x000fe400000e0000 */
[----:B------:R-:W-:Y:S01]  /*1000*/  LOP3.LUT R12, R12, R5, RZ, 0xc0, !PT ;  /* 0x000000050c0c7212 */ /* 0x000fe200078ec0ff */
[----:B------:R-:W-:Y:S01]  /*1010*/  IMAD R5, R3, R4, R10 ;  /* 0x0000000403057224 */ /* 0x000fe200078e020a */
[----:B------:R-:W-:Y:S01]  /*1020*/  SEL R0, R0, R25, !P2 ;  /* 0x0000001900007207 */ /* 0x000fe20005000000 */
[----:B--2---:R-:W-:-:S02]  /*1030*/  IMAD R3, R6, R17, R14 ;  /* 0x0000001106037224 */ /* 0x004fc400078e020e */
[----:B------:R-:W-:Y:S02]  /*1040*/  IMAD.MOV.U32 R4, RZ, RZ, 0x1 ;  /* 0x00000001ff047424 */ /* 0x000fe400078e00ff */
[----:B---3--:R-:W-:Y:S02]  /*1050*/  IMAD R0, R5, R19, R0 ;  /* 0x0000001305007224 */ /* 0x008fe400078e0200 */
[----:B------:R-:W-:Y:S02]  /*1060*/  IMAD R3, R3, R18, R12 ;  /* 0x0000001203037224 */ /* 0x000fe400078e020c */
[----:B------:R-:W-:-:S03]  /*1070*/  IMAD.U32 R6, RZ, RZ, UR4 ;  /* 0x00000004ff067e24 */ /* 0x000fc6000f8e00ff */
[----:B------:R-:W-:Y:S02]  /*1080*/  SEL R5, R3, R0, !P2 ;  /* 0x0000000003057207 */ /* 0x000fe40005000000 */
[----:B------:R-:W-:Y:S01]  /*1090*/  SEL R0, R0, R3, !P2 ;  /* 0x0000000300007207 */ /* 0x000fe20005000000 */
[----:B------:R1:W-:Y:S01]  /*10a0*/  STL [R1+0x778], R6 ;  /* 0x0007780601007387 */ /* 0x0003e20000100800 */
[----:B------:R-:W-:-:S03]  /*10b0*/  PRMT R3, R4, 0x7610, R3 ;  /* 0x0000761004037816 */ /* 0x000fc60000000003 */
[----:B------:R1:W-:Y:S04]  /*10c0*/  STL [R1+0x780], R5 ;  /* 0x0007800501007387 */ /* 0x0003e80000100800 */
[----:B------:R1:W-:Y:S02]  /*10d0*/  STL [R1+0x77c], R0 ;  /* 0x00077c0001007387 */ /* 0x0003e40000100800 */
.L_x_9:
[----:B------:R-:W-:-:S08]  /*10e0*/  NOP ;  /* 0x0000000000007918 */ /* 0x000fd00000000000 */
[----:B------:R-:W3:Y:S02]  /*10f0*/  USETMAXREG.TRY_ALLOC.CTAPOOL UP0, 0xf0 ;  /* 0x000000f0000079c8 */ /* 0x000ee40008000600 */
[----:B---3--:R-:W-:-:S13]  /*1100*/  PLOP3.LUT P0, PT, PT, PT, UP0, 0x80, 0x0 ;  /* 0x000000000000781c */ /* 0x008fda0003f0f008 */
[----:B------:R-:W-:Y:S05]  /*1110*/  @!P0 BRA `(.L_x_9) ;  /* 0xfffffffc00f08947 */ /* 0x000fea000383ffff */
[----:B------:R-:W-:Y:S01]  /*1120*/  ULDC.64 UR4, c[0x0][0x598] ;  /* 0x0001660000047ab9 */ /* 0x000fe20000000a00 */
[----:B------:R-:W-:Y:S01]  /*1130*/  ULDC.64 UR8, c[0x0][0x208] ;  /* 0x0000820000087ab9 */ /* 0x000fe20000000a00 */
[----:B------:R-:W-:-:S04]  /*1140*/  ISETP.NE.U32.AND P0, PT, RZ, UR4, PT ;  /* 0x00000004ff007c0c */ /* 0x000fc8000bf05070 */
[----:B------:R-:W-:-:S13]  /*1150*/  ISETP.NE.AND.EX P0, PT, RZ, UR5, PT, P0 ;  /* 0x00000005ff007c0c */ /* 0x000fda000bf05300 */
[----:B------:R-:W-:Y:S05]  /*1160*/  @!P0 BRA `(.L_x_12) ;  /* 0x0000000000208947 */ /* 0x000fea0003800000 */
[----:B-1----:R-:W1:Y:S02]  /*1170*/  LDC.64 R4, c[0x0][0x598] ;  /* 0x00016600ff047b82 */ /* 0x002e640000000a00 */
[----:B-1----:R-:W3:Y:S02]  /*1180*/  LDG.E.64 R4, desc[UR8][R4.64] ;  /* 0x0000000804047981 */ /* 0x002ee4000c1e1b00 */
[----:B---3--:R-:W-:-:S04]  /*1190*/  ISETP.NE.U32.AND P0, PT, R4, RZ, PT ;  /* 0x000000ff0400720c */ /* 0x008fc80003f05070 */
[----:B------:R-:W-:-:S13]  /*11a0*/  ISETP.NE.AND.EX P0, PT, R5, RZ, PT, P0 ;  /* 0x000000ff0500720c */ /* 0x000fda0003f05300 */
[----:B------:R-:W-:Y:S05]  /*11b0*/  @!P0 BRA `(.L_x_12) ;  /* 0x00000000000c8947 */ /* 0x000fea0003800000 */
[----:B------:R-:W3:Y:S02]  /*11c0*/  LD.E R4, desc[UR8][R4.64] ;  /* 0x0000000804047980 */ /* 0x000ee4000c101900 */
[----:B---3--:R-:W-:Y:S01]  /*11d0*/  R2UR UR4, R4 ;  /* 0x00000000040472ca */ /* 0x008fe200000e0000 */
[----:B------:R-:W-:-:S14]  /*11e0*/  BRA `(.L_x_13) ;  /* 0x0000000000247947 */ /* 0x000fdc0003800000 */
.L_x_12:
[----:B------:R-:W-:Y:S02]  /*11f0*/  ULDC.64 UR4, c[0x0][0x588] ;  /* 0x0001620000047ab9 */ /* 0x000fe40000000a00 */
[----:B------:R-:W-:-:S04]  /*1200*/  ISETP.NE.U32.AND P0, PT, RZ, UR4, PT ;  /* 0x00000004ff007c0c */ /* 0x000fc8000bf05070 */
[----:B------:R-:W-:-:S13]  /*1210*/  ISETP.NE.AND.EX P0, PT, RZ, UR5, PT, P0 ;  /* 0x00000005ff007c0c */ /* 0x000fda000bf05300 */
[----:B------:R-:W-:Y:S05]  /*1220*/  @!P0 BRA `(.L_x_14) ;  /* 0x0000000000108947 */ /* 0x000fea0003800000 */
[----:B-1----:R-:W1:Y:S02]  /*1230*/  LDC.64 R4, c[0x0][0x588] ;  /* 0x00016200ff047b82 */ /* 0x002e640000000a00 */
[----:B-1----:R-:W3:Y:S02]  /*1240*/  LDG.E R4, desc[UR8][R4.64] ;  /* 0x0000000804047981 */ /* 0x002ee4000c1e1900 */
[----:B---3--:R-:W-:Y:S01]  /*1250*/  R2UR UR4, R4 ;  /* 0x00000000040472ca */ /* 0x008fe200000e0000 */
[----:B------:R-:W-:-:S14]  /*1260*/  BRA `(.L_x_13) ;  /* 0x0000000000047947 */ /* 0x000fdc0003800000 */
.L_x_14:
[----:B------:R-:W-:-:S05]  /*1270*/  ULDC UR4, c[0x0][0x580] ;  /* 0x0001600000047ab9 */ /* 0x000fca0000000800 */
.L_x_13:
[----:B------:R-:W-:Y:S02]  /*1280*/  ULDC.64 UR6, c[0x0][0x5a0] ;  /* 0x0001680000067ab9 */ /* 0x000fe40000000a00 */
        /* <DEDUP_REMOVED lines=11> */
.L_x_15:
        /* <DEDUP_REMOVED lines=8> */
.L_x_17:
[----:B------:R-:W-:-:S05]  /*13c0*/  ULDC UR5, c[0x0][0x584] ;  /* 0x0001610000057ab9 */ /* 0x000fca0000000800 */
.L_x_16:
[----:B------:R-:W-:-:S13]  /*13d0*/  LOP3.LUT P0, RZ, R3, 0xff, RZ, 0xc0, !PT ;  /* 0x000000ff03ff7812 */ /* 0x000fda000780c0ff */
[----:B------:R-:W-:Y:S05]  /*13e0*/  @!P0 EXIT ;  /* 0x000000000000894d */ /* 0x000fea0003800000 */
[----:B-1----:R-:W3:Y:S01]  /*13f0*/  LDL R0, [R1+0x790] ;  /* 0x0007900001007983 */ /* 0x002ee20000100800 */
[----:B------:R-:W-:Y:S01]  /*1400*/  ULDC UR12, c[0x0][0x28c] ;  /* 0x0000a300000c7ab9 */ /* 0x000fe20000000800 */
[----:B------:R-:W-:Y:S01]  /*1410*/  ULDC.64 UR14, c[0x0][0x5c8] ;  /* 0x00017200000e7ab9 */ /* 0x000fe20000000a00 */
[----:B------:R-:W-:Y:S02]  /*1420*/  UIADD3 UR12, UR12, 0x1f, URZ ;  /* 0x0000001f0c0c7890 */ /* 0x000fe4000fffe03f */
[----:B------:R-:W-:Y:S02]  /*1430*/  USHF.L.U64.HI UR10, UR14, 0x7, UR15 ;  /* 0x000000070e0a7899 */ /* 0x000fe4000801020f */
[----:B------:R-:W-:Y:S02]  /*1440*/  USHF.R.S32.HI UR13, URZ, 0x1f, UR12 ;  /* 0x0000001f3f0d7899 */ /* 0x000fe4000801140c */
[----:B------:R-:W-:Y:S02]  /*1450*/  USHF.L.U32 UR11, UR14, 0x7, URZ ;  /* 0x000000070e0b7899 */ /* 0x000fe4000800063f */
[----:B------:R-:W-:-:S02]  /*1460*/  ULEA.HI UR13, UR13, UR12, URZ, 0x5 ;  /* 0x0000000c0d0d7291 */ /* 0x000fc4000f8f283f */
[----:B------:R-:W-:Y:S02]  /*1470*/  USHF.L.U64.HI UR6, UR14, 0x3, UR15 ;  /* 0x000000030e067899 */ /* 0x000fe4000801020f */
[----:B------:R-:W-:Y:S02]  /*1480*/  USHF.L.U32 UR7, UR14, 0x3, URZ ;  /* 0x000000030e077899 */ /* 0x000fe4000800063f */
[----:B------:R-:W-:Y:S02]  /*1490*/  USHF.L.U64.HI UR60, UR14, 0x8, UR15 ;  /* 0x000000080e3c7899 */ /* 0x000fe4000801020f */
[----:B------:R-:W-:Y:S02]  /*14a0*/  USHF.L.U32 UR61, UR14, 0x8, URZ ;  /* 0x000000080e3d7899 */ /* 0x000fe4000800063f */
[----:B------:R-:W-:-:S03]  /*14b0*/  USHF.R.S32.HI UR14, URZ, 0x5, UR13 ;  /* 0x000000053f0e7899 */ /* 0x000fc6000801140d */
[----:B------:R-:W-:-:S03]  /*14c0*/  UMOV UR13, URZ ;  /* 0x0000003f000d7c82 */ /* 0x000fc60008000000 */
[----:B------:R-:W-:Y:S01]  /*14d0*/  IMAD.U32 R4, RZ, RZ, UR14 ;  /* 0x0000000eff047e24 */ /* 0x000fe2000f8e00ff */
[----:B---3--:R-:W-:-:S13]  /*14e0*/  R2UR UR16, R0 ;  /* 0x00000000001072ca */ /* 0x008fda00000e0000 */
[----:B------:R-:W-:-:S06]  /*14f0*/  ULOP3.LUT UR12, UR16, 0x1, URZ, 0xfc, !UPT ;  /* 0x00000001100c7892 */ /* 0x000fcc000f8efc3f */
[----:B------:R-:W-:Y:S01]  /*1500*/  IMAD.U32 R0, RZ, RZ, UR12 ;  /* 0x0000000cff007e24 */ /* 0x000fe2000f8e00ff */
[----:B------:R-:W-:Y:S02]  /*1510*/  UMOV UR12, URZ ;  /* 0x0000003f000c7c82 */ /* 0x000fe40008000000 */
[----:B------:R-:W-:Y:S02]  /*1520*/  IMAD.U32 R3, RZ, RZ, UR12 ;  /* 0x0000000cff037e24 */ /* 0x000fe4000f8e00ff */
[----:B------:R1:W-:Y:S04]  /*1530*/  STL [R1+0x788], R0 ;  /* 0x0007880001007387 */ /* 0x0003e80000100800 */
[----:B------:R3:W-:Y:S01]  /*1540*/  STL [R1+0x7a0], R4 ;  /* 0x0007a00401007387 */ /* 0x0007e20000100800 */
[----:B-1----:R-:W-:-:S05]  /*1550*/  IMAD.U32 R0, RZ, RZ, UR13 ;  /* 0x0000000dff007e24 */ /* 0x002fca000f8e00ff */
[----:B------:R3:W-:Y:S04]  /*1560*/  STL [R1+0x79c], R0 ;  /* 0x00079c0001007387 */ /* 0x0007e80000100800 */
[----:B------:R3:W-:Y:S02]  /*1570*/  STL [R1+0x774], R3 ;  /* 0x0007740301007387 */ /* 0x0007e40000100800 */
.L_x_132:
[----:B--2---:R-:W2:Y:S01]  /*1580*/  LDL R7, [R1+0x79c] ;  /* 0x00079c0001077983 */ /* 0x004ea20000100800 */
[----:B-1-3--:R-:W1:Y:S03]  /*1590*/  LDC R4, c[0x0][0x28c] ;  /* 0x0000a300ff047b82 */ /* 0x00ae660000000800 */
[----:B------:R-:W-:Y:S04]  /*15a0*/  STL [R1+0x76c], RZ ;  /* 0x00076cff01007387 */ /* 0x000fe80000100800 */
        /* <DEDUP_REMOVED lines=467> */
[----:B------:R-:W-:Y:S04]  /*32e0*/  STL [R1], RZ ;  /* 0x000000ff01007387 */ /* 0x000fe80000100800 */
[----:B------:R-:W-:Y:S04]  /*32f0*/  STL [R1+0x4], RZ ;  /* 0x000004ff01007387 */ /* 0x000fe80000100800 */
[----:B------:R-:W-:Y:S04]  /*3300*/  STL [R1+0x8], RZ ;  /* 0x000008ff01007387 */ /* 0x000fe80000100800 */
[----:B------:R-:W-:Y:S04]  /*3310*/  STL [R1+0xc], RZ ;  /* 0x00000cff01007387 */ /* 0x000fe80000100800 */
[----:B------:R-:W-:Y:S04]  /*3320*/  STL [R1+0x10], RZ ;  /* 0x000010ff01007387 */ /* 0x000fe80000100800 */
[----:B------:R-:W-:Y:S04]  /*3330*/  STL [R1+0x14], RZ ;  /* 0x000014ff01007387 */ /* 0x000fe80000100800 */
[----:B------:R-:W-:Y:S04]  /*3340*/  STL [R1+0x18], RZ ;  /* 0x000018ff01007387 */ /* 0x000fe80000100800 */
[----:B------:R-:W-:Y:S04]  /*3350*/  STL [R1+0x1c], RZ ;  /* 0x00001cff01007387 */ /* 0x000fe80000100800 */
[----:B------:R-:W3:Y:S01]  /*3360*/  LDL R8, [R1+0x774] ;  /* 0x0007740001087983 */ /* 0x000ee20000100800 */
[----:B------:R-:W4:Y:S01]  /*3370*/  S2R R3, SR_TID.X ;  /* 0x0000000000037919 */ /* 0x000f220000002100 */
[----:B------:R-:W5:Y:S01]  /*3380*/  S2UR UR16, SR_CgaCtaId ;  /* 0x00000000001079c3 */ /* 0x000f620000008800 */
[----:B----4-:R-:W-:-:S04]  /*3390*/  LOP3.LUT R3, R3, 0x80, RZ, 0xc0, !PT ;  /* 0x0000008003037812 */ /* 0x010fc800078ec0ff */
[----:B------:R-:W-:-:S06]  /*33a0*/  SHF.R.U32.HI R3, RZ, 0x7, R3 ;  /* 0x00000007ff037819 */ /* 0x000fcc0000011603 */
[----:B------:R-:W4:Y:S01]  /*33b0*/  SHFL.IDX PT, R3, R3, RZ, 0x1f ;  /* 0x00001fff03037589 */ /* 0x000f2200000e0000 */
[----:B--2---:R-:W-:Y:S01]  /*33c0*/  R2UR UR14, R7 ;  /* 0x00000000070e72ca */ /* 0x004fe200000e0000 */
[----:B------:R-:W-:Y:S01]  /*33d0*/  UMOV UR15, 0x400 ;  /* 0x00000400000f7882 */ /* 0x000fe20000000000 */
[----:B----4-:R-:W-:-:S11]  /*33e0*/  R2UR UR13, R3 ;  /* 0x00000000030d72ca */ /* 0x010fd600000e0000 */
[----:B------:R-:W-:Y:S01]  /*33f0*/  IMAD.U32 R6, RZ, RZ, UR14 ;  /* 0x0000000eff067e24 */ /* 0x000fe2000f8e00ff */
[----:B-----5:R-:W-:Y:S02]  /*3400*/  ULEA UR15, UR16, UR15, 0x18 ;  /* 0x0000000f100f7291 */ /* 0x020fe4000f8ec03f */
[----:B------:R-:W-:-:S04]  /*3410*/  ULEA.HI UR14, UR13, UR13, URZ, 0x1 ;  /* 0x0000000d0d0e7291 */ /* 0x000fc8000f8f083f */
[----:B------:R-:W-:-:S04]  /*3420*/  ULOP3.LUT UR14, UR14, 0x1ffffe, URZ, 0xc0, !UPT ;  /* 0x001ffffe0e0e7892 */ /* 0x000fc8000f8ec03f */
[----:B------:R-:W-:-:S04]  /*3430*/  UIADD3 UR14, UR13, -UR14, URZ ;  /* 0x8000000e0d0e7290 */ /* 0x000fc8000fffe03f */
[----:B------:R-:W-:-:S04]  /*3440*/  ULEA UR14, UR14, UR15, 0xb ;  /* 0x0000000f0e0e7291 */ /* 0x000fc8000f8e583f */
[----:B------:R-:W-:-:S04]  /*3450*/  UIADD3 UR14, UR14, 0x180, URZ ;  /* 0x000001800e0e7890 */ /* 0x000fc8000fffe03f */
[----:B------:R-:W-:-:S04]  /*3460*/  USHF.R.U32.HI UR14, URZ, 0x4, UR14 ;  /* 0x000000043f0e7899 */ /* 0x000fc8000801160e */
[----:B------:R-:W-:Y:S01]  /*3470*/  ULOP3.LUT UR13, UR14, 0x3fff, URZ, 0xc0, !UPT ;  /* 0x00003fff0e0d7892 */ /* 0x000fe2000f8ec03f */
[----:B-1----:R-:W-:-:S05]  /*3480*/  ISETP.GE.AND P0, PT, R4, 0x1, PT ;  /* 0x000000010400780c */ /* 0x002fca0003f06270 */
[----:B------:R-:W-:Y:S01]  /*3490*/  IMAD.U32 R3, RZ, RZ, UR13 ;  /* 0x0000000dff037e24 */ /* 0x000fe2000f8e00ff */
[----:B------:R-:W-:Y:S01]  /*34a0*/  UMOV UR12, URZ ;  /* 0x0000003f000c7c82 */ /* 0x000fe20008000000 */
[----:B------:R-:W-:Y:S01]  /*34b0*/  UMOV UR28, URZ ;  /* 0x0000003f001c7c82 */ /* 0x000fe20008000000 */
[----:B------:R-:W-:Y:S02]  /*34c0*/  IMAD.U32 R5, RZ, RZ, UR12 ;  /* 0x0000000cff057e24 */ /* 0x000fe4000f8e00ff */
[----:B------:R1:W-:Y:S01]  /*34d0*/  STL [R1+0x770], R3 ;  /* 0x0007700301007387 */ /* 0x0003e20000100800 */
[----:B------:R-:W-:Y:S01]  /*34e0*/  IMAD.U32 R4, RZ, RZ, UR15 ;  /* 0x0000000fff047e24 */ /* 0x000fe2000f8e00ff */
[----:B------:R-:W-:Y:S02]  /*34f0*/  CS2R R236, SRZ ;  /* 0x0000000000ec7805 */ /* 0x000fe4000001ff00 */
[----:B------:R-:W-:Y:S02]  /*3500*/  CS2R R234, SRZ ;  /* 0x0000000000ea7805 */ /* 0x000fe4000001ff00 */
[----:B------:R-:W-:-:S02]  /*3510*/  CS2R R232, SRZ ;  /* 0x0000000000e87805 */ /* 0x000fc4000001ff00 */
[----:B------:R-:W-:Y:S02]  /*3520*/  CS2R R22, SRZ ;  /* 0x0000000000167805 */ /* 0x000fe4000001ff00 */
[----:B0-----:R-:W-:Y:S02]  /*3530*/  CS2R R20, SRZ ;  /* 0x0000000000147805 */ /* 0x001fe4000001ff00 */
[----:B------:R-:W-:Y:S02]  /*3540*/  CS2R R18, SRZ ;  /* 0x0000000000127805 */ /* 0x000fe4000001ff00 */
[----:B------:R-:W-:Y:S02]  /*3550*/  CS2R R16, SRZ ;  /* 0x0000000000107805 */ /* 0x000fe4000001ff00 */
[----:B------:R-:W-:Y:S02]  /*3560*/  CS2R R14, SRZ ;  /* 0x00000000000e7805 */ /* 0x000fe4000001ff00 */
[----:B------:R-:W-:-:S02]  /*3570*/  CS2R R12, SRZ ;  /* 0x00000000000c7805 */ /* 0x000fc4000001ff00 */
[----:B------:R-:W-:Y:S02]  /*3580*/  CS2R R10, SRZ ;  /* 0x00000000000a7805 */ /* 0x000fe4000001ff00 */
[----:B------:R-:W-:Y:S02]  /*3590*/  CS2R R224, SRZ ;  /* 0x0000000000e07805 */ /* 0x000fe4000001ff00 */
        /* <DEDUP_REMOVED lines=103> */
[----:B---3--:R-:W-:-:S13]  /*3c10*/  R2UR UR13, R8 ;  /* 0x00000000080d72ca */ /* 0x008fda00000e0000 */
[----:B-1----:R-:W-:Y:S01]  /*3c20*/  IMAD.U32 R3, RZ, RZ, UR13 ;  /* 0x0000000dff037e24 */ /* 0x002fe2000f8e00ff */
[----:B------:R-:W-:Y:S06]  /*3c30*/  @!P0 BRA `(.L_x_18) ;  /* 0x0000006800008947 */ /* 0x000fec0003800000 */
[----:B------:R-:W2:Y:S02]  /*3c40*/  LDL R9, [R1+0x788] ;  /* 0x0007880001097983 */ /* 0x000ea40000100800 */
[----:B--2---:R-:W-:-:S13]  /*3c50*/  R2UR UR12, R9 ;  /* 0x00000000090c72ca */ /* 0x004fda00000e0000 */
[----:B------:R-:W-:-:S06]  /*3c60*/  UISETP.NE.AND UP0, UPT, UR12, 0x3, UPT ;  /* 0x000000030c00788c */ /* 0x000fcc000bf05270 */
[----:B------:R-:W-:-:S13]  /*3c70*/  PLOP3.LUT P1, PT, PT, PT, UP0, 0x80, 0x0 ;  /* 0x000000000000781c */ /* 0x000fda0003f2f008 */
[----:B------:R-:W-:Y:S05]  /*3c80*/  @!P1 BRA `(.L_x_19) ;  /* 0x0000000000049947 */ /* 0x000fea0003800000 */
[----:B------:R-:W-:Y:S01]  /*3c90*/  BPT.TRAP 0x1 ;  /* 0x000000040000795c */ /* 0x000fe20000300000 */
.L_x_19:
[----:B------:R-:W-:Y:S02]  /*3ca0*/  R2UR UR14, R4 ;  /* 0x00000000040e72ca */ /* 0x000fe400000e0000 */
[----:B------:R-:W-:Y:S02]  /*3cb0*/  R2UR UR12, R8 ;  /* 0x00000000080c72ca */ /* 0x000fe400000e0000 */
[----:B------:R-:W-:-:S11]  /*3cc0*/  R2UR UR13, R7 ;  /* 0x00000000070d72ca */ /* 0x000fd600000e0000 */
[----:B------:R-:W-:Y:S02]  /*3cd0*/  ULEA UR12, UR12, UR14, 0x3 ;  /* 0x0000000e0c0c7291 */ /* 0x000fe4000f8e183f */
[----:B------:R-:W-:-:S05]  /*3ce0*/  IMAD.U32 R3, RZ, RZ, UR13 ;  /* 0x0000000dff037e24 */ /* 0x000fca000f8e00ff */
[----:B------:R-:W-:-:S04]  /*3cf0*/  SHF.L.U32 R3, R3, 0x1f, RZ ;  /* 0x0000001f03037819 */ /* 0x000fc800000006ff */
[----:B------:R0:W1:Y:S01]  /*3d00*/  SYNCS.PHASECHK.TRANS64.TRYWAIT P0, [UR12], R3 ;  /* 0x00000003ff0075a7 */ /* 0x000062000800014c */
[----:B------:R-:W-:Y:S05]  /*3d10*/  @!P1 BRA `(.L_x_20) ;  /* 0x0000000000049947 */ /* 0x000fea0003800000 */
[----:B------:R-:W-:Y:S01]  /*3d20*/  BPT.TRAP 0x1 ;  /* 0x000000040000795c */ /* 0x000fe20000300000 */
.L_x_20:
[----:B------:R2:W-:Y:S01]  /*3d30*/  STL [R1+0x76c], RZ ;  /* 0x00076cff01007387 */ /* 0x0005e20000100800 */
[----:B------:R-:W-:Y:S02]  /*3d40*/  UMOV UR13, 0x1 ;  /* 0x00000001000d7882 */ /* 0x000fe40000000000 */
[----:B------:R-:W-:Y:S01]  /*3d50*/  IMAD.U32 R5, RZ, RZ, UR13 ;  /* 0x0000000dff057e24 */ /* 0x000fe2000f8e00ff */
[----:B-1----:R-:W-:Y:S06]  /*3d60*/  @P0 BRA `(.L_x_21) ;  /* 0x0000000000080947 */ /* 0x002fec0003800000 */
[----:B------:R-:W1:Y:S02]  /*3d70*/  SYNCS.PHASECHK.TRANS64.TRYWAIT P0, [UR12], R3 ;  /* 0x00000003ff0075a7 */ /* 0x000e64000800014c */
[----:B-1----:R-:W-:Y:S05]  /*3d80*/  @!P0 BRA `(.L_x_22) ;  /* 0x000003f800dc8947 */ /* 0x002fea0003800000 */
.L_x_21:
[----:B------:R-:W3:Y:S04]  /*3d90*/  LDL R7, [R1+0x770] ;  /* 0x0007700001077983 */ /* 0x000ee80000100800 */
[----:B-1----:R-:W4:Y:S01]  /*3da0*/  LDL R6, [R1+0x774] ;  /* 0x0007740001067983 */ /* 0x002f220000100800 */
[----:B------:R-:W-:Y:S01]  /*3db0*/  R2UR UR12, R4 ;  /* 0x00000000040c72ca */ /* 0x000fe200000e0000 */
[----:B------:R-:W-:Y:S01]  /*3dc0*/  WARPGROUP.ARRIVE ;  /* 0x00000000000079c5 */ /* 0x000fe20000000000 */
[----:B------:R-:W-:Y:S01]  /*3dd0*/  UMOV UR21, 0xc0000010 ;  /* 0xc000001000157882 */ /* 0x000fe20000000000 */
[----:B------:R-:W-:Y:S01]  /*3de0*/  STL [R1+0x768], RZ ;  /* 0x000768ff01007387 */ /* 0x000fe20000100800 */
[----:B------:R-:W-:Y:S01]  /*3df0*/  UMOV UR23, 0xc0000010 ;  /* 0xc000001000177882 */ /* 0x000fe20000000000 */
[----:B------:R-:W-:Y:S01]  /*3e00*/  UMOV UR17, UR21 ;  /* 0x0000001500117c82 */ /* 0x000fe20008000000 */
[----:B------:R-:W-:Y:S01]  /*3e10*/  UMOV UR19, 0xc0000010 ;  /* 0xc000001000137882 */ /* 0x000fe20000000000 */
[----:B------:R-:W-:Y:S01]  /*3e20*/  STL [R1+0x764], RZ ;  /* 0x000764ff01007387 */ /* 0x000fe20000100800 */
[----:B------:R-:W-:Y:S01]  /*3e30*/  UMOV UR57, UR21 ;  /* 0x0000001500397c82 */ /* 0x000fe20008000000 */
[----:B------:R-:W-:Y:S01]  /*3e40*/  UMOV UR59, 0xc0000010 ;  /* 0xc0000010003b7882 */ /* 0x000fe20000000000 */
[----:B------:R-:W-:Y:S01]  /*3e50*/  UMOV UR53, UR21 ;  /* 0x0000001500357c82 */ /* 0x000fe20008000000 */
[----:B------:R-:W-:Y:S01]  /*3e60*/  STL [R1+0x760], RZ ;  /* 0x000760ff01007387 */ /* 0x000fe20000100800 */
[----:B------:R-:W-:Y:S01]  /*3e70*/  UMOV UR55, 0xc0000010 ;  /* 0xc000001000377882 */ /* 0x000fe20000000000 */
[----:B------:R-:W-:Y:S01]  /*3e80*/  UIADD3 UR12, UR12, 0x28180, URZ ;  /* 0x000281800c0c7890 */ /* 0x000fe2000fffe03f */
[----:B------:R-:W-:Y:S01]  /*3e90*/  CS2R R236, SRZ ;  /* 0x0000000000ec7805 */ /* 0x000fe2000001ff00 */
[----:B------:R-:W-:Y:S01]  /*3ea0*/  STL [R1+0x75c], RZ ;  /* 0x00075cff01007387 */ /* 0x000fe20000100800 */
[----:B------:R-:W-:Y:S01]  /*3eb0*/  UMOV UR49, UR21 ;  /* 0x0000001500317c82 */ /* 0x000fe20008000000 */
[----:B------:R-:W-:Y:S01]  /*3ec0*/  USHF.R.U32.HI UR12, URZ, 0x4, UR12 ;  /* 0x000000043f0c7899 */ /* 0x000fe2000801160c */
[----:B------:R-:W-:Y:S01]  /*3ed0*/  CS2R R234, SRZ ;  /* 0x0000000000ea7805 */ /* 0x000fe2000001ff00 */
[----:B------:R-:W-:Y:S01]  /*3ee0*/  STL [R1+0x758], RZ ;  /* 0x000758ff01007387 */ /* 0x000fe20000100800 */
[----:B------:R-:W-:Y:S01]  /*3ef0*/  UMOV UR51, 0xc0000010 ;  /* 0xc000001000337882 */ /* 0x000fe20000000000 */
[----:B------:R-:W-:Y:S01]  /*3f00*/  ULOP3.LUT UR12, UR12, 0x3fff, URZ, 0xc0, !UPT ;  /* 0x00003fff0c0c7892 */ /* 0x000fe2000f8ec03f */
[----:B------:R-:W-:Y:S01]  /*3f10*/  CS2R R232, SRZ ;  /* 0x0000000000e87805 */ /* 0x000fe2000001ff00 */
[----:B------:R-:W-:Y:S01]  /*3f20*/  STL [R1+0x754], RZ ;  /* 0x000754ff01007387 */ /* 0x000fe20000100800 */
[----:B------:R-:W-:Y:S01]  /*3f30*/  UMOV UR45, UR21 ;  /* 0x00000015002d7c82 */ /* 0x000fe20008000000 */
[----:B------:R-:W-:Y:S01]  /*3f40*/  ULOP3.LUT UR12, UR12, 0x10000, URZ, 0xfc, !UPT ;  /* 0x000100000c0c7892 */ /* 0x000fe2000f8efc3f */
[----:B------:R-:W-:Y:S01]  /*3f50*/  CS2R R22, SRZ ;  /* 0x0000000000167805 */ /* 0x000fe2000001ff00 */
        /* <DEDUP_REMOVED lines=10> */
[----:B------:R-:W-:Y:S01]  /*4000*/  UMOV UR29, UR21 ;  /* 0x00000015001d7c82 */ /* 0x000fe20008000000 */
[----:B------:R-:W-:Y:S01]  /*4010*/  UMOV UR31, 0xc0000010 ;  /* 0xc0000010001f7882 */ /* 0x000fe20000000000 */
[----:B------:R-:W-:Y:S01]  /*4020*/  STL [R1+0x744], RZ ;  /* 0x000744ff01007387 */ /* 0x000fe20000100800 */
[----:B------:R-:W-:Y:S01]  /*4030*/  UMOV UR15, 0xc0000010 ;  /* 0xc0000010000f7882 */ /* 0x000fe20000000000 */
[----:B------:R-:W-:Y:S01]  /*4040*/  UMOV UR27, UR59 ;  /* 0x0000003b001b7c82 */ /* 0x000fe20008000000 */
[----:B------:R-:W-:Y:S01]  /*4050*/  CS2R R20, SRZ ;  /* 0x0000000000147805 */ /* 0x000fe2000001ff00 */
        /* <DEDUP_REMOVED lines=63> */
[----:B------:R-:W-:Y:S01]  /*4450*/  STL [R1+0x644], RZ ;  /* 0x000644ff01007387 */ /* 0x000fe20000100800 */
[----:B---3--:R-:W-:-:S03]  /*4460*/  R2UR UR14, R7 ;  /* 0x00000000070e72ca */ /* 0x008fc600000e0000 */
[----:B------:R-:W-:Y:S01]  /*4470*/  STL [R1+0x640], RZ ;  /* 0x000640ff01007387 */ /* 0x000fe20000100800 */
[----:B----4-:R-:W-:-:S03]  /*4480*/  R2UR UR13, R6 ;  /* 0x00000000060d72ca */ /* 0x010fc600000e0000 */
[----:B------:R-:W-:Y:S04]  /*4490*/  STL [R1+0x63c], RZ ;  /* 0x00063cff01007387 */ /* 0x000fe80000100800 */
[----:B------:R-:W-:Y:S02]  /*44a0*/  STL [R1+0x638], RZ ;  /* 0x000638ff01007387 */ /* 0x000fe40000100800 */
[----:B------:R-:W-:Y:S02]  /*44b0*/  ULOP3.LUT UR20, UR14, 0x10000, URZ, 0xfc, !UPT ;  /* 0x000100000e147892 */ /* 0x000fe4000f8efc3f */
[----:B------:R-:W-:Y:S02]  /*44c0*/  STL [R1+0x634], RZ ;  /* 0x000634ff01007387 */ /* 0x000fe40000100800 */
[----:B------:R-:W-:-:S02]  /*44d0*/  ULEA UR20, UR13, UR20, 0xa ;  /* 0x000000140d147291 */ /* 0x000fc4000f8e503f */
[----:B------:R-:W-:Y:S01]  /*44e0*/  STL [R1+0x630], RZ ;  /* 0x000630ff01007387 */ /* 0x000fe20000100800 */
[----:B------:R-:W-:-:S03]  /*44f0*/  UIMAD UR22, UR13, 0x160, UR12 ;  /* 0x000001600d1678a4 */ /* 0x000fc6000f8e020c */
[----:B------:R-:W-:Y:S01]  /*4500*/  STL [R1+0x62c], RZ ;  /* 0x00062cff01007387 */ /* 0x000fe20000100800 */
[----:B------:R-:W-:Y:S01]  /*4510*/  UIADD3 UR12, UR22, 0x20, URZ ;  /* 0x00000020160c7890 */ /* 0x000fe2000fffe03f */
[----:B------:R-:W-:Y:S02]  /*4520*/  UMOV UR16, UR20 ;  /* 0x0000001400107c82 */ /* 0x000fe40008000000 */
[----:B------:R-:W-:Y:S01]  /*4530*/  STL [R1+0x628], RZ ;  /* 0x000628ff01007387 */ /* 0x000fe20000100800 */
[----:B------:R-:W-:Y:S02]  /*4540*/  UIADD3 UR58, UR22, 0x40, URZ ;  /* 0x00000040163a7890 */ /* 0x000fe4000fffe03f */
[----:B------:R-:W-:Y:S01]  /*4550*/  QGMMA.64x16x32.F32.E4M3.E4M3 R24, gdesc[UR20], RZ, !UPT, gsb0 ;  /* 0x00200000141879f3 */ /* 0x000fe2000c0008ff */
[----:B------:R-:W-:Y:S01]  /*4560*/  UMOV UR56, UR20 ;  /* 0x0000001400387c82 */ /* 0x000fe20008000000 */
[----:B------:R-:W-:Y:S01]  /*4570*/  STL [R1+0x624], RZ ;  /* 0x000624ff01007387 */ /* 0x000fe20000100800 */
[----:B------:R-:W-:Y:S01]  /*4580*/  UMOV UR18, UR12 ;  /* 0x0000000c00127c82 */ /* 0x000fe20008000000 */
[----:B------:R-:W-:-:S02]  /*4590*/  UIADD3 UR54, UR22, 0x60, URZ ;  /* 0x0000006016367890 */ /* 0x000fc4000fffe03f */
[----:B------:R-:W-:Y:S01]  /*45a0*/  STL [R1+0x620], RZ ;  /* 0x000620ff01007387 */ /* 0x000fe20000100800 */
[----:B------:R-:W-:Y:S01]  /*45b0*/  UMOV UR52, UR20 ;  /* 0x0000001400347c82 */ /* 0x000fe20008000000 */
[----:B------:R-:W-:Y:S02]  /*45c0*/  UIADD3 UR50, UR22, 0x80, URZ ;  /* 0x0000008016327890 */ /* 0x000fe4000fffe03f */
[----:B------:R-:W-:Y:S01]  /*45d0*/  STL [R1+0x61c], RZ ;  /* 0x00061cff01007387 */ /* 0x000fe20000100800 */
[----:B------:R-:W-:Y:S01]  /*45e0*/  UMOV UR48, UR20 ;  /* 0x0000001400307c82 */ /* 0x000fe20008000000 */
[----:B------:R-:W-:Y:S02]  /*45f0*/  UIADD3 UR46, UR22, 0xa0, URZ ;  /* 0x000000a0162e7890 */ /* 0x000fe4000fffe03f */
        /* <DEDUP_REMOVED lines=17> */
[----:B------:R-:W-:Y:S01]  /*4710*/  UMOV UR13, UR19 ;  /* 0x00000013000d7c82 */ /* 0x000fe20008000000 */
[----:B------:R-:W-:Y:S01]  /*4720*/  UMOV UR26, UR58 ;  /* 0x0000003a001a7c82 */ /* 0x000fe20008000000 */
[----:B------:R-:W-:Y:S04]  /*4730*/  STL [R1+0x600], RZ ;  /* 0x000600ff01007387 */ /* 0x000fe80000100800 */
[----:B------:R-:W-:Y:S04]  /*4740*/  STL [R1+0x5fc], RZ ;  /* 0x0005fcff01007387 */ /* 0x000fe80000100800 */
[----:B------:R-:W-:Y:S04]  /*4750*/  STL [R1+0x5f8], RZ ;  /* 0x0005f8ff01007387 */ /* 0x000fe80000100800 */
[----:B------:R-:W-:Y:S01]  /*4760*/  STL [R1+0x5f4], RZ ;  /* 0x0005f4ff01007387 */ /* 0x000fe20000100800 */
[----:B------:R-:W-:-:S03]  /*4770*/  WARPGROUP.DEPBAR.LE gsb0, 0x0 ;  /* 0x00008000000079c5 */ /* 0x000fc60000010000 */
        /* <DEDUP_REMOVED lines=232> */
[----:B------:R-:W-:Y:S04]  /*5600*/  STL.64 [R1+0x220], R24 ;  /* 0x0002201801007387 */ /* 0x000fe80000100a00 */
[----:B------:R-:W-:Y:S04]  /*5610*/  STL.64 [R1+0x228], R26 ;  /* 0x0002281a01007387 */ /* 0x000fe80000100a00 */
[----:B------:R-:W-:Y:S04]  /*5620*/  STL.64 [R1+0x230], R28 ;  /* 0x0002301c01007387 */ /* 0x000fe80000100a00 */
[----:B------:R1:W-:Y:S02]  /*5630*/  STL.64 [R1+0x238], R30 ;  /* 0x0002381e01007387 */ /* 0x0003e40000100a00 */
[----:B-1----:R-:W-:-:S06]  /*5640*/  WARPGROUP.ARRIVE ;  /* 0x00000000000079c5 */ /* 0x002fcc0000000000 */
[----:B------:R-:W-:Y:S01]  /*5650*/  QGMMA.64x16x32.F32.E4M3.E4M3 R24, gdesc[UR16], RZ, !UPT, gsb0 ;  /* 0x00200000101879f3 */ /* 0x000fe2000c0008ff */
[----:B------:R-:W-:Y:S01]  /*5660*/  UIADD3 UR16, UR20, 0x100, URZ ;  /* 0x0000010014107890 */ /* 0x000fe2000fffe03f */
[----:B------:R-:W-:Y:S01]  /*5670*/  UMOV UR18, UR30 ;  /* 0x0000001e00127c82 */ /* 0x000fe20008000000 */
[----:B------:R-:W-:Y:S01]  /*5680*/  UMOV UR19, UR31 ;  /* 0x0000001f00137c82 */ /* 0x000fe20008000000 */
[----:B------:R-:W-:Y:S02]  /*5690*/  WARPGROUP.DEPBAR.LE gsb0, 0x0 ;  /* 0x00008000000079c5 */ /* 0x000fe40000010000 */
[----:B------:R-:W-:Y:S04]  /*56a0*/  STL.64 [R1+0x1a0], R24 ;  /* 0x0001a01801007387 */ /* 0x000fe80000100a00 */
[----:B------:R-:W-:Y:S04]  /*56b0*/  STL.64 [R1+0x1a8], R26 ;  /* 0x0001a81a01007387 */ /* 0x000fe80000100a00 */
[----:B------:R-:W-:Y:S04]  /*56c0*/  STL.64 [R1+0x1b0], R28 ;  /* 0x0001b01c01007387 */ /* 0x000fe80000100a00 */
[----:B------:R1:W-:Y:S02]  /*56d0*/  STL.64 [R1+0x1b8], R30 ;  /* 0x0001b81e01007387 */ /* 0x0003e40000100a00 */
[----:B-1----:R-:W-:-:S06]  /*56e0*/  WARPGROUP.ARRIVE ;  /* 0x00000000000079c5 */ /* 0x002fcc0000000000 */
[----:B------:R-:W-:Y:S01]  /*56f0*/  QGMMA.64x16x32.F32.E4M3.E4M3 R24, gdesc[UR56], RZ, !UPT, gsb0 ;  /* 0x00200000381879f3 */ /* 0x000fe2000c0008ff */
[----:B------:R-:W-:Y:S01]  /*5700*/  UMOV UR56, UR12 ;  /* 0x0000000c00387c82 */ /* 0x000fe20008000000 */
[----:B------:R-:W-:Y:S01]  /*5710*/  UMOV UR57, UR13 ;  /* 0x0000000d00397c82 */ /* 0x000fe20008000000 */
[----:B------:R-:W-:Y:S01]  /*5720*/  UMOV UR12, UR20 ;  /* 0x00000014000c7c82 */ /* 0x000fe20008000000 */
[----:B------:R-:W-:Y:S01]  /*5730*/  UMOV UR13, UR21 ;  /* 0x00000015000d7c82 */ /* 0x000fe20008000000 */
[----:B------:R-:W-:Y:S01]  /*5740*/  UIADD3 UR21, UR20, 0x200, URZ ;  /* 0x0000020014157890 */ /* 0x000fe2000fffe03f */
[----:B------:R-:W-:Y:S02]  /*5750*/  WARPGROUP.DEPBAR.LE gsb0, 0x0 ;  /* 0x00008000000079c5 */ /* 0x000fe40000010000 */
[----:B------:R-:W-:Y:S04]  /*5760*/  STL.64 [R1+0x120], R24 ;  /* 0x0001201801007387 */ /* 0x000fe80000100a00 */
[----:B------:R-:W-:Y:S04]  /*5770*/  STL.64 [R1+0x128], R26 ;  /* 0x0001281a01007387 */ /* 0x000fe80000100a00 */
[----:B------:R-:W-:Y:S04]  /*5780*/  STL.64 [R1+0x130], R28 ;  /* 0x0001301c01007387 */ /* 0x000fe80000100a00 */
[----:B------:R1:W-:Y:S02]  /*5790*/  STL.64 [R1+0x138], R30 ;  /* 0x0001381e01007387 */ /* 0x0003e40000100a00 */
[----:B-1----:R-:W-:-:S06]  /*57a0*/  WARPGROUP.ARRIVE ;  /* 0x00000000000079c5 */ /* 0x002fcc0000000000 */
[----:B------:R-:W-:Y:S03]  /*57b0*/  QGMMA.64x16x32.F32.E4M3.E4M3 R24, gdesc[UR52], RZ, !UPT, gsb0 ;  /* 0x00200000341879f3 */ /* 0x000fe6000c0008ff */
        /* <DEDUP_REMOVED lines=8> */
[----:B------:R-:W-:Y:S01]  /*5840*/  WARPGROUP.ARRIVE ;  /* 0x00000000000079c5 */ /* 0x000fe20000000000 */
[----:B------:R-:W-:Y:S04]  /*5850*/  STL.64 [R1+0x20], R24 ;  /* 0x0000201801007387 */ /* 0x000fe80000100a00 */
[----:B------:R-:W-:Y:S01]  /*5860*/  STL.64 [R1+0x28], R26 ;  /* 0x0000281a01007387 */ /* 0x000fe20000100a00 */
[----:B------:R-:W-:Y:S03]  /*5870*/  QGMMA.64x16x32.F32.E4M3.E4M3 R208, gdesc[UR44], RZ, !UPT, gsb0 ;  /* 0x002000002cd079f3 */ /* 0x000fe6000c0008ff */
[----:B------:R-:W-:Y:S04]  /*5880*/  STL.64 [R1+0x30], R28 ;  /* 0x0000301c01007387 */ /* 0x000fe80000100a00 */
[----:B------:R1:W-:Y:S01]  /*5890*/  STL.64 [R1+0x38], R30 ;  /* 0x0000381e01007387 */ /* 0x0003e20000100a00 */
[----:B------:R-:W-:-:S02]  /*58a0*/  WARPGROUP.DEPBAR.LE gsb0, 0x0 ;  /* 0x00008000000079c5 */ /* 0x000fc40000010000 */
[----:B------:R-:W-:Y:S01]  /*58b0*/  WARPGROUP.ARRIVE ;  /* 0x00000000000079c5 */ /* 0x000fe20000000000 */
[----:B------:R-:W-:Y:S04]  /*58c0*/  STL.64 [R1+0x7c8], R214 ;  /* 0x0007c8d601007387 */ /* 0x000fe80000100a00 */
[----:B------:R-:W-:Y:S01]  /*58d0*/  STL.64 [R1+0x7c0], R212 ;  /* 0x0007c0d401007387 */ /* 0x000fe20000100a00 */
[----:B------:R-:W-:Y:S03]  /*58e0*/  QGMMA.64x16x32.F32.E4M3.E4M3 R176, gdesc[UR40], RZ, !UPT, gsb0 ;  /* 0x0020000028b079f3 */ /* 0x000fe6000c0008ff */
[----:B------:R-:W-:Y:S04]  /*58f0*/  STL.64 [R1+0x7b8], R210 ;  /* 0x0007b8d201007387 */ /* 0x000fe80000100a00 */
[----:B------:R-:W-:Y:S04]  /*5900*/  STL.64 [R1+0x7b0], R208 ;  /* 0x0007b0d001007387 */ /* 0x000fe80000100a00 */
[----:B------:R-:W-:Y:S04]  /*5910*/  STL [R1+0x250], RZ ;  /* 0x000250ff01007387 */ /* 0x000fe80000100800 */
[----:B------:R-:W-:Y:S04]  /*5920*/  STL [R1+0x24c], RZ ;  /* 0x00024cff01007387 */ /* 0x000fe80000100800 */
[----:B------:R-:W-:Y:S04]  /*5930*/  STL [R1+0x248], RZ ;  /* 0x000248ff01007387 */ /* 0x000fe80000100800 */
[----:B------:R-:W-:Y:S04]  /*5940*/  STL [R1+0x244], RZ ;  /* 0x000244ff01007387 */ /* 0x000fe80000100800 */
[----:B------:R-:W-:Y:S01]  /*5950*/  STL [R1+0x240], RZ ;  /* 0x000240ff01007387 */ /* 0x000fe20000100800 */
[----:B------:R-:W-:-:S02]  /*5960*/  WARPGROUP.DEPBAR.LE gsb0, 0x0 ;  /* 0x00008000000079c5 */ /* 0x000fc40000010000 */
[----:B------:R-:W-:-:S06]  /*5970*/  WARPGROUP.ARRIVE ;  /* 0x00000000000079c5 */ /* 0x000fcc0000000000 */
[----:B------:R-:W-:Y:S03]  /*5980*/  QGMMA.64x16x32.F32.E4M3.E4M3 R144, gdesc[UR36], RZ, !UPT, gsb0 ;  /* 0x00200000249079f3 */ /* 0x000fe6000c0008ff */
[----:B------:R-:W-:Y:S02]  /*5990*/  WARPGROUP.DEPBAR.LE gsb0, 0x0 ;  /* 0x00008000000079c5 */ /* 0x000fe40000010000 */
[----:B------:R-:W-:-:S06]  /*59a0*/  WARPGROUP.ARRIVE ;  /* 0x00000000000079c5 */ /* 0x000fcc0000000000 */
[----:B------:R-:W-:Y:S03]  /*59b0*/  QGMMA.64x16x32.F32.E4M3.E4M3 R112, gdesc[UR32], RZ, !UPT, gsb0 ;  /* 0x00200000207079f3 */ /* 0x000fe6000c0008ff */
[----:B------:R-:W-:Y:S02]  /*59c0*/  WARPGROUP.DEPBAR.LE gsb0, 0x0 ;  /* 0x00008000000079c5 */ /* 0x000fe40000010000 */
[----:B------:R-:W-:-:S06]  /*59d0*/  WARPGROUP.ARRIVE ;  /* 0x00000000000079c5 */ /* 0x000fcc0000000000 */
[----:B------:R-:W-:Y:S03]  /*59e0*/  QGMMA.64x16x32.F32.E4M3.E4M3 R80, gdesc[UR28], RZ, !UPT, gsb0 ;  /* 0x002000001c5079f3 */ /* 0x000fe6000c0008ff */
[----:B------:R-:W-:Y:S02]  /*59f0*/  WARPGROUP.DEPBAR.LE gsb0, 0x0 ;  /* 0x00008000000079c5 */ /* 0x000fe40000010000 */
[----:B------:R-:W-:-:S06]  /*5a00*/  WARPGROUP.ARRIVE ;  /* 0x00000000000079c5 */ /* 0x000fcc0000000000 */
[----:B------:R-:W-:Y:S01]  /*5a10*/  QGMMA.64x16x32.F32.E4M3.E4M3 R48, gdesc[UR12], RZ, !UPT, gsb0 ;  /* 0x002000000c3079f3 */ /* 0x000fe2000c0008ff */
[----:B------:R-:W-:Y:S01]  /*5a20*/  UMOV UR12, UR16 ;  /* 0x00000010000c7c82 */ /* 0x000fe20008000000 */
[----:B------:R-:W-:Y:S01]  /*5a30*/  UMOV UR13, 0xc0000010 ;  /* 0xc0000010000d7882 */ /* 0x000fe20000000000 */
[----:B------:R-:W-:Y:S01]  /*5a40*/  UMOV UR16, UR12 ;  /* 0x0000000c00107c82 */ /* 0x000fe20008000000 */
[----:B------:R-:W-:Y:S01]  /*5a50*/  UMOV UR17, UR13 ;  /* 0x0000000d00117c82 */ /* 0x000fe20008000000 */
[----:B------:R-:W-:Y:S01]  /*5a60*/  UMOV UR24, UR12 ;  /* 0x0000000c00187c82 */ /* 0x000fe20008000000 */
[----:B------:R-:W-:Y:S01]  /*5a70*/  UMOV UR25, UR13 ;  /* 0x0000000d00197c82 */ /* 0x000fe20008000000 */
[----:B------:R-:W-:Y:S02]  /*5a80*/  WARPGROUP.DEPBAR.LE gsb0, 0x0 ;  /* 0x00008000000079c5 */ /* 0x000fe40000010000 */
[----:B------:R-:W-:-:S06]  /*5a90*/  WARPGROUP.ARRIVE ;  /* 0x00000000000079c5 */ /* 0x000fcc0000000000 */
[----:B------:R-:W-:Y:S03]  /*5aa0*/  QGMMA.64x16x32.F32.E4M3.E4M3 R40, gdesc[UR12], RZ, !UPT, gsb0 ;  /* 0x002000000c2879f3 */ /* 0x000fe6000c0008ff */
[----:B------:R-:W-:Y:S02]  /*5ab0*/  WARPGROUP.DEPBAR.LE gsb0, 0x0 ;  /* 0x00008000000079c5 */ /* 0x000fe40000010000 */
[----:B------:R-:W-:-:S06]  /*5ac0*/  WARPGROUP.ARRIVE ;  /* 0x00000000000079c5 */ /* 0x000fcc0000000000 */
[----:B------:R-:W-:Y:S01]  /*5ad0*/  QGMMA.64x16x32.F32.E4M3.E4M3 R72, gdesc[UR16], RZ, !UPT, gsb0 ;  /* 0x00200000104879f3 */ /* 0x000fe2000c0008ff */
[----:B------:R-:W-:Y:S01]  /*5ae0*/  UMOV UR16, UR12 ;  /* 0x0000000c00107c82 */ /* 0x000fe20008000000 */
[----:B------:R-:W-:Y:S01]  /*5af0*/  UMOV UR17, UR13 ;  /* 0x0000000d00117c82 */ /* 0x000fe20008000000 */
[----:B------:R-:W-:Y:S01]  /*5b00*/  UMOV UR18, UR34 ;  /* 0x0000002200127c82 */ /* 0x000fe20008000000 */
[----:B------:R-:W-:Y:S01]  /*5b10*/  UMOV UR19, UR35 ;  /* 0x0000002300137c82 */ /* 0x000fe20008000000 */
        /* <DEDUP_REMOVED lines=36> */
[----:B-1----:R-:W-:Y:S01]  /*5d60*/  WARPGROUP.ARRIVE ;  /* 0x00000000000079c5 */ /* 0x002fe20000000000 */
[----:B------:R1:W-:Y:S01]  /*5d70*/  STL.64 [R1], R12 ;  /* 0x0000000c01007387 */ /* 0x0003e20000100a00 */
[----:B------:R-:W-:Y:S01]  /*5d80*/  IMAD.MOV.U32 R9, RZ, RZ, R16 ;  /* 0x000000ffff097224 */ /* 0x000fe200078e0010 */
[----:B------:R-:W-:Y:S01]  /*5d90*/  CS2R R10, SRZ ;  /* 0x00000000000a7805 */ /* 0x000fe2000001ff00 */
[----:B------:R-:W-:Y:S01]  /*5da0*/  IMAD.MOV.U32 R8, RZ, RZ, R17 ;  /* 0x000000ffff087224 */ /* 0x000fe200078e0011 */
[----:B------:R3:W-:Y:S01]  /*5db0*/  STL.64 [R1+0x8], R14 ;  /* 0x0000080e01007387 */ /* 0x0007e20000100a00 */
[----:B------:R-:W-:Y:S01]  /*5dc0*/  QGMMA.64x16x32.F32.E4M3.E4M3 R24, gdesc[UR16], RZ, !UPT, gsb0 ;  /* 0x00200000101879f3 */ /* 0x000fe2000c0008ff */
[----:B------:R-:W-:Y:S01]  /*5dd0*/  UMOV UR16, UR12 ;  /* 0x0000000c00107c82 */ /* 0x000fe20008000000 */
[----:B------:R-:W-:Y:S01]  /*5de0*/  UMOV UR17, UR13 ;  /* 0x0000000d00117c82 */ /* 0x000fe20008000000 */
[----:B------:R4:W-:Y:S01]  /*5df0*/  STL.64 [R1+0x10], R16 ;  /* 0x0000101001007387 */ /* 0x0009e20000100a00 */
[----:B------:R-:W-:Y:S01]  /*5e00*/  UMOV UR18, UR56 ;  /* 0x0000003800127c82 */ /* 0x000fe20008000000 */
[----:B------:R-:W-:Y:S01]  /*5e10*/  UMOV UR19, UR57 ;  /* 0x0000003900137c82 */ /* 0x000fe20008000000 */
[----:B------:R-:W-:Y:S01]  /*5e20*/  IMAD.MOV.U32 R7, RZ, RZ, R18 ;  /* 0x000000ffff077224 */ /* 0x000fe200078e0012 */
[----:B------:R2:W-:Y:S01]  /*5e30*/  STL.64 [R1+0x18], R18 ;  /* 0x0000181201007387 */ /* 0x0005e20000100a00 */
[----:B0-----:R-:W-:Y:S01]  /*5e40*/  IMAD.MOV.U32 R3, RZ, RZ, R19 ;  /* 0x000000ffff037224 */ /* 0x001fe200078e0013 */
[----:B-1----:R-:W-:-:S02]  /*5e50*/  CS2R R12, SRZ ;  /* 0x00000000000c7805 */ /* 0x002fc4000001ff00 */
[----:B---3--:R-:W-:Y:S02]  /*5e60*/  CS2R R14, SRZ ;  /* 0x00000000000e7805 */ /* 0x008fe4000001ff00 */
[----:B----4-:R-:W-:Y:S02]  /*5e70*/  CS2R R16, SRZ ;  /* 0x0000000000107805 */ /* 0x010fe4000001ff00 */
[----:B--2---:R-:W-:Y:S01]  /*5e80*/  CS2R R18, SRZ ;  /* 0x0000000000127805 */ /* 0x004fe2000001ff00 */
[----:B------:R-:W-:Y:S02]  /*5e90*/  WARPGROUP.DEPBAR.LE gsb0, 0x0 ;  /* 0x00008000000079c5 */ /* 0x000fe40000010000 */
[----:B------:R-:W-:Y:S04]  /*5ea0*/  STL.64 [R1+0x80], R24 ;  /* 0x0000801801007387 */ /* 0x000fe80000100a00 */
[----:B------:R-:W-:Y:S04]  /*5eb0*/  STL.64 [R1+0x88], R26 ;  /* 0x0000881a01007387 */ /* 0x000fe80000100a00 */
[----:B------:R-:W-:Y:S04]  /*5ec0*/  STL.64 [R1+0x90], R28 ;  /* 0x0000901c01007387 */ /* 0x000fe80000100a00 */
[----:B------:R0:W-:Y:S02]  /*5ed0*/  STL.64 [R1+0x98], R30 ;  /* 0x0000981e01007387 */ /* 0x0001e40000100a00 */
[----:B0-----:R-:W-:-:S06]  /*5ee0*/  WARPGROUP.ARRIVE ;  /* 0x00000000000079c5 */ /* 0x001fcc0000000000 */
[----:B------:R-:W-:Y:S01]  /*5ef0*/  QGMMA.64x16x32.F32.E4M3.E4M3 R24, gdesc[UR24], RZ, !UPT, gsb0 ;  /* 0x00200000181879f3 */ /* 0x000fe2000c0008ff */
[----:B------:R-:W-:Y:S01]  /*5f00*/  UMOV UR26, UR50 ;  /* 0x00000032001a7c82 */ /* 0x000fe20008000000 */
[----:B------:R-:W-:Y:S01]  /*5f10*/  UMOV UR27, UR51 ;  /* 0x00000033001b7c82 */ /* 0x000fe20008000000 */
        /* <DEDUP_REMOVED lines=9> */
[----:B------:R-:W-:Y:S01]  /*5fb0*/  UMOV UR18, UR22 ;  /* 0x0000001600127c82 */ /* 0x000fe20008000000 */
[----:B------:R-:W-:Y:S01]  /*5fc0*/  UMOV UR19, UR23 ;  /* 0x0000001700137c82 */ /* 0x000fe20008000000 */
[----:B------:R-:W-:Y:S01]  /*5fd0*/  ULDC UR12, c[0x0][0x50c] ;  /* 0x00014300000c7ab9 */ /* 0x000fe20000000800 */
[----:B------:R-:W-:Y:S01]  /*5fe0*/  UMOV UR13, 0xc0000010 ;  /* 0xc0000010000d7882 */ /* 0x000fe20000000000 */
[----:B------:R-:W-:Y:S02]  /*5ff0*/  UISETP.NE.AND UP0, UPT, UR12, 0x1, UPT ;  /* 0x000000010c00788c */ /* 0x000fe4000bf05270 */
[----:B------:R-:W-:Y:S01]  /*6000*/  UIADD3 UR12, UR20, 0x300, URZ ;  /* 0x00000300140c7890 */ /* 0x000fe2000fffe03f */
[----:B------:R-:W-:Y:S01]  /*6010*/  UMOV UR37, UR13 ;  /* 0x0000000d00257c82 */ /* 0x000fe20008000000 */
[----:B------:R-:W-:Y:S01]  /*6020*/  UMOV UR41, UR13 ;  /* 0x0000000d00297c82 */ /* 0x000fe20008000000 */
[----:B------:R-:W-:Y:S01]  /*6030*/  UMOV UR33, UR13 ;  /* 0x0000000d00217c82 */ /* 0x000fe20008000000 */
[----:B------:R-:W-:-:S03]  /*6040*/  USEL UR28, URZ, 0x1, UP0 ;  /* 0x000000013f1c7887 */ /* 0x000fc60008000000 */
[----:B------:R-:W-:Y:S01]  /*6050*/  UMOV UR36, UR12 ;  /* 0x0000000c00247c82 */ /* 0x000fe20008000000 */
[----:B------:R-:W-:Y:S01]  /*6060*/  UMOV UR40, UR12 ;  /* 0x0000000c00287c82 */ /* 0x000fe20008000000 */
[----:B------:R-:W-:Y:S01]  /*6070*/  UMOV UR32, UR12 ;  /* 0x0000000c00207c82 */ /* 0x000fe20008000000 */
[----:B------:R-:W-:Y:S01]  /*6080*/  UMOV UR20, UR12 ;  /* 0x0000000c00147c82 */ /* 0x000fe20008000000 */
[----:B------:R-:W-:Y:S01]  /*6090*/  ISETP.NE.AND P0, PT, RZ, UR28, PT ;  /* 0x0000001cff007c0c */ /* 0x000fe2000bf05270 */
        /* <DEDUP_REMOVED lines=10> */
[----:B------:R-:W-:Y:S01]  /*6140*/  UMOV UR17, 0xc0000010 ;  /* 0xc000001000117882 */ /* 0x000fe20000000000 */
[----:B------:R-:W-:Y:S01]  /*6150*/  UMOV UR24, UR16 ;  /* 0x0000001000187c82 */ /* 0x000fe20008000000 */
        /* <DEDUP_REMOVED lines=39> */
[----:B------:R-:W-:Y:S01]  /*63d0*/  WARPGROUP.ARRIVE ;  /* 0x00000000000079c5 */ /* 0x000fe20000000000 */
[----:B------:R-:W-:Y:S04]  /*63e0*/  STL.64 [R1+0x60], R24 ;  /* 0x0000601801007387 */ /* 0x000fe80000100a00 */
[----:B------:R-:W-:Y:S01]  /*63f0*/  STL.64 [R1+0x68], R26 ;  /* 0x0000681a01007387 */ /* 0x000fe20000100a00 */
[----:B------:R-:W-:Y:S01]  /*6400*/  QGMMA.64x16x32.F32.E4M3.E4M3 R224, gdesc[UR24], RZ, !UPT, gsb0 ;  /* 0x0020000018e079f3 */ /* 0x000fe2000c0008ff */
[----:B------:R-:W-:Y:S01]  /*6410*/  UMOV UR24, UR16 ;  /* 0x0000001000187c82 */ /* 0x000fe20008000000 */
[----:B------:R-:W-:Y:S01]  /*6420*/  UMOV UR25, UR17 ;  /* 0x0000001100197c82 */ /* 0x000fe20008000000 */
[----:B------:R-:W-:Y:S01]  /*6430*/  UMOV UR26, UR38 ;  /* 0x00000026001a7c82 */ /* 0x000fe20008000000 */
[----:B------:R-:W-:Y:S01]  /*6440*/  UMOV UR27, UR39 ;  /* 0x00000027001b7c82 */ /* 0x000fe20008000000 */
[----:B------:R-:W-:Y:S04]  /*6450*/  STL.64 [R1+0x70], R28 ;  /* 0x0000701c01007387 */ /* 0x000fe80000100a00 */
[----:B------:R0:W-:Y:S01]  /*6460*/  STL.64 [R1+0x78], R30 ;  /* 0x0000781e01007387 */ /* 0x0001e20000100a00 */
[----:B------:R-:W-:-:S02]  /*6470*/  WARPGROUP.DEPBAR.LE gsb0, 0x0 ;  /* 0x00008000000079c5 */ /* 0x000fc40000010000 */
[----:B------:R-:W-:-:S06]  /*6480*/  WARPGROUP.ARRIVE ;  /* 0x00000000000079c5 */ /* 0x000fcc0000000000 */
[----:B------:R-:W-:Y:S01]  /*6490*/  QGMMA.64x16x32.F32.E4M3.E4M3 R192, gdesc[UR16], RZ, !UPT, gsb0 ;  /* 0x0020000010c079f3 */ /* 0x000fe2000c0008ff */
[----:B------:R-:W-:Y:S01]  /*64a0*/  UMOV UR18, UR42 ;  /* 0x0000002a00127c82 */ /* 0x000fe20008000000 */
[----:B------:R-:W-:Y:S01]  /*64b0*/  UMOV UR19, UR43 ;  /* 0x0000002b00137c82 */ /* 0x000fe20008000000 */
[----:B------:R-:W-:Y:S02]  /*64c0*/  WARPGROUP.DEPBAR.LE gsb0, 0x0 ;  /* 0x00008000000079c5 */ /* 0x000fe40000010000 */
        /* <DEDUP_REMOVED lines=31> */
[----:B0-----:R-:W-:-:S06]  /*66c0*/  WARPGROUP.ARRIVE ;  /* 0x00000000000079c5 */ /* 0x001fcc0000000000 */
        /* <DEDUP_REMOVED lines=41> */
[----:B------:R-:W-:Y:S04]  /*6960*/  STL.64 [R1+0x40], R208 ;  /* 0x000040d001007387 */ /* 0x000fe80000100a00 */
[----:B------:R-:W-:Y:S04]  /*6970*/  STL.64 [R1+0x48], R210 ;  /* 0x000048d201007387 */ /* 0x000fe80000100a00 */
[----:B------:R-:W-:Y:S04]  /*6980*/  STL.64 [R1+0x50], R212 ;  /* 0x000050d401007387 */ /* 0x000fe80000100a00 */
[----:B------:R0:W-:Y:S02]  /*6990*/  STL.64 [R1+0x58], R214 ;  /* 0x000058d601007387 */ /* 0x0001e40000100a00 */
[----:B0-----:R-:W-:-:S06]  /*69a0*/  WARPGROUP.ARRIVE ;  /* 0x00000000000079c5 */ /* 0x001fcc0000000000 */
        /* <DEDUP_REMOVED lines=19> */
[----:B------:R0:W-:Y:S04]  /*6ae0*/  STL.64 [R1+0x1d8], R214 ;  /* 0x0001d8d601007387 */ /* 0x0001e80000100a00 */
[----:B0-----:R0:W5:Y:S04]  /*6af0*/  LDL.LU.64 R214, [R1+0x7c8] ;  /* 0x0007c80001d67983 */ /* 0x0011680000300a00 */
[----:B------:R0:W5:Y:S04]  /*6b00*/  LDL.LU.64 R212, [R1+0x7c0] ;  /* 0x0007c00001d47983 */ /* 0x0001680000300a00 */
[----:B------:R0:W5:Y:S04]  /*6b10*/  LDL.LU.64 R210, [R1+0x7b8] ;  /* 0x0007b80001d27983 */ /* 0x0001680000300a00 */
[----:B------:R0:W5:Y:S01]  /*6b20*/  LDL.LU.64 R208, [R1+0x7b0] ;  /* 0x0007b00001d07983 */ /* 0x0001620000300a00 */
[----:B------:R-:W-:Y:S05]  /*6b30*/  @!P0 BRA `(.L_x_23) ;  /* 0x0000003800148947 */ /* 0x000fea0003800000 */
[----:B------:R1:W-:Y:S04]  /*6b40*/  STL [R1+0x820], R54 ;  /* 0x0008203601007387 */ /* 0x0003e80000100800 */
[----:B-1----:R-:W2:Y:S04]  /*6b50*/  LDL R54, [R1+0x1dc] ;  /* 0x0001dc0001367983 */ /* 0x002ea80000100800 */
[----:B------:R1:W-:Y:S04]  /*6b60*/  STL [R1+0x81c], R55 ;  /* 0x00081c3701007387 */ /* 0x0003e80000100800 */
[----:B-1----:R-:W3:Y:S04]  /*6b70*/  LDL R55, [R1+0x1d8] ;  /* 0x0001d80001377983 */ /* 0x002ee80000100800 */
[----:B------:R1:W-:Y:S04]  /*6b80*/  STL [R1+0x818], R40 ;  /* 0x0008182801007387 */ /* 0x0003e80000100800 */
[----:B-1----:R-:W4:Y:S04]  /*6b90*/  LDL R40, [R1+0x1d4] ;  /* 0x0001d40001287983 */ /* 0x002f280000100800 */
        /* <DEDUP_REMOVED lines=9> */
[----:B------:R-:W4:Y:S04]  /*6c30*/  LDL R235, [R1+0x1e4] ;  /* 0x0001e40001eb7983 */ /* 0x000f280000100800 */
        /* <DEDUP_REMOVED lines=13> */
[----:B------:R-:W4:Y:S04]  /*6d10*/  LDL R5, [R1+0x19c] ;  /* 0x00019c0001057983 */ /* 0x000f280000100800 */
[----:B-1----:R-:W4:Y:S04]  /*6d20*/  LDL R35, [R1+0x1e8] ;  /* 0x0001e80001237983 */ /* 0x002f280000100800 */
[----:B------:R1:W-:Y:S04]  /*6d30*/  STL [R1+0x7e8], R36 ;  /* 0x0007e82401007387 */ /* 0x0003e80000100800 */
[----:B------:R-:W4:Y:S04]  /*6d40*/  LDL R10, [R1+0x220] ;  /* 0x00022000010a7983 */ /* 0x000f280000100800 */
[----:B------:R-:W4:Y:S04]  /*6d50*/  LDL R11, [R1+0x224] ;  /* 0x00022400010b7983 */ /* 0x000f280000100800 */
[----:B-1----:R-:W4:Y:S04]  /*6d60*/  LDL R36, [R1+0x1a0] ;  /* 0x0001a00001247983 */ /* 0x002f280000100800 */
[----:B------:R-:W4:Y:S04]  /*6d70*/  LDL R12, [R1+0x228] ;  /* 0x00022800010c7983 */ /* 0x000f280000100800 */
        /* <DEDUP_REMOVED lines=13> */
[----:B------:R-:W-:Y:S04]  /*6e50*/  STL [R1+0x7e4], R37 ;  /* 0x0007e42501007387 */ /* 0x000fe80000100800 */
[----:B------:R3:W-:Y:S04]  /*6e60*/  STL [R1+0x7e0], R38 ;  /* 0x0007e02601007387 */ /* 0x0007e80000100800 */
        /* <DEDUP_REMOVED lines=12> */
[----:B------:R0:W-:Y:S01]  /*6f30*/  STL [R1+0x7ac], R0 ;  /* 0x0007ac0001007387 */ /* 0x0001e20000100800 */
[----:B---3--:R-:W-:-:S03]  /*6f40*/  IMAD.MOV.U32 R38, RZ, RZ, R55 ;  /* 0x000000ffff267224 */ /* 0x008fc600078e0037 */
[----:B------:R-:W3:Y:S01]  /*6f50*/  LDL R55, [R1+0x194] ;  /* 0x0001940001377983 */ /* 0x000ee20000100800 */
[----:B--2---:R-:W-:-:S03]  /*6f60*/  IMAD.MOV.U32 R37, RZ, RZ, R54 ;  /* 0x000000ffff257224 */ /* 0x004fc600078e0036 */
[----:B------:R-:W2:Y:S01]  /*6f70*/  LDL R54, [R1+0x198] ;  /* 0x0001980001367983 */ /* 0x000ea20000100800 */
[----:B----4-:R-:W-:-:S03]  /*6f80*/  IMAD.MOV.U32 R39, RZ, RZ, R40 ;  /* 0x000000ffff277224 */ /* 0x010fc600078e0028 */
[----:B------:R-:W4:Y:S01]  /*6f90*/  LDL R40, [R1+0x190] ;  /* 0x0001900001287983 */ /* 0x000f220000100800 */
[----:B-1----:R-:W-:-:S03]  /*6fa0*/  IMAD.MOV.U32 R24, RZ, RZ, R41 ;  /* 0x000000ffff187224 */ /* 0x002fc600078e0029 */
[----:B------:R-:W3:Y:S01]  /*6fb0*/  LDL R41, [R1+0x18c] ;  /* 0x00018c0001297983 */ /* 0x000ee20000100800 */
[----:B0-----:R-:W-:-:S03]  /*6fc0*/  IMAD.MOV.U32 R25, RZ, RZ, R42 ;  /* 0x000000ffff197224 */ /* 0x001fc600078e002a */
[----:B------:R-:W2:Y:S01]  /*6fd0*/  LDL R42, [R1+0x188] ;  /* 0x00018800012a7983 */ /* 0x000ea20000100800 */
[----:B------:R-:W-:-:S03]  /*6fe0*/  IMAD.MOV.U32 R26, RZ, RZ, R43 ;  /* 0x000000ffff1a7224 */ /* 0x000fc600078e002b */
[----:B------:R-:W4:Y:S01]  /*6ff0*/  LDL R43, [R1+0x184] ;  /* 0x00018400012b7983 */ /* 0x000f220000100800 */
[----:B------:R-:W-:-:S03]  /*7000*/  IMAD.MOV.U32 R27, RZ, RZ, R44 ;  /* 0x000000ffff1b7224 */ /* 0x000fc600078e002c */
[----:B------:R-:W3:Y:S01]  /*7010*/  LDL R44, [R1+0x180] ;  /* 0x00018000012c7983 */ /* 0x000ee20000100800 */
[----:B------:R-:W-:-:S03]  /*7020*/  IMAD.MOV.U32 R28, RZ, RZ, R45 ;  /* 0x000000ffff1c7224 */ /* 0x000fc600078e002d */
        /* <DEDUP_REMOVED lines=13> */
[----:B------:R-:W-:-:S01]  /*7100*/  FADD R0, RZ, R6 ;  /* 0x00000006ff007221 */ /* 0x000fc20000000000 */
[----:B------:R-:W-:Y:S01]  /*7110*/  FADD R236, RZ, R2 ;  /* 0x00000002ffec7221 */ /* 0x000fe20000000000 */
[----:B------:R-:W-:-:S01]  /*7120*/  FADD R2, RZ, R31 ;  /* 0x0000001fff027221 */ /* 0x000fc20000000000 */
[----:B------:R-:W-:Y:S01]  /*7130*/  FADD R237, RZ, R4 ;  /* 0x00000004ffed7221 */ /* 0x000fe20000000000 */
[----:B------:R-:W-:-:S01]  /*7140*/  FADD R4, RZ, R30 ;  /* 0x0000001eff047221 */ /* 0x000fc20000000000 */
[----:B------:R0:W-:Y:S04]  /*7150*/  STL [R1+0x240], R0 ;  /* 0x0002400001007387 */ /* 0x0001e80000100800 */
[----:B------:R1:W-:Y:S01]  /*7160*/  STL [R1+0x244], R2 ;  /* 0x0002440201007387 */ /* 0x0003e20000100800 */
[----:B0-----:R-:W-:-:S03]  /*7170*/  FADD R0, RZ, R29 ;  /* 0x0000001dff007221 */ /* 0x001fc60000000000 */
[----:B------:R0:W-:Y:S01]  /*7180*/  STL [R1+0x248], R4 ;  /* 0x0002480401007387 */ /* 0x0001e20000100800 */
[----:B-1----:R-:W-:-:S03]  /*7190*/  FADD R2, RZ, R28 ;  /* 0x0000001cff027221 */ /* 0x002fc60000000000 */
[----:B------:R1:W-:Y:S04]  /*71a0*/  STL [R1+0x24c], R0 ;  /* 0x00024c0001007387 */ /* 0x0003e80000100800 */
[----:B------:R1:W-:Y:S01]  /*71b0*/  STL [R1+0x250], R2 ;  /* 0x0002500201007387 */ /* 0x0003e20000100800 */
[----:B0-----:R-:W-:-:S01]  /*71c0*/  FADD R4, RZ, R27 ;  /* 0x0000001bff047221 */ /* 0x001fc20000000000 */
[----:B-1----:R-:W-:-:S04]  /*71d0*/  FADD R0, RZ, R26 ;  /* 0x0000001aff007221 */ /* 0x002fc80000000000 */
[----:B------:R0:W-:Y:S01]  /*71e0*/  STL [R1+0x254], R4 ;  /* 0x0002540401007387 */ /* 0x0001e20000100800 */
[----:B------:R-:W-:-:S03]  /*71f0*/  FADD R2, RZ, R25 ;  /* 0x00000019ff027221 */ /* 0x000fc60000000000 */
[----:B------:R1:W-:Y:S04]  /*7200*/  STL [R1+0x258], R0 ;  /* 0x0002580001007387 */ /* 0x0003e80000100800 */
[----:B------:R1:W-:Y:S01]  /*7210*/  STL [R1+0x25c], R2 ;  /* 0x00025c0201007387 */ /* 0x0003e20000100800 */
[----:B0-----:R-:W-:-:S01]  /*7220*/  FADD R4, RZ, R24 ;  /* 0x00000018ff047221 */ /* 0x001fc20000000000 */
[----:B-1----:R-:W-:-:S04]  /*7230*/  FADD R0, RZ, R39 ;  /* 0x00000027ff007221 */ /* 0x002fc80000000000 */
[----:B------:R0:W-:Y:S01]  /*7240*/  STL [R1+0x260], R4 ;  /* 0x0002600401007387 */ /* 0x0001e20000100800 */
[----:B------:R-:W-:-:S03]  /*7250*/  FADD R2, RZ, R38 ;  /* 0x00000026ff027221 */ /* 0x000fc60000000000 */
[----:B------:R1:W-:Y:S04]  /*7260*/  STL [R1+0x264], R0 ;  /* 0x0002640001007387 */ /* 0x0003e80000100800 */
[----:B------:R-:W-:Y:S01]  /*7270*/  STL [R1+0x268], R2 ;  /* 0x0002680201007387 */ /* 0x000fe20000100800 */
[----:B0-----:R-:W-:-:S01]  /*7280*/  FADD R4, RZ, R37 ;  /* 0x00000025ff047221 */ /* 0x001fc20000000000 */
[----:B-1----:R-:W-:-:S04]  /*7290*/  FADD R0, RZ, R36 ;  /* 0x00000024ff007221 */ /* 0x002fc80000000000 */
[----:B------:R-:W-:Y:S04]  /*72a0*/  STL [R1+0x26c], R4 ;  /* 0x00026c0401007387 */ /* 0x000fe80000100800 */
[----:B------:R4:W-:Y:S02]  /*72b0*/  STL [R1+0x270], R0 ;  /* 0x0002700001007387 */ /* 0x0009e40000100800 */
[----:B----4-:R-:W-:-:S01]  /*72c0*/  FADD R0, RZ, R33 ;  /* 0x00000021ff007221 */ /* 0x010fc20000000000 */
[----:B---3--:R-:W-:Y:S01]  /*72d0*/  FADD R4, RZ, R34 ;  /* 0x00000022ff047221 */ /* 0x008fe20000000000 */
[----:B--2---:R-:W-:-:S05]  /*72e0*/  FADD R2, RZ, R35 ;  /* 0x00000023ff027221 */ /* 0x004fca0000000000 */
[----:B------:R0:W-:Y:S04]  /*72f0*/  STL [R1+0x274], R2 ;  /* 0x0002740201007387 */ /* 0x0001e80000100800 */
[----:B------:R1:W-:Y:S01]  /*7300*/  STL [R1+0x278], R4 ;  /* 0x0002780401007387 */ /* 0x0003e20000100800 */
[----:B0-----:R-:W-:-:S03]  /*7310*/  FADD R2, RZ, R32 ;  /* 0x00000020ff027221 */ /* 0x001fc60000000000 */
[----:B------:R0:W-:Y:S01]  /*7320*/  STL [R1+0x27c], R0 ;  /* 0x00027c0001007387 */ /* 0x0001e20000100800 */
[----:B-1----:R-:W-:-:S03]  /*7330*/  FADD R4, RZ, R47 ;  /* 0x0000002fff047221 */ /* 0x002fc60000000000 */
        /* <DEDUP_REMOVED lines=9> */
[----:B--2---:R-:W-:-:S03]  /*73d0*/  FADD R2, RZ, R42 ;  /* 0x0000002aff027221 */ /* 0x004fc60000000000 */
[----:B------:R1:W-:Y:S04]  /*73e0*/  STL [R1+0x294], R0 ;  /* 0x0002940001007387 */ /* 0x0003e80000100800 */
[----:B------:R2:W-:Y:S01]  /*73f0*/  STL [R1+0x298], R2 ;  /* 0x0002980201007387 */ /* 0x0005e20000100800 */
[----:B0-----:R-:W-:-:S01]  /*7400*/  FADD R4, RZ, R41 ;  /* 0x00000029ff047221 */ /* 0x001fc20000000000 */
[----:B-1----:R-:W-:-:S04]  /*7410*/  FADD R0, RZ, R40 ;  /* 0x00000028ff007221 */ /* 0x002fc80000000000 */
[----:B------:R0:W-:Y:S01]  /*7420*/  STL [R1+0x29c], R4 ;  /* 0x00029c0401007387 */ /* 0x0001e20000100800 */
[----:B--2---:R-:W-:-:S03]  /*7430*/  FADD R2, RZ, R55 ;  /* 0x00000037ff027221 */ /* 0x004fc60000000000 */
[----:B------:R-:W-:Y:S04]  /*7440*/  STL [R1+0x2a0], R0 ;  /* 0x0002a00001007387 */ /* 0x000fe80000100800 */
[----:B------:R1:W-:Y:S01]  /*7450*/  STL [R1+0x2a4], R2 ;  /* 0x0002a40201007387 */ /* 0x0003e20000100800 */
[----:B0-----:R-:W-:-:S03]  /*7460*/  FADD R4, RZ, R54 ;  /* 0x00000036ff047221 */ /* 0x001fc60000000000 */
[----:B-1----:R-:W2:Y:S04]  /*7470*/  LDL R2, [R1+0x160] ;  /* 0x0001600001027983 */ /* 0x002ea80000100800 */
[----:B------:R0:W-:Y:S04]  /*7480*/  STL [R1+0x2a8], R4 ;  /* 0x0002a80401007387 */ /* 0x0001e80000100800 */
[----:B------:R-:W3:Y:S04]  /*7490*/  LDL R6, [R1+0x168] ;  /* 0x0001680001067983 */ /* 0x000ee80000100800 */
[----:B------:R-:W4:Y:S04]  /*74a0*/  LDL R31, [R1+0x16c] ;  /* 0x00016c00011f7983 */ /* 0x000f280000100800 */
[----:B0-----:R-:W3:Y:S04]  /*74b0*/  LDL R4, [R1+0x164] ;  /* 0x0001640001047983 */ /* 0x001ee80000100800 */
        /* <DEDUP_REMOVED lines=23> */
[----:B------:R-:W4:Y:S01]  /*7630*/  LDL R55, [R1+0x10c] ;  /* 0x00010c0001377983 */ /* 0x000f220000100800 */
[----:B------:R-:W-:-:S03]  /*7640*/  IMAD.MOV.U32 R0, RZ, RZ, R5 ;  /* 0x000000ffff007224 */ /* 0x000fc600078e0005 */
[----:B------:R-:W4:Y:S04]  /*7650*/  LDL R54, [R1+0x110] ;  /* 0x0001100001367983 */ /* 0x000f280000100800 */
[----:B------:R-:W4:Y:S01]  /*7660*/  LDL R5, [R1+0x114] ;  /* 0x0001140001057983 */ /* 0x000f220000100800 */
[----:B------:R-:W-:-:S05]  /*7670*/  FADD R0, RZ, R0 ;  /* 0x00000000ff007221 */ /* 0x000fca0000000000 */
[----:B------:R2:W-:Y:S02]  /*7680*/  STL [R1+0x2ac], R0 ;  /* 0x0002ac0001007387 */ /* 0x0005e40000100800 */
[----:B--2---:R-:W-:-:S05]  /*7690*/  FADD R0, RZ, R2 ;  /* 0x00000002ff007221 */ /* 0x004fca0000000000 */
[----:B------:R4:W-:Y:S01]  /*76a0*/  STL [R1+0x2b0], R0 ;  /* 0x0002b00001007387 */ /* 0x0009e20000100800 */
[----:B---3--:R-:W-:-:S01]  /*76b0*/  FADD R2, RZ, R4 ;  /* 0x00000004ff027221 */ /* 0x008fc20000000000 */
[----:B------:R-:W-:Y:S01]  /*76c0*/  FADD R4, RZ, R6 ;  /* 0x00000006ff047221 */ /* 0x000fe20000000000 */
[----:B----4-:R-:W-:-:S03]  /*76d0*/  FADD R0, RZ, R31 ;  /* 0x0000001fff007221 */ /* 0x010fc60000000000 */
[----:B------:R0:W-:Y:S04]  /*76e0*/  STL [R1+0x2b4], R2 ;  /* 0x0002b40201007387 */ /* 0x0001e80000100800 */
        /* <DEDUP_REMOVED lines=51> */
[----:B-1----:R-:W-:Y:S02]  /*7a20*/  FADD R4, RZ, R5 ;  /* 0x00000005ff047221 */ /* 0x002fe40000000000 */
[----:B--2---:R-:W2:Y:S04]  /*7a30*/  LDL R0, [R1+0x118] ;  /* 0x0001180001007983 */ /* 0x004ea80000100800 */
[----:B------:R0:W-:Y:S04]  /*7a40*/  STL [R1+0x320], R2 ;  /* 0x0003200201007387 */ /* 0x0001e80000100800 */
[----:B0-----:R-:W3:Y:S04]  /*7a50*/  LDL R2, [R1+0x11c] ;  /* 0x00011c0001027983 */ /* 0x001ee80000100800 */
[----:B------:R0:W-:Y:S04]  /*7a60*/  STL [R1+0x324], R4 ;  /* 0x0003240401007387 */ /* 0x0001e80000100800 */
[----:B------:R-:W4:Y:S04]  /*7a70*/  LDL R6, [R1+0xe4] ;  /* 0x0000e40001067983 */ /* 0x000f280000100800 */
[----:B------:R-:W4:Y:S04]  /*7a80*/  LDL R31, [R1+0xe8] ;  /* 0x0000e800011f7983 */ /* 0x000f280000100800 */
[----:B0-----:R-:W4:Y:S04]  /*7a90*/  LDL R4, [R1+0xe0] ;  /* 0x0000e00001047983 */ /* 0x001f280000100800 */
        /* <DEDUP_REMOVED lines=26> */
[----:B--2---:R-:W-:-:S05]  /*7c40*/  FADD R0, RZ, R0 ;  /* 0x00000000ff007221 */ /* 0x004fca0000000000 */
[----:B------:R3:W-:Y:S02]  /*7c50*/  STL [R1+0x328], R0 ;  /* 0x0003280001007387 */ /* 0x0007e40000100800 */
[----:B---3--:R-:W-:-:S05]  /*7c60*/  FADD R0, RZ, R2 ;  /* 0x00000002ff007221 */ /* 0x008fca0000000000 */
[----:B------:R0:W-:Y:S01]  /*7c70*/  STL [R1+0x32c], R0 ;  /* 0x00032c0001007387 */ /* 0x0001e20000100800 */
[----:B----4-:R-:W-:-:S01]  /*7c80*/  FADD R2, RZ, R4 ;  /* 0x00000004ff027221 */ /* 0x010fc20000000000 */
[----:B0-----:R-:W-:Y:S01]  /*7c90*/  FADD R0, RZ, R6 ;  /* 0x00000006ff007221 */ /* 0x001fe20000000000 */
[----:B------:R-:W-:-:S03]  /*7ca0*/  FADD R4, RZ, R31 ;  /* 0x0000001fff047221 */ /* 0x000fc60000000000 */
        /* <DEDUP_REMOVED lines=53> */
[----:B------:R-:W2:Y:S04]  /*8000*/  LDL R54, [R1+0x94] ;  /* 0x0000940001367983 */ /* 0x000ea80000100800 */
[----:B------:R1:W-:Y:S04]  /*8010*/  STL [R1+0x39c], R2 ;  /* 0x00039c0201007387 */ /* 0x0003e80000100800 */
[----:B------:R-:W3:Y:S04]  /*8020*/  LDL R55, [R1+0x98] ;  /* 0x0000980001377983 */ /* 0x000ee80000100800 */
[----:B------:R4:W-:Y:S04]  /*8030*/  STL [R1+0x3a0], R0 ;  /* 0x0003a00001007387 */ /* 0x0009e80000100800 */
[----:B------:R-:W3:Y:S04]  /*8040*/  LDL R40, [R1+0x9c] ;  /* 0x00009c0001287983 */ /* 0x000ee80000100800 */
        /* <DEDUP_REMOVED lines=24> */
[----:B0-----:R-:W3:Y:S04]  /*81d0*/  LDL R4, [R1] ;  /* 0x0000000001047983 */ /* 0x001ee80000100800 */
[----:B-1----:R-:W3:Y:S04]  /*81e0*/  LDL R2, [R1+0x4] ;  /* 0x0000040001027983 */ /* 0x002ee80000100800 */
[----:B----4-:R-:W4:Y:S04]  /*81f0*/  LDL R0, [R1+0x8] ;  /* 0x0000080001007983 */ /* 0x010f280000100800 */
[----:B------:R-:W4:Y:S01]  /*8200*/  LDL R5, [R1+0xc] ;  /* 0x00000c0001057983 */ /* 0x000f220000100800 */
[----:B------:R-:W-:-:S01]  /*8210*/  FADD R8, RZ, R8 ;  /* 0x00000008ff087221 */ /* 0x000fc20000000000 */
[----:B------:R-:W-:Y:S01]  /*8220*/  FADD R7, RZ, R7 ;  /* 0x00000007ff077221 */ /* 0x000fe20000000000 */
[----:B--2---:R-:W-:-:S05]  /*8230*/  FADD R54, RZ, R54 ;  /* 0x00000036ff367221 */ /* 0x004fca0000000000 */
[----:B------:R0:W-:Y:S01]  /*8240*/  STL [R1+0x3a4], R54 ;  /* 0x0003a43601007387 */ /* 0x0001e20000100800 */
[----:B---3--:R-:W-:-:S03]  /*8250*/  FADD R55, RZ, R55 ;  /* 0x00000037ff377221 */ /* 0x008fc60000000000 */
[----:B0-----:R-:W2:Y:S01]  /*8260*/  LDL.LU R54, [R1+0x820] ;  /* 0x0008200001367983 */ /* 0x001ea20000300800 */
[----:B------:R-:W-:-:S03]  /*8270*/  FADD R40, RZ, R40 ;  /* 0x00000028ff287221 */ /* 0x000fc60000000000 */
[----:B------:R0:W-:Y:S01]  /*8280*/  STL [R1+0x3a8], R55 ;  /* 0x0003a83701007387 */ /* 0x0001e20000100800 */
[----:B------:R-:W-:-:S01]  /*8290*/  FADD R41, RZ, R41 ;  /* 0x00000029ff297221 */ /* 0x000fc20000000000 */
[----:B------:R-:W-:Y:S02]  /*82a0*/  FADD R42, RZ, R42 ;  /* 0x0000002aff2a7221 */ /* 0x000fe40000000000 */
[----:B0-----:R-:W3:Y:S01]  /*82b0*/  LDL.LU R55, [R1+0x81c] ;  /* 0x00081c0001377983 */ /* 0x001ee20000300800 */
[----:B------:R-:W-:-:S03]  /*82c0*/  FADD R43, RZ, R43 ;  /* 0x0000002bff2b7221 */ /* 0x000fc60000000000 */
[----:B------:R0:W-:Y:S01]  /*82d0*/  STL [R1+0x3ac], R40 ;  /* 0x0003ac2801007387 */ /* 0x0001e20000100800 */
[----:B------:R-:W-:-:S01]  /*82e0*/  FADD R44, RZ, R44 ;  /* 0x0000002cff2c7221 */ /* 0x000fc20000000000 */
[----:B------:R-:W-:Y:S02]  /*82f0*/  FADD R45, RZ, R45 ;  /* 0x0000002dff2d7221 */ /* 0x000fe40000000000 */
[----:B0-----:R-:W3:Y:S04]  /*8300*/  LDL.LU R40, [R1+0x818] ;  /* 0x0008180001287983 */ /* 0x001ee80000300800 */
[----:B------:R0:W-:Y:S01]  /*8310*/  STL [R1+0x3b0], R41 ;  /* 0x0003b02901007387 */ /* 0x0001e20000100800 */
[----:B------:R-:W-:-:S01]  /*8320*/  FADD R46, RZ, R46 ;  /* 0x0000002eff2e7221 */ /* 0x000fc20000000000 */
[----:B------:R-:W-:-:S02]  /*8330*/  FADD R47, RZ, R47 ;  /* 0x0000002fff2f7221 */ /* 0x000fc40000000000 */
[----:B0-----:R-:W3:Y:S04]  /*8340*/  LDL.LU R41, [R1+0x814] ;  /* 0x0008140001297983 */ /* 0x001ee80000300800 */
[----:B------:R0:W-:Y:S01]  /*8350*/  STL [R1+0x3b4], R42 ;  /* 0x0003b42a01007387 */ /* 0x0001e20000100800 */
[----:B------:R-:W-:-:S01]  /*8360*/  FADD R32, RZ, R32 ;  /* 0x00000020ff207221 */ /* 0x000fc20000000000 */
[----:B------:R-:W-:Y:S02]  /*8370*/  FADD R33, RZ, R33 ;  /* 0x00000021ff217221 */ /* 0x000fe40000000000 */
[----:B0-----:R-:W3:Y:S04]  /*8380*/  LDL.LU R42, [R1+0x810] ;  /* 0x00081000012a7983 */ /* 0x001ee80000300800 */
[----:B------:R0:W-:Y:S01]  /*8390*/  STL [R1+0x3b8], R43 ;  /* 0x0003b82b01007387 */ /* 0x0001e20000100800 */
[----:B------:R-:W-:-:S03]  /*83a0*/  FADD R34, RZ, R34 ;  /* 0x00000022ff227221 */ /* 0x000fc60000000000 */
        /* <DEDUP_REMOVED lines=50> */
[----:B----4-:R-:W-:-:S03]  /*86d0*/  FADD R0, RZ, R0 ;  /* 0x00000000ff007221 */ /* 0x010fc60000000000 */
[----:B0-----:R-:W4:Y:S04]  /*86e0*/  LDL.LU R28, [R1+0x7c8] ;  /* 0x0007c800011c7983 */ /* 0x001f280000300800 */
[----:B------:R0:W-:Y:S01]  /*86f0*/  STL [R1+0x400], R29 ;  /* 0x0004001d01007387 */ /* 0x0001e20000100800 */
[----:B------:R-:W-:-:S03]  /*8700*/  FADD R5, RZ, R5 ;  /* 0x00000005ff057221 */ /* 0x000fc60000000000 */
[----:B0-----:R-:W4:Y:S04]  /*8710*/  LDL.LU R29, [R1+0x7c4] ;  /* 0x0007c400011d7983 */ /* 0x001f280000300800 */
[----:B------:R0:W-:Y:S04]  /*8720*/  STL [R1+0x404], R30 ;  /* 0x0004041e01007387 */ /* 0x0001e80000100800 */
[----:B0-----:R-:W4:Y:S04]  /*8730*/  LDL.LU R30, [R1+0x7c0] ;  /* 0x0007c000011e7983 */ /* 0x001f280000300800 */
[----:B------:R0:W-:Y:S04]  /*8740*/  STL [R1+0x408], R31 ;  /* 0x0004081f01007387 */ /* 0x0001e80000100800 */
[----:B0-----:R-:W4:Y:S04]  /*8750*/  LDL.LU R31, [R1+0x7bc] ;  /* 0x0007bc00011f7983 */ /* 0x001f280000300800 */
[----:B------:R0:W-:Y:S04]  /*8760*/  STL [R1+0x40c], R6 ;  /* 0x00040c0601007387 */ /* 0x0001e80000100800 */
[----:B0-----:R1:W5:Y:S04]  /*8770*/  LDL.LU R6, [R1+0x7b8] ;  /* 0x0007b80001067983 */ /* 0x0013680000300800 */
[----:B------:R0:W-:Y:S04]  /*8780*/  STL [R1+0x410], R4 ;  /* 0x0004100401007387 */ /* 0x0001e80000100800 */
[----:B0-----:R1:W5:Y:S04]  /*8790*/  LDL.LU R4, [R1+0x7b4] ;  /* 0x0007b40001047983 */ /* 0x0013680000300800 */
[----:B------:R0:W-:Y:S04]  /*87a0*/  STL [R1+0x414], R2 ;  /* 0x0004140201007387 */ /* 0x0001e80000100800 */
[----:B0-----:R1:W5:Y:S04]  /*87b0*/  LDL.LU R2, [R1+0x7b0] ;  /* 0x0007b00001027983 */ /* 0x0013680000300800 */
[----:B------:R0:W-:Y:S04]  /*87c0*/  STL [R1+0x418], R0 ;  /* 0x0004180001007387 */ /* 0x0001e80000100800 */
[----:B0-----:R1:W5:Y:S04]  /*87d0*/  LDL.LU R0, [R1+0x7ac] ;  /* 0x0007ac0001007983 */ /* 0x0013680000300800 */
[----:B------:R0:W-:Y:S02]  /*87e0*/  STL [R1+0x41c], R5 ;  /* 0x00041c0501007387 */ /* 0x0001e40000100800 */
[----:B0-----:R-:W-:-:S05]  /*87f0*/  FADD R5, RZ, R9 ;  /* 0x00000009ff057221 */ /* 0x001fca0000000000 */
[----:B------:R0:W-:Y:S04]  /*8800*/  STL [R1+0x420], R5 ;  /* 0x0004200501007387 */ /* 0x0001e80000100800 */
[----:B------:R-:W-:Y:S01]  /*8810*/  STL [R1+0x424], R8 ;  /* 0x0004240801007387 */ /* 0x000fe20000100800 */
[----:B0-----:R-:W-:-:S01]  /*8820*/  FADD R5, RZ, R3 ;  /* 0x00000003ff057221 */ /* 0x001fc20000000000 */
[----:B------:R-:W-:Y:S02]  /*8830*/  FADD R3, RZ, R224 ;  /* 0x000000e0ff037221 */ /* 0x000fe40000000000 */
[----:B------:R0:W-:Y:S04]  /*8840*/  STL [R1+0x428], R7 ;  /* 0x0004280701007387 */ /* 0x0001e80000100800 */
[----:B------:R2:W-:Y:S04]  /*8850*/  STL [R1+0x42c], R5 ;  /* 0x00042c0501007387 */ /* 0x0005e80000100800 */
[----:B------:R1:W-:Y:S01]  /*8860*/  STL [R1+0x430], R3 ;  /* 0x0004300301007387 */ /* 0x0003e20000100800 */
[----:B0-----:R-:W-:-:S01]  /*8870*/  FADD R7, RZ, R225 ;  /* 0x000000e1ff077221 */ /* 0x001fc20000000000 */
[----:B--2---:R-:W-:-:S04]  /*8880*/  FADD R5, RZ, R226 ;  /* 0x000000e2ff057221 */ /* 0x004fc80000000000 */
        /* <DEDUP_REMOVED lines=28> */
[----:B0----5:R-:W-:-:S01]  /*8a50*/  FADD R7, RZ, R208 ;  /* 0x000000d0ff077221 */ /* 0x021fc20000000000 */
        /* <DEDUP_REMOVED lines=332> */
[----:B---3--:R-:W-:-:S03]  /*9f20*/  FADD R3, RZ, R55 ;  /* 0x00000037ff037221 */ /* 0x008fc60000000000 */
        /* <DEDUP_REMOVED lines=41> */
[----:B----4-:R-:W-:-:S03]  /*a1c0*/  FADD R3, RZ, R28 ;  /* 0x0000001cff037221 */ /* 0x010fc60000000000 */
[----:B------:R1:W-:Y:S04]  /*a1d0*/  STL [R1+0x75c], R5 ;  /* 0x00075c0501007387 */ /* 0x0003e80000100800 */
[----:B------:R2:W-:Y:S01]  /*a1e0*/  STL [R1+0x760], R3 ;  /* 0x0007600301007387 */ /* 0x0005e20000100800 */
[----:B0-----:R-:W-:-:S01]  /*a1f0*/  FADD R7, RZ, R29 ;  /* 0x0000001dff077221 */ /* 0x001fc20000000000 */
[----:B-1----:R-:W-:-:S04]  /*a200*/  FADD R5, RZ, R30 ;  /* 0x0000001eff057221 */ /* 0x002fc80000000000 */
[----:B------:R-:W-:Y:S01]  /*a210*/  STL [R1+0x764], R7 ;  /* 0x0007640701007387 */ /* 0x000fe20000100800 */
[----:B--2---:R-:W-:-:S03]  /*a220*/  FADD R3, RZ, R31 ;  /* 0x0000001fff037221 */ /* 0x004fc60000000000 */
[----:B------:R0:W-:Y:S04]  /*a230*/  STL [R1+0x768], R5 ;  /* 0x0007680501007387 */ /* 0x0001e80000100800 */
[----:B------:R1:W-:Y:S01]  /*a240*/  STL [R1+0x76c], R3 ;  /* 0x00076c0301007387 */ /* 0x0003e20000100800 */
[----:B------:R-:W-:Y:S01]  /*a250*/  UMOV UR12, URZ ;  /* 0x0000003f000c7c82 */ /* 0x000fe20008000000 */
[----:B------:R-:W-:Y:S01]  /*a260*/  FADD R10, RZ, R10 ;  /* 0x0000000aff0a7221 */ /* 0x000fe20000000000 */
[----:B------:R-:W-:-:S01]  /*a270*/  FADD R11, RZ, R11 ;  /* 0x0000000bff0b7221 */ /* 0x000fc20000000000 */
        /* <DEDUP_REMOVED lines=16> */
[----:B01----:R-:W-:-:S07]  /*a380*/  IMAD.U32 R5, RZ, RZ, UR12 ;  /* 0x0000000cff057e24 */ /* 0x003fce000f8e00ff */
.L_x_23:
[----:B------:R-:W2:Y:S01]  /*a390*/  LDL R3, [R1+0x79c] ;  /* 0x00079c0001037983 */ /* 0x000ea20000100800 */
[----:B------:R-:W-:-:S13]  /*a3a0*/  R2UR UR12, R6 ;  /* 0x00000000060c72ca */ /* 0x000fda00000e0000 */
[----:B------:R-:W-:-:S04]  /*a3b0*/  UIADD3 UR12, UR12, 0x1, URZ ;  /* 0x000000010c0c7890 */ /* 0x000fc8000fffe03f */
[----:B------:R-:W-:-:S04]  /*a3c0*/  UISETP.NE.AND UP0, UPT, UR12, 0xa, UPT ;  /* 0x0000000a0c00788c */ /* 0x000fc8000bf05270 */
[----:B------:R-:W-:Y:S01]  /*a3d0*/  USEL UR13, URZ, 0x1, UP0 ;  /* 0x000000013f0d7887 */ /* 0x000fe20008000000 */
[----:B--2---:R-:W-:-:S13]  /*a3e0*/  R2UR UR14, R3 ;  /* 0x00000000030e72ca */ /* 0x004fda00000e0000 */
[----:B------:R-:W-:Y:S02]  /*a3f0*/  ULOP3.LUT UR13, UR14, UR13, URZ, 0x3c, !UPT ;  /* 0x0000000d0e0d7292 */ /* 0x000fe4000f8e3c3f */
[----:B------:R-:W-:-:S03]  /*a400*/  USEL UR14, UR12, URZ, UP0 ;  /* 0x0000003f0c0e7287 */ /* 0x000fc60008000000 */
[----:B------:R-:W-:Y:S01]  /*a410*/  UMOV UR12, 0x1 ;  /* 0x00000001000c7882 */ /* 0x000fe20000000000 */
[----:B------:R-:W-:Y:S02]  /*a420*/  IMAD.U32 R6, RZ, RZ, UR13 ;  /* 0x0000000dff067e24 */ /* 0x000fe4000f8e00ff */
[----:B------:R-:W-:-:S07]  /*a430*/  IMAD.U32 R3, RZ, RZ, UR14 ;  /* 0x0000000eff037e24 */ /* 0x000fce000f8e00ff */
.L_x_18:
[----:B------:R-:W2:Y:S02]  /*a440*/  LDL R7, [R1+0x7a0] ;  /* 0x0007a00001077983 */ /* 0x000ea40000100800 */
[----:B--2---:R-:W-:-:S13]  /*a450*/  R2UR UR14, R7 ;  /* 0x00000000070e72ca */ /* 0x004fda00000e0000 */
[----:B------:R-:W-:-:S04]  /*a460*/  UISETP.LT.AND UP0, UPT, UR14, 0x1, UPT ;  /* 0x000000010e00788c */ /* 0x000fc8000bf01270 */
[----:B------:R-:W-:-:S04]  /*a470*/  USEL UR13, UR14, 0x1, UP0 ;  /* 0x000000010e0d7887 */ /* 0x000fc80008000000 */
[----:B------:R-:W-:-:S04]  /*a480*/  UIADD3 UR13, UR14, -UR13, URZ ;  /* 0x8000000d0e0d7290 */ /* 0x000fc8000fffe03f */
[----:B------:R-:W-:-:S06]  /*a490*/  UISETP.GE.AND UP0, UPT, UR13, 0x1, UPT ;  /* 0x000000010d00788c */ /* 0x000fcc000bf06270 */
[----:B------:R-:W-:-:S13]  /*a4a0*/  PLOP3.LUT P0, PT, PT, PT, UP0, 0x80, 0x0 ;  /* 0x000000000000781c */ /* 0x000fda0003f0f008 */
[----:B------:R-:W-:Y:S05]  /*a4b0*/  @!P0 BRA `(.L_x_24) ;  /* 0x0000007000048947 */ /* 0x000fea0003800000 */
[----:B------:R-:W2:Y:S02]  /*a4c0*/  LDL R7, [R1+0x774] ;  /* 0x0007740001077983 */ /* 0x000ea40000100800 */
[----:B--2---:R-:W-:Y:S01]  /*a4d0*/  R2UR UR14, R7 ;  /* 0x00000000070e72ca */ /* 0x004fe200000e0000 */
[----:B------:R-:W-:-:S12]  /*a4e0*/  IMAD.U32 R7, RZ, RZ, UR13 ;  /* 0x0000000dff077e24 */ /* 0x000fd8000f8e00ff */
[----:B------:R-:W-:-:S07]  /*a4f0*/  IMAD.U32 R8, RZ, RZ, UR14 ;  /* 0x0000000eff087e24 */ /* 0x000fce000f8e00ff */
.L_x_32:
[----:B------:R-:W2:Y:S02]  /*a500*/  LDL R4, [R1+0x788] ;  /* 0x0007880001047983 */ /* 0x000ea40000100800 */
[----:B--2---:R-:W-:-:S13]  /*a510*/  R2UR UR13, R4 ;  /* 0x00000000040d72ca */ /* 0x004fda00000e0000 */
[----:B------:R-:W-:-:S06]  /*a520*/  UISETP.NE.AND UP0, UPT, UR13, 0x3, UPT ;  /* 0x000000030d00788c */ /* 0x000fcc000bf05270 */
[----:B------:R-:W-:-:S13]  /*a530*/  PLOP3.LUT P1, PT, PT, PT, UP0, 0x80, 0x0 ;  /* 0x000000000000781c */ /* 0x000fda0003f2f008 */
[----:B-----5:R-:W-:Y:S05]  /*a540*/  @!P1 BRA `(.L_x_25) ;  /* 0x0000000000049947 */ /* 0x020fea0003800000 */
[----:B------:R-:W-:Y:S01]  /*a550*/  BPT.TRAP 0x1 ;  /* 0x000000040000795c */ /* 0x000fe20000300000 */
.L_x_25:
[----:B------:R-:W1:Y:S01]  /*a560*/  S2UR UR14, SR_CgaCtaId ;  /* 0x00000000000e79c3 */ /* 0x000e620000008800 */
[----:B------:R-:W-:Y:S01]  /*a570*/  R2UR UR15, R3 ;  /* 0x00000000030f72ca */ /* 0x000fe200000e0000 */
[----:B------:R-:W-:Y:S01]  /*a580*/  UMOV UR13, 0x400 ;  /* 0x00000400000d7882 */ /* 0x000fe20000000000 */
[----:B------:R-:W-:Y:S01]  /*a590*/  SHF.L.U32 R9, R6, 0x1f, RZ ;  /* 0x0000001f06097819 */ /* 0x000fe200000006ff */
[----:B-1----:R-:W-:-:S10]  /*a5a0*/  ULEA UR16, UR14, UR13, 0x18 ;  /* 0x0000000d0e107291 */ /* 0x002fd4000f8ec03f */
[----:B------:R-:W-:Y:S02]  /*a5b0*/  ULEA UR13, UR15, UR16, 0x3 ;  /* 0x000000100f0d7291 */ /* 0x000fe4000f8e183f */
[----:B------:R-:W-:-:S07]  /*a5c0*/  IMAD.U32 R4, RZ, RZ, UR16 ;  /* 0x00000010ff047e24 */ /* 0x000fce000f8e00ff */
[----:B------:R1:W2:Y:S01]  /*a5d0*/  SYNCS.PHASECHK.TRANS64.TRYWAIT P0, [UR13], R9 ;  /* 0x00000009ff0075a7 */ /* 0x0002a2000800014d */
[----:B------:R-:W-:Y:S05]  /*a5e0*/  @!P1 BRA `(.L_x_26) ;  /* 0x0000000000049947 */ /* 0x000fea0003800000 */
[----:B------:R-:W-:Y:S01]  /*a5f0*/  BPT.TRAP 0x1 ;  /* 0x000000040000795c */ /* 0x000fe20000300000 */
.L_x_26:
[----:B--2---:R-:W-:Y:S05]  /*a600*/  @P0 BRA `(.L_x_27) ;  /* 0x0000000000080947 */ /* 0x004fea0003800000 */
[----:B------:R-:W2:Y:S02]  /*a610*/  SYNCS.PHASECHK.TRANS64.TRYWAIT P0, [UR13], R9 ;  /* 0x00000009ff0075a7 */ /* 0x000ea4000800014d */
[----:B--2---:R-:W-:Y:S05]  /*a620*/  @!P0 BRA `(.L_x_28) ;  /* 0x0000039000cc8947 */ /* 0x004fea0003800000 */
.L_x_27:
[----:B-1----:R-:W2:Y:S01]  /*a630*/  LDL R9, [R1+0x770] ;  /* 0x0007700001097983 */ /* 0x002ea20000100800 */
[----:B------:R-:W-:-:S03]  /*a640*/  R2UR UR14, R4 ;  /* 0x00000000040e72ca */ /* 0x000fc600000e0000 */
[----:B------:R-:W-:Y:S04]  /*a650*/  STL.64 [R1+0x8c8], R94 ;  /* 0x0008c85e01007387 */ /* 0x000fe80000100a00 */
[----:B------:R-:W-:Y:S04]  /*a660*/  STL.64 [R1+0x8c0], R92 ;  /* 0x0008c05c01007387 */ /* 0x000fe80000100a00 */
[----:B------:R-:W-:Y:S04]  /*a670*/  STL.64 [R1+0x8b8], R90 ;  /* 0x0008b85a01007387 */ /* 0x000fe80000100a00 */
[----:B------:R1:W-:Y:S04]  /*a680*/  STL.64 [R1+0x8b0], R88 ;  /* 0x0008b05801007387 */ /* 0x0003e80000100a00 */
        /* <DEDUP_REMOVED lines=11> */
[----:B------:R-:W-:Y:S04]  /*a740*/  STL.64 [R1+0x850], R184 ;  /* 0x000850b801007387 */ /* 0x000fe80000100a00 */
[----:B------:R-:W-:Y:S04]  /*a750*/  STL.64 [R1+0x848], R222 ;  /* 0x000848de01007387 */ /* 0x000fe80000100a00 */
[----:B------:R-:W-:Y:S04]  /*a760*/  STL.64 [R1+0x840], R220 ;  /* 0x000840dc01007387 */ /* 0x000fe80000100a00 */
[----:B------:R-:W-:Y:S04]  /*a770*/  STL.64 [R1+0x838], R218 ;  /* 0x000838da01007387 */ /* 0x000fe80000100a00 */
[----:B------:R0:W-:Y:S04]  /*a780*/  STL.64 [R1+0x830], R216 ;  /* 0x000830d801007387 */ /* 0x0001e80000100a00 */
[----:B-1----:R-:W2:Y:S04]  /*a790*/  LDL.LU.64 R88, [R1+0x220] ;  /* 0x0002200001587983 */ /* 0x002ea80000300a00 */
[----:B------:R-:W2:Y:S04]  /*a7a0*/  LDL.LU.64 R90, [R1+0x228] ;  /* 0x00022800015a7983 */ /* 0x000ea80000300a00 */
[----:B------:R-:W2:Y:S04]  /*a7b0*/  LDL.LU.64 R92, [R1+0x230] ;  /* 0x00023000015c7983 */ /* 0x000ea80000300a00 */
[----:B------:R-:W2:Y:S04]  /*a7c0*/  LDL.LU.64 R94, [R1+0x238] ;  /* 0x00023800015e7983 */ /* 0x000ea80000300a00 */
[----:B---3--:R-:W3:Y:S04]  /*a7d0*/  LDL.LU.64 R120, [R1+0x1a0] ;  /* 0x0001a00001787983 */ /* 0x008ee80000300a00 */
[----:B------:R-:W3:Y:S04]  /*a7e0*/  LDL.LU.64 R122, [R1+0x1a8] ;  /* 0x0001a800017a7983 */ /* 0x000ee80000300a00 */
[----:B------:R-:W3:Y:S04]  /*a7f0*/  LDL.LU.64 R124, [R1+0x1b0] ;  /* 0x0001b000017c7983 */ /* 0x000ee80000300a00 */
[----:B------:R-:W3:Y:S04]  /*a800*/  LDL.LU.64 R126, [R1+0x1b8] ;  /* 0x0001b800017e7983 */ /* 0x000ee80000300a00 */
[----:B----4-:R-:W4:Y:S04]  /*a810*/  LDL.LU.64 R152, [R1+0x120] ;  /* 0x0001200001987983 */ /* 0x010f280000300a00 */
[----:B------:R-:W4:Y:S04]  /*a820*/  LDL.LU.64 R154, [R1+0x128] ;  /* 0x00012800019a7983 */ /* 0x000f280000300a00 */
[----:B------:R-:W4:Y:S04]  /*a830*/  LDL.LU.64 R156, [R1+0x130] ;  /* 0x00013000019c7983 */ /* 0x000f280000300a00 */
[----:B------:R-:W4:Y:S04]  /*a840*/  LDL.LU.64 R158, [R1+0x138] ;  /* 0x00013800019e7983 */ /* 0x000f280000300a00 */
[----:B0-----:R-:W4:Y:S04]  /*a850*/  LDL.LU.64 R216, [R1+0xa0] ;  /* 0x0000a00001d87983 */ /* 0x001f280000300a00 */
[----:B------:R-:W4:Y:S04]  /*a860*/  LDL.LU.64 R218, [R1+0xa8] ;  /* 0x0000a80001da7983 */ /* 0x000f280000300a00 */
[----:B------:R-:W4:Y:S04]  /*a870*/  LDL.LU.64 R220, [R1+0xb0] ;  /* 0x0000b00001dc7983 */ /* 0x000f280000300a00 */
[----:B------:R-:W4:Y:S04]  /*a880*/  LDL.LU.64 R222, [R1+0xb8] ;  /* 0x0000b80001de7983 */ /* 0x000f280000300a00 */
[----:B------:R-:W4:Y:S04]  /*a890*/  LDL.LU.64 R184, [R1+0x20] ;  /* 0x0000200001b87983 */ /* 0x000f280000300a00 */
[----:B------:R-:W4:Y:S04]  /*a8a0*/  LDL.LU.64 R186, [R1+0x28] ;  /* 0x0000280001ba7983 */ /* 0x000f280000300a00 */
[----:B------:R-:W4:Y:S04]  /*a8b0*/  LDL.LU.64 R188, [R1+0x30] ;  /* 0x0000300001bc7983 */ /* 0x000f280000300a00 */
[----:B------:R-:W4:Y:S01]  /*a8c0*/  LDL.LU.64 R190, [R1+0x38] ;  /* 0x0000380001be7983 */ /* 0x000f220000300a00 */
[----:B------:R-:W-:Y:S01]  /*a8d0*/  UIADD3 UR14, UR14, 0x28180, URZ ;  /* 0x000281800e0e7890 */ /* 0x000fe2000fffe03f */
[----:B------:R-:W-:Y:S01]  /*a8e0*/  R2UR UR15, R3 ;  /* 0x00000000030f72ca */ /* 0x000fe200000e0000 */
[----:B------:R-:W-:-:S02]  /*a8f0*/  UISETP.NE.AND UP0, UPT, UR28, URZ, UPT ;  /* 0x0000003f1c00728c */ /* 0x000fc4000bf05270 */
[----:B------:R-:W-:Y:S02]  /*a900*/  USHF.R.U32.HI UR14, URZ, 0x4, UR14 ;  /* 0x000000043f0e7899 */ /* 0x000fe4000801160e */
[----:B------:R-:W-:Y:S02]  /*a910*/  USEL UR12, UR12, URZ, !UP0 ;  /* 0x0000003f0c0c7287 */ /* 0x000fe4000c000000 */
[----:B------:R-:W-:Y:S02]  /*a920*/  ULOP3.LUT UR14, UR14, 0x3fff, URZ, 0xc0, !UPT ;  /* 0x00003fff0e0e7892 */ /* 0x000fe4000f8ec03f */
[----:B------:R-:W-:Y:S02]  /*a930*/  UISETP.NE.U32.AND UP0, UPT, UR12, URZ, UPT ;  /* 0x0000003f0c00728c */ /* 0x000fe4000bf05070 */
[----:B------:R-:W-:-:S04]  /*a940*/  ULOP3.LUT UR14, UR14, 0x10000, URZ, 0xfc, !UPT ;  /* 0x000100000e0e7892 */ /* 0x000fc8000f8efc3f */
[----:B------:R-:W-:-:S04]  /*a950*/  UIMAD UR14, UR15, 0x160, UR14 ;  /* 0x000001600f0e78a4 */ /* 0x000fc8000f8e020e */
[----:B------:R-:W-:Y:S01]  /*a960*/  UIADD3 UR58, UR14, 0x20, URZ ;  /* 0x000000200e3a7890 */ /* 0x000fe2000fffe03f */
[----:B------:R-:W-:Y:S01]  /*a970*/  UMOV UR59, 0xc0000010 ;  /* 0xc0000010003b7882 */ /* 0x000fe20000000000 */
[----:B--2---:R-:W-:-:S13]  /*a980*/  R2UR UR13, R9 ;  /* 0x00000000090d72ca */ /* 0x004fda00000e0000 */
[----:B------:R-:W-:-:S04]  /*a990*/  ULOP3.LUT UR13, UR13, 0x10000, URZ, 0xfc, !UPT ;  /* 0x000100000d0d7892 */ /* 0x000fc8000f8efc3f */
[----:B------:R-:W-:-:S03]  /*a9a0*/  ULEA UR19, UR15, UR13, 0xa ;  /* 0x0000000d0f137291 */ /* 0x000fc6000f8e503f */
[----:B------:R-:W-:Y:S01]  /*a9b0*/  UMOV UR13, 0xc0000010 ;  /* 0xc0000010000d7882 */ /* 0x000fe20000000000 */
[----:B------:R-:W-:-:S03]  /*a9c0*/  UMOV UR15, 0xc0000010 ;  /* 0xc0000010000f7882 */ /* 0x000fc60000000000 */
[----:B------:R-:W-:Y:S01]  /*a9d0*/  UMOV UR12, UR19 ;  /* 0x00000013000c7c82 */ /* 0x000fe20008000000 */
[----:B------:R-:W-:Y:S01]  /*a9e0*/  UMOV UR57, UR13 ;  /* 0x0000000d00397c82 */ /* 0x000fe20008000000 */
[----:B------:R-:W-:Y:S01]  /*a9f0*/  UMOV UR56, UR12 ;  /* 0x0000000c00387c82 */ /* 0x000fe20008000000 */
[----:B------:R-:W-:-:S06]  /*aa00*/  WARPGROUP.ARRIVE ;  /* 0x00000000000079c5 */ /* 0x000fcc0000000000 */
[----:B------:R-:W-:Y:S03]  /*aa10*/  QGMMA.64x16x32.F32.E4M3.E4M3 R88, gdesc[UR12], R88, UP0, gsb0 ;  /* 0x002000000c5879f3 */ /* 0x000fe6000b800858 */
[----:B------:R-:W-:Y:S02]  /*aa20*/  WARPGROUP.DEPBAR.LE gsb0, 0x0 ;  /* 0x00008000000079c5 */ /* 0x000fe40000010000 */
[----:B---3--:R-:W-:-:S06]  /*aa30*/  WARPGROUP.ARRIVE ;  /* 0x00000000000079c5 */ /* 0x008fcc0000000000 */
[----:B------:R-:W-:Y:S01]  /*aa40*/  QGMMA.64x16x32.F32.E4M3.E4M3 R120, gdesc[UR56], R120, UP0, gsb0 ;  /* 0x00200000387879f3 */ /* 0x000fe2000b800878 */
[----:B------:R-:W-:Y:S01]  /*aa50*/  UIADD3 UR54, UR14, 0x40, URZ ;  /* 0x000000400e367890 */ /* 0x000fe2000fffe03f */
[----:B------:R-:W-:Y:S01]  /*aa60*/  UMOV UR52, UR12 ;  /* 0x0000000c00347c82 */ /* 0x000fe20008000000 */
[----:B------:R-:W-:Y:S01]  /*aa70*/  UMOV UR53, UR13 ;  /* 0x0000000d00357c82 */ /* 0x000fe20008000000 */
[----:B------:R-:W-:Y:S01]  /*aa80*/  UMOV UR55, 0xc0000010 ;  /* 0xc000001000377882 */ /* 0x000fe20000000000 */
[----:B------:R-:W-:Y:S02]  /*aa90*/  WARPGROUP.DEPBAR.LE gsb0, 0x0 ;  /* 0x00008000000079c5 */ /* 0x000fe40000010000 */
[----:B----4-:R-:W-:-:S06]  /*aaa0*/  WARPGROUP.ARRIVE ;  /* 0x00000000000079c5 */ /* 0x010fcc0000000000 */
[----:B------:R-:W-:Y:S01]  /*aab0*/  QGMMA.64x16x32.F32.E4M3.E4M3 R152, gdesc[UR52], R152, UP0, gsb0 ;  /* 0x00200000349879f3 */ /* 0x000fe2000b800898 */
[----:B------:R-:W-:Y:S01]  /*aac0*/  UIADD3 UR18, UR14, 0x60, URZ ;  /* 0x000000600e127890 */ /* 0x000fe2000fffe03f */
[----:B------:R-:W-:Y:S01]  /*aad0*/  UMOV UR57, UR19 ;  /* 0x0000001300397c82 */ /* 0x000fe20008000000 */
[----:B------:R-:W-:Y:S01]  /*aae0*/  UMOV UR16, UR12 ;  /* 0x0000000c00107c82 */ /* 0x000fe20008000000 */
[----:B------:R-:W-:Y:S01]  /*aaf0*/  UMOV UR17, UR13 ;  /* 0x0000000d00117c82 */ /* 0x000fe20008000000 */
[----:B------:R-:W-:Y:S01]  /*ab00*/  UMOV UR19, 0xc0000010 ;  /* 0xc000001000137882 */ /* 0x000fe20000000000 */
[----:B------:R-:W-:Y:S02]  /*ab10*/  WARPGROUP.DEPBAR.LE gsb0, 0x0 ;  /* 0x00008000000079c5 */ /* 0x000fe40000010000 */
[----:B------:R-:W-:-:S06]  /*ab20*/  WARPGROUP.ARRIVE ;  /* 0x00000000000079c5 */ /* 0x000fcc0000000000 */
[----:B------:R-:W-:Y:S01]  /*ab30*/  QGMMA.64x16x32.F32.E4M3.E4M3 R216, gdesc[UR16], R216, UP0, gsb0 ;  /* 0x0020000010d879f3 */ /* 0x000fe2000b8008d8 */
[----:B------:R-:W-:Y:S01]  /*ab40*/  UIADD3 UR22, UR14, 0x80, URZ ;  /* 0x000000800e167890 */ /* 0x000fe2000fffe03f */
        /* <DEDUP_REMOVED lines=11> */
[----:B-----5:R-:W-:-:S06]  /*ac00*/  WARPGROUP.ARRIVE ;  /* 0x00000000000079c5 */ /* 0x020fcc0000000000 */
        /* <DEDUP_REMOVED lines=37> */
[----:B------:R-:W-:Y:S01]  /*ae60*/  UMOV UR45, 0xc0000010 ;  /* 0xc0000010002d7882 */ /* 0x000fe20000000000 */
[----:B------:R-:W-:Y:S05]  /*ae70*/  STL.64 [R1+0x220], R88 ;  /* 0x0002205801007387 */ /* 0x000fea0000100a00 */
[----:B------:R-:W-:Y:S01]  /*ae80*/  UMOV UR44, UR16 ;  /* 0x00000010002c7c82 */ /* 0x000fe20008000000 */
[----:B------:R-:W-:Y:S04]  /*ae90*/  STL.64 [R1+0x228], R90 ;  /* 0x0002285a01007387 */ /* 0x000fe80000100a00 */
[----:B------:R-:W-:Y:S04]  /*aea0*/  STL.64 [R1+0x230], R92 ;  /* 0x0002305c01007387 */ /* 0x000fe80000100a00 */
[----:B------:R0:W-:Y:S04]  /*aeb0*/  STL.64 [R1+0x238], R94 ;  /* 0x0002385e01007387 */ /* 0x0001e80000100a00 */
[----:B0-----:R-:W2:Y:S04]  /*aec0*/  LDL.LU.64 R94, [R1+0x8c8] ;  /* 0x0008c800015e7983 */ /* 0x001ea80000300a00 */
[----:B------:R-:W2:Y:S04]  /*aed0*/  LDL.LU.64 R92, [R1+0x8c0] ;  /* 0x0008c000015c7983 */ /* 0x000ea80000300a00 */
[----:B------:R-:W2:Y:S04]  /*aee0*/  LDL.LU.64 R90, [R1+0x8b8] ;  /* 0x0008b800015a7983 */ /* 0x000ea80000300a00 */
[----:B------:R-:W2:Y:S01]  /*aef0*/  LDL.LU.64 R88, [R1+0x8b0] ;  /* 0x0008b00001587983 */ /* 0x000ea20000300a00 */
[----:B------:R-:W-:-:S02]  /*af00*/  WARPGROUP.DEPBAR.LE gsb0, 0x0 ;  /* 0x00008000000079c5 */ /* 0x000fc40000010000 */
[----:B------:R-:W-:-:S06]  /*af10*/  WARPGROUP.ARRIVE ;  /* 0x00000000000079c5 */ /* 0x000fcc0000000000 */
[----:B------:R-:W-:Y:S01]  /*af20*/  QGMMA.64x16x32.F32.E4M3.E4M3 R40, gdesc[UR44], R40, UP0, gsb0 ;  /* 0x002000002c2879f3 */ /* 0x000fe2000b800828 */
[----:B------:R-:W-:Y:S04]  /*af30*/  STL.64 [R1+0x1a0], R120 ;  /* 0x0001a07801007387 */ /* 0x000fe80000100a00 */
[----:B------:R-:W-:Y:S04]  /*af40*/  STL.64 [R1+0x1a8], R122 ;  /* 0x0001a87a01007387 */ /* 0x000fe80000100a00 */
[----:B------:R-:W-:Y:S04]  /*af50*/  STL.64 [R1+0x1b0], R124 ;  /* 0x0001b07c01007387 */ /* 0x000fe80000100a00 */
[----:B------:R0:W-:Y:S04]  /*af60*/  STL.64 [R1+0x1b8], R126 ;  /* 0x0001b87e01007387 */ /* 0x0001e80000100a00 */
[----:B0-----:R-:W3:Y:S04]  /*af70*/  LDL.LU.64 R126, [R1+0x8a8] ;  /* 0x0008a800017e7983 */ /* 0x001ee80000300a00 */
[----:B------:R-:W3:Y:S04]  /*af80*/  LDL.LU.64 R124, [R1+0x8a0] ;  /* 0x0008a000017c7983 */ /* 0x000ee80000300a00 */
[----:B------:R-:W3:Y:S04]  /*af90*/  LDL.LU.64 R122, [R1+0x898] ;  /* 0x00089800017a7983 */ /* 0x000ee80000300a00 */
[----:B------:R-:W3:Y:S04]  /*afa0*/  LDL.LU.64 R120, [R1+0x890] ;  /* 0x0008900001787983 */ /* 0x000ee80000300a00 */
[----:B------:R-:W-:Y:S04]  /*afb0*/  STL.64 [R1+0x120], R152 ;  /* 0x0001209801007387 */ /* 0x000fe80000100a00 */
[----:B------:R-:W-:Y:S04]  /*afc0*/  STL.64 [R1+0x128], R154 ;  /* 0x0001289a01007387 */ /* 0x000fe80000100a00 */
[----:B------:R-:W-:Y:S04]  /*afd0*/  STL.64 [R1+0x130], R156 ;  /* 0x0001309c01007387 */ /* 0x000fe80000100a00 */
[----:B------:R0:W-:Y:S04]  /*afe0*/  STL.64 [R1+0x138], R158 ;  /* 0x0001389e01007387 */ /* 0x0001e80000100a00 */
[----:B0-----:R-:W4:Y:S04]  /*aff0*/  LDL.LU.64 R158, [R1+0x888] ;  /* 0x00088800019e7983 */ /* 0x001f280000300a00 */
[----:B------:R-:W4:Y:S04]  /*b000*/  LDL.LU.64 R156, [R1+0x880] ;  /* 0x00088000019c7983 */ /* 0x000f280000300a00 */
[----:B------:R-:W4:Y:S04]  /*b010*/  LDL.LU.64 R154, [R1+0x878] ;  /* 0x00087800019a7983 */ /* 0x000f280000300a00 */
[----:B------:R-:W4:Y:S04]  /*b020*/  LDL.LU.64 R152, [R1+0x870] ;  /* 0x0008700001987983 */ /* 0x000f280000300a00 */
[----:B------:R0:W-:Y:S04]  /*b030*/  STL.64 [R1+0xa0], R216 ;  /* 0x0000a0d801007387 */ /* 0x0001e80000100a00 */
[----:B------:R1:W-:Y:S04]  /*b040*/  STL.64 [R1+0xa8], R218 ;  /* 0x0000a8da01007387 */ /* 0x0003e80000100a00 */
[----:B------:R1:W-:Y:S04]  /*b050*/  STL.64 [R1+0xb0], R220 ;  /* 0x0000b0dc01007387 */ /* 0x0003e80000100a00 */
[----:B------:R1:W-:Y:S04]  /*b060*/  STL.64 [R1+0xb8], R222 ;  /* 0x0000b8de01007387 */ /* 0x0003e80000100a00 */
[----:B0-----:R-:W2:Y:S04]  /*b070*/  LDL.LU.64 R216, [R1+0x80] ;  /* 0x0000800001d87983 */ /* 0x001ea80000300a00 */
[----:B-1----:R-:W2:Y:S04]  /*b080*/  LDL.LU.64 R218, [R1+0x88] ;  /* 0x0000880001da7983 */ /* 0x002ea80000300a00 */
[----:B------:R-:W2:Y:S04]  /*b090*/  LDL.LU.64 R220, [R1+0x90] ;  /* 0x0000900001dc7983 */ /* 0x000ea80000300a00 */
[----:B------:R0:W-:Y:S04]  /*b0a0*/  STL.64 [R1+0x20], R184 ;  /* 0x000020b801007387 */ /* 0x0001e80000100a00 */
[----:B------:R1:W-:Y:S04]  /*b0b0*/  STL.64 [R1+0x28], R186 ;  /* 0x000028ba01007387 */ /* 0x0003e80000100a00 */
[----:B------:R1:W-:Y:S04]  /*b0c0*/  STL.64 [R1+0x30], R188 ;  /* 0x000030bc01007387 */ /* 0x0003e80000100a00 */
[----:B------:R1:W-:Y:S04]  /*b0d0*/  STL.64 [R1+0x38], R190 ;  /* 0x000038be01007387 */ /* 0x0003e80000100a00 */
[----:B------:R-:W2:Y:S04]  /*b0e0*/  LDL.LU.64 R222, [R1+0x98] ;  /* 0x0000980001de7983 */ /* 0x000ea80000300a00 */
[----:B0-----:R-:W3:Y:S04]  /*b0f0*/  LDL.LU.64 R184, [R1+0x100] ;  /* 0x0001000001b87983 */ /* 0x001ee80000300a00 */
[----:B-1----:R-:W3:Y:S04]  /*b100*/  LDL.LU.64 R186, [R1+0x108] ;  /* 0x0001080001ba7983 */ /* 0x002ee80000300a00 */
[----:B------:R-:W3:Y:S04]  /*b110*/  LDL.LU.64 R188, [R1+0x110] ;  /* 0x0001100001bc7983 */ /* 0x000ee80000300a00 */
[----:B------:R-:W3:Y:S04]  /*b120*/  LDL.LU.64 R190, [R1+0x118] ;  /* 0x0001180001be7983 */ /* 0x000ee80000300a00 */
[----:B------:R-:W-:Y:S04]  /*b130*/  STL.64 [R1+0x7c8], R214 ;  /* 0x0007c8d601007387 */ /* 0x000fe80000100a00 */
[----:B------:R-:W-:Y:S04]  /*b140*/  STL.64 [R1+0x7c0], R212 ;  /* 0x0007c0d401007387 */ /* 0x000fe80000100a00 */
[----:B------:R-:W-:Y:S04]  /*b150*/  STL.64 [R1+0x7b8], R210 ;  /* 0x0007b8d201007387 */ /* 0x000fe80000100a00 */
[----:B------:R0:W-:Y:S01]  /*b160*/  STL.64 [R1+0x7b0], R208 ;  /* 0x0007b0d001007387 */ /* 0x0001e20000100a00 */
[----:B------:R-:W-:-:S02]  /*b170*/  WARPGROUP.DEPBAR.LE gsb0, 0x0 ;  /* 0x00008000000079c5 */ /* 0x000fc40000010000 */
[----:B------:R-:W-:Y:S01]  /*b180*/  WARPGROUP.ARRIVE ;  /* 0x00000000000079c5 */ /* 0x000fe20000000000 */
[----:B0-----:R-:W4:Y:S04]  /*b190*/  LDL.LU.64 R208, [R1] ;  /* 0x0000000001d07983 */ /* 0x001f280000300a00 */
[----:B------:R-:W4:Y:S04]  /*b1a0*/  LDL.LU.64 R210, [R1+0x8] ;  /* 0x0000080001d27983 */ /* 0x000f280000300a00 */
[----:B------:R-:W4:Y:S04]  /*b1b0*/  LDL.LU.64 R212, [R1+0x10] ;  /* 0x0000100001d47983 */ /* 0x000f280000300a00 */
[----:B------:R-:W4:Y:S01]  /*b1c0*/  LDL.LU.64 R214, [R1+0x18] ;  /* 0x0000180001d67983 */ /* 0x000f220000300a00 */
[----:B------:R-:W-:Y:S01]  /*b1d0*/  UMOV UR40, UR44 ;  /* 0x0000002c00287c82 */ /* 0x000fe20008000000 */
[----:B------:R-:W-:-:S02]  /*b1e0*/  UMOV UR41, UR45 ;  /* 0x0000002d00297c82 */ /* 0x000fc40008000000 */
[----:B------:R-:W-:Y:S01]  /*b1f0*/  QGMMA.64x16x32.F32.E4M3.E4M3 R72, gdesc[UR40], R72, UP0, gsb0 ;  /* 0x00200000284879f3 */ /* 0x000fe2000b800848 */
[----:B------:R-:W-:Y:S01]  /*b200*/  UMOV UR36, UR44 ;  /* 0x0000002c00247c82 */ /* 0x000fe20008000000 */
[----:B------:R-:W-:Y:S01]  /*b210*/  UMOV UR37, UR45 ;  /* 0x0000002d00257c82 */ /* 0x000fe20008000000 */
[----:B------:R-:W-:Y:S02]  /*b220*/  WARPGROUP.DEPBAR.LE gsb0, 0x0 ;  /* 0x00008000000079c5 */ /* 0x000fe40000010000 */
[----:B------:R-:W-:-:S06]  /*b230*/  WARPGROUP.ARRIVE ;  /* 0x00000000000079c5 */ /* 0x000fcc0000000000 */
        /* <DEDUP_REMOVED lines=19> */
[----:B----4-:R-:W-:-:S06]  /*b370*/  WARPGROUP.ARRIVE ;  /* 0x00000000000079c5 */ /* 0x010fcc0000000000 */
[----:B------:R-:W-:Y:S01]  /*b380*/  QGMMA.64x16x32.F32.E4M3.E4M3 R208, gdesc[UR20], R208, UP0, gsb0 ;  /* 0x0020000014d079f3 */ /* 0x000fe2000b8008d0 */
[----:B------:R-:W-:Y:S01]  /*b390*/  UMOV UR16, UR44 ;  /* 0x0000002c00107c82 */ /* 0x000fe20008000000 */
[----:B------:R-:W-:Y:S01]  /*b3a0*/  UMOV UR17, UR45 ;  /* 0x0000002d00117c82 */ /* 0x000fe20008000000 */
[----:B------:R-:W-:Y:S02]  /*b3b0*/  WARPGROUP.DEPBAR.LE gsb0, 0x0 ;  /* 0x00008000000079c5 */ /* 0x000fe40000010000 */
[----:B--2---:R-:W-:-:S06]  /*b3c0*/  WARPGROUP.ARRIVE ;  /* 0x00000000000079c5 */ /* 0x004fcc0000000000 */
[----:B------:R-:W-:Y:S01]  /*b3d0*/  QGMMA.64x16x32.F32.E4M3.E4M3 R216, gdesc[UR16], R216, UP0, gsb0 ;  /* 0x0020000010d879f3 */ /* 0x000fe2000b8008d8 */
[----:B------:R-:W-:Y:S01]  /*b3e0*/  UMOV UR48, UR44 ;  /* 0x0000002c00307c82 */ /* 0x000fe20008000000 */
[----:B------:R-:W-:Y:S01]  /*b3f0*/  UMOV UR49, UR45 ;  /* 0x0000002d00317c82 */ /* 0x000fe20008000000 */
[----:B------:R-:W-:Y:S01]  /*b400*/  UMOV UR50, UR54 ;  /* 0x0000003600327c82 */ /* 0x000fe20008000000 */
[----:B------:R-:W-:Y:S01]  /*b410*/  UMOV UR51, UR55 ;  /* 0x0000003700337c82 */ /* 0x000fe20008000000 */
[----:B------:R-:W-:Y:S04]  /*b420*/  STL.64 [R1+0x7e8], R182 ;  /* 0x0007e8b601007387 */ /* 0x000fe80000100a00 */
[----:B------:R-:W-:Y:S01]  /*b430*/  STL.64 [R1+0x7e0], R180 ;  /* 0x0007e0b401007387 */ /* 0x000fe20000100a00 */
[----:B------:R-:W-:-:S02]  /*b440*/  WARPGROUP.DEPBAR.LE gsb0, 0x0 ;  /* 0x00008000000079c5 */ /* 0x000fc40000010000 */
[----:B---3--:R-:W-:-:S06]  /*b450*/  WARPGROUP.ARRIVE ;  /* 0x00000000000079c5 */ /* 0x008fcc0000000000 */
[----:B------:R-:W-:Y:S01]  /*b460*/  QGMMA.64x16x32.F32.E4M3.E4M3 R184, gdesc[UR48], R184, UP0, gsb0 ;  /* 0x0020000030b879f3 */ /* 0x000fe2000b8008b8 */
[----:B------:R-:W-:Y:S04]  /*b470*/  STL.64 [R1+0x7d8], R178 ;  /* 0x0007d8b201007387 */ /* 0x000fe80000100a00 */
        /* <DEDUP_REMOVED lines=9> */
[----:B------:R-:W-:Y:S04]  /*b510*/  STL.64 [R1], R208 ;  /* 0x000000d001007387 */ /* 0x000fe80000100a00 */
[----:B------:R-:W-:Y:S04]  /*b520*/  STL.64 [R1+0x8], R210 ;  /* 0x000008d201007387 */ /* 0x000fe80000100a00 */
[----:B------:R-:W-:Y:S04]  /*b530*/  STL.64 [R1+0x10], R212 ;  /* 0x000010d401007387 */ /* 0x000fe80000100a00 */
[----:B------:R-:W-:Y:S04]  /*b540*/  STL.64 [R1+0x18], R214 ;  /* 0x000018d601007387 */ /* 0x000fe80000100a00 */
[----:B------:R-:W-:Y:S01]  /*b550*/  STL.64 [R1+0x80], R216 ;  /* 0x000080d801007387 */ /* 0x000fe20000100a00 */
[----:B------:R-:W-:-:S03]  /*b560*/  WARPGROUP.DEPBAR.LE gsb0, 0x0 ;  /* 0x00008000000079c5 */ /* 0x000fc60000010000 */
[----:B------:R-:W-:Y:S04]  /*b570*/  STL.64 [R1+0x88], R218 ;  /* 0x000088da01007387 */ /* 0x000fe80000100a00 */
[----:B------:R-:W-:Y:S04]  /*b580*/  STL.64 [R1+0x90], R220 ;  /* 0x000090dc01007387 */ /* 0x000fe80000100a00 */
[----:B------:R-:W-:Y:S04]  /*b590*/  STL.64 [R1+0x98], R222 ;  /* 0x000098de01007387 */ /* 0x000fe80000100a00 */
[----:B------:R0:W-:Y:S04]  /*b5a0*/  STL.64 [R1+0x100], R184 ;  /* 0x000100b801007387 */ /* 0x0001e80000100a00 */
[----:B------:R1:W-:Y:S04]  /*b5b0*/  STL.64 [R1+0x108], R186 ;  /* 0x000108ba01007387 */ /* 0x0003e80000100a00 */
[----:B------:R2:W-:Y:S04]  /*b5c0*/  STL.64 [R1+0x110], R188 ;  /* 0x000110bc01007387 */ /* 0x0005e80000100a00 */
[----:B------:R3:W-:Y:S04]  /*b5d0*/  STL.64 [R1+0x118], R190 ;  /* 0x000118be01007387 */ /* 0x0007e80000100a00 */
[----:B0-----:R-:W4:Y:S04]  /*b5e0*/  LDL.LU.64 R184, [R1+0x180] ;  /* 0x0001800001b87983 */ /* 0x001f280000300a00 */
[----:B-1----:R-:W4:Y:S04]  /*b5f0*/  LDL.LU.64 R186, [R1+0x188] ;  /* 0x0001880001ba7983 */ /* 0x002f280000300a00 */
[----:B--2---:R-:W4:Y:S04]  /*b600*/  LDL.LU.64 R188, [R1+0x190] ;  /* 0x0001900001bc7983 */ /* 0x004f280000300a00 */
[----:B---3--:R-:W4:Y:S04]  /*b610*/  LDL.LU.64 R190, [R1+0x198] ;  /* 0x0001980001be7983 */ /* 0x008f280000300a00 */
[----:B------:R-:W2:Y:S04]  /*b620*/  LDL.LU.64 R216, [R1+0x200] ;  /* 0x0002000001d87983 */ /* 0x000ea80000300a00 */
[----:B------:R-:W2:Y:S04]  /*b630*/  LDL.LU.64 R218, [R1+0x208] ;  /* 0x0002080001da7983 */ /* 0x000ea80000300a00 */
[----:B------:R-:W2:Y:S04]  /*b640*/  LDL.LU.64 R220, [R1+0x210] ;  /* 0x0002100001dc7983 */ /* 0x000ea80000300a00 */
[----:B------:R-:W2:Y:S01]  /*b650*/  LDL.LU.64 R222, [R1+0x218] ;  /* 0x0002180001de7983 */ /* 0x000ea20000300a00 */
[----:B------:R-:W-:-:S03]  /*b660*/  IMAD.MOV.U32 R9, RZ, RZ, R215 ;  /* 0x000000ffff097224 */ /* 0x000fc600078e00d7 */
[----:B------:R-:W3:Y:S04]  /*b670*/  LDL.LU.64 R208, [R1+0x1e0] ;  /* 0x0001e00001d07983 */ /* 0x000ee80000300a00 */
        /* <DEDUP_REMOVED lines=14> */
[----:B------:R-:W3:Y:S01]  /*b760*/  LDL.LU.64 R118, [R1+0x78] ;  /* 0x0000780001767983 */ /* 0x000ee20000300a00 */
[----:B------:R-:W-:Y:S01]  /*b770*/  UMOV UR48, UR44 ;  /* 0x0000002c00307c82 */ /* 0x000fe20008000000 */
[----:B------:R-:W-:Y:S01]  /*b780*/  UMOV UR49, UR45 ;  /* 0x0000002d00317c82 */ /* 0x000fe20008000000 */
[----:B------:R-:W-:Y:S01]  /*b790*/  UMOV UR50, UR58 ;  /* 0x0000003a00327c82 */ /* 0x000fe20008000000 */
[----:B------:R-:W-:Y:S01]  /*b7a0*/  UMOV UR51, UR59 ;  /* 0x0000003b00337c82 */ /* 0x000fe20008000000 */
[----:B------:R-:W-:Y:S01]  /*b7b0*/  UMOV UR12, UR44 ;  /* 0x0000002c000c7c82 */ /* 0x000fe20008000000 */
[----:B------:R-:W-:Y:S01]  /*b7c0*/  UMOV UR13, UR45 ;  /* 0x0000002d000d7c82 */ /* 0x000fe20008000000 */
[----:B------:R-:W-:Y:S01]  /*b7d0*/  UIADD3 UR16, UR57, 0x200, URZ ;  /* 0x0000020039107890 */ /* 0x000fe2000fffe03f */
[----:B----4-:R-:W-:-:S06]  /*b7e0*/  WARPGROUP.ARRIVE ;  /* 0x00000000000079c5 */ /* 0x010fcc0000000000 */
[----:B------:R-:W-:Y:S03]  /*b7f0*/  QGMMA.64x16x32.F32.E4M3.E4M3 R184, gdesc[UR48], R184, UP0, gsb0 ;  /* 0x0020000030b879f3 */ /* 0x000fe6000b8008b8 */
[----:B------:R-:W-:Y:S02]  /*b800*/  WARPGROUP.DEPBAR.LE gsb0, 0x0 ;  /* 0x00008000000079c5 */ /* 0x000fe40000010000 */
[----:B--2---:R-:W-:-:S06]  /*b810*/  WARPGROUP.ARRIVE ;  /* 0x00000000000079c5 */ /* 0x004fcc0000000000 */
[----:B------:R-:W-:Y:S01]  /*b820*/  QGMMA.64x16x32.F32.E4M3.E4M3 R216, gdesc[UR12], R216, UP0, gsb0 ;  /* 0x002000000cd879f3 */ /* 0x000fe2000b8008d8 */
[----:B------:R-:W-:Y:S01]  /*b830*/  UMOV UR12, UR16 ;  /* 0x00000010000c7c82 */ /* 0x000fe20008000000 */
[----:B------:R-:W-:Y:S01]  /*b840*/  UMOV UR13, 0xc0000010 ;  /* 0xc0000010000d7882 */ /* 0x000fe20000000000 */
[----:B------:R-:W-:Y:S02]  /*b850*/  WARPGROUP.DEPBAR.LE gsb0, 0x0 ;  /* 0x00008000000079c5 */ /* 0x000fe40000010000 */
[----:B---3--:R-:W-:-:S06]  /*b860*/  WARPGROUP.ARRIVE ;  /* 0x00000000000079c5 */ /* 0x008fcc0000000000 */
[----:B------:R-:W-:Y:S01]  /*b870*/  QGMMA.64x16x32.F32.E4M3.E4M3 R208, gdesc[UR12], R208, UP0, gsb0 ;  /* 0x002000000cd079f3 */ /* 0x000fe2000b8008d0 */
[----:B------:R-:W-:Y:S01]  /*b880*/  UMOV UR48, UR12 ;  /* 0x0000000c00307c82 */ /* 0x000fe20008000000 */
[----:B------:R-:W-:Y:S01]  /*b890*/  UMOV UR49, UR13 ;  /* 0x0000000d00317c82 */ /* 0x000fe20008000000 */
[----:B------:R-:W-:Y:S01]  /*b8a0*/  UMOV UR50, UR58 ;  /* 0x0000003a00327c82 */ /* 0x000fe20008000000 */
[----:B------:R-:W-:Y:S01]  /*b8b0*/  UMOV UR51, UR59 ;  /* 0x0000003b00337c82 */ /* 0x000fe20008000000 */
[----:B------:R-:W-:Y:S02]  /*b8c0*/  WARPGROUP.DEPBAR.LE gsb0, 0x0 ;  /* 0x00008000000079c5 */ /* 0x000fe40000010000 */
[----:B------:R-:W-:-:S06]  /*b8d0*/  WARPGROUP.ARRIVE ;  /* 0x00000000000079c5 */ /* 0x000fcc0000000000 */
        /* <DEDUP_REMOVED lines=24> */
[----:B------:R-:W-:Y:S01]  /*ba60*/  STL.64 [R1+0x180], R184 ;  /* 0x000180b801007387 */ /* 0x000fe20000100a00 */
[----:B------:R-:W-:Y:S01]  /*ba70*/  ULDC UR49, c[0x0][0x50c] ;  /* 0x0001430000317ab9 */ /* 0x000fe20000000800 */
[----:B------:R-:W-:-:S02]  /*ba80*/  WARPGROUP.DEPBAR.LE gsb0, 0x0 ;  /* 0x00008000000079c5 */ /* 0x000fc40000010000 */
[----:B------:R-:W-:-:S06]  /*ba90*/  WARPGROUP.ARRIVE ;  /* 0x00000000000079c5 */ /* 0x000fcc0000000000 */
[----:B------:R-:W-:Y:S03]  /*baa0*/  QGMMA.64x16x32.F32.E4M3.E4M3 R112, gdesc[UR16], R112, UP0, gsb0 ;  /* 0x00200000107079f3 */ /* 0x000fe6000b800870 */
[----:B------:R-:W-:Y:S02]  /*bab0*/  WARPGROUP.DEPBAR.LE gsb0, 0x0 ;  /* 0x00008000000079c5 */ /* 0x000fe40000010000 */
        /* <DEDUP_REMOVED lines=16> */
[----:B------:R-:W-:Y:S01]  /*bbc0*/  QGMMA.64x16x32.F32.E4M3.E4M3 R64, gdesc[UR40], R64, UP0, gsb0 ;  /* 0x00200000284079f3 */ /* 0x000fe2000b800840 */
[----:B------:R-:W-:Y:S02]  /*bbd0*/  STL.64 [R1+0x188], R186 ;  /* 0x000188ba01007387 */ /* 0x000fe40000100a00 */
[----:B------:R-:W-:Y:S02]  /*bbe0*/  WARPGROUP.DEPBAR.LE gsb0, 0x0 ;  /* 0x00008000000079c5 */ /* 0x000fe40000010000 */
[----:B------:R-:W-:-:S06]  /*bbf0*/  WARPGROUP.ARRIVE ;  /* 0x00000000000079c5 */ /* 0x000fcc0000000000 */
[----:B------:R-:W-:Y:S01]  /*bc00*/  QGMMA.64x16x32.F32.E4M3.E4M3 R32, gdesc[UR44], R32, UP0, gsb0 ;  /* 0x002000002c2079f3 */ /* 0x000fe2000b800820 */
[----:B------:R-:W-:Y:S04]  /*bc10*/  STL.64 [R1+0x190], R188 ;  /* 0x000190bc01007387 */ /* 0x000fe80000100a00 */
[----:B------:R0:W-:Y:S01]  /*bc20*/  STL.64 [R1+0x198], R190 ;  /* 0x000198be01007387 */ /* 0x0001e20000100a00 */
[----:B------:R-:W-:-:S03]  /*bc30*/  UIADD3 UR16, UR57, 0x300, URZ ;  /* 0x0000030039107890 */ /* 0x000fc6000fffe03f */
[----:B0-----:R-:W2:Y:S04]  /*bc40*/  LDL.LU.64 R190, [R1+0x868] ;  /* 0x0008680001be7983 */ /* 0x001ea80000300a00 */
[----:B------:R-:W2:Y:S04]  /*bc50*/  LDL.LU.64 R188, [R1+0x860] ;  /* 0x0008600001bc7983 */ /* 0x000ea80000300a00 */
[----:B------:R-:W2:Y:S04]  /*bc60*/  LDL.LU.64 R186, [R1+0x858] ;  /* 0x0008580001ba7983 */ /* 0x000ea80000300a00 */
[----:B------:R-:W2:Y:S01]  /*bc70*/  LDL.LU.64 R184, [R1+0x850] ;  /* 0x0008500001b87983 */ /* 0x000ea20000300a00 */
[----:B------:R-:W-:Y:S01]  /*bc80*/  UMOV UR44, UR16 ;  /* 0x00000010002c7c82 */ /* 0x000fe20008000000 */
[----:B------:R-:W-:Y:S01]  /*bc90*/  UMOV UR45, 0xc0000010 ;  /* 0xc0000010002d7882 */ /* 0x000fe20000000000 */
        /* <DEDUP_REMOVED lines=10> */
[----:B------:R-:W3:Y:S01]  /*bd40*/  LDL.LU.64 R216, [R1+0x830] ;  /* 0x0008300001d87983 */ /* 0x000ee20000300a00 */
[----:B------:R-:W-:Y:S01]  /*bd50*/  UMOV UR40, UR44 ;  /* 0x0000002c00287c82 */ /* 0x000fe20008000000 */
[----:B------:R-:W-:Y:S01]  /*bd60*/  UMOV UR41, UR45 ;  /* 0x0000002d00297c82 */ /* 0x000fe20008000000 */
[----:B------:R-:W-:-:S02]  /*bd70*/  WARPGROUP.DEPBAR.LE gsb0, 0x0 ;  /* 0x00008000000079c5 */ /* 0x000fc40000010000 */
[----:B------:R-:W-:-:S06]  /*bd80*/  WARPGROUP.ARRIVE ;  /* 0x00000000000079c5 */ /* 0x000fcc0000000000 */
        /* <DEDUP_REMOVED lines=14> */
[----:B------:R1:W-:Y:S04]  /*be70*/  STL.64 [R1+0x68], R114 ;  /* 0x0000687201007387 */ /* 0x0003e80000100a00 */
[----:B------:R4:W-:Y:S04]  /*be80*/  STL.64 [R1+0x70], R116 ;  /* 0x0000707401007387 */ /* 0x0009e80000100a00 */
[----:B------:R4:W-:Y:S04]  /*be90*/  STL.64 [R1+0x78], R118 ;  /* 0x0000787601007387 */ /* 0x0009e80000100a00 */
[----:B0-----:R-:W3:Y:S04]  /*bea0*/  LDL.LU.64 R112, [R1+0x40] ;  /* 0x0000400001707983 */ /* 0x001ee80000300a00 */
[----:B-1----:R-:W3:Y:S04]  /*beb0*/  LDL.LU.64 R114, [R1+0x48] ;  /* 0x0000480001727983 */ /* 0x002ee80000300a00 */
[----:B----4-:R-:W4:Y:S04]  /*bec0*/  LDL.LU.64 R116, [R1+0x50] ;  /* 0x0000500001747983 */ /* 0x010f280000300a00 */
[----:B------:R-:W4:Y:S01]  /*bed0*/  LDL.LU.64 R118, [R1+0x58] ;  /* 0x0000580001767983 */ /* 0x000f220000300a00 */
[----:B------:R-:W-:-:S02]  /*bee0*/  WARPGROUP.DEPBAR.LE gsb0, 0x0 ;  /* 0x00008000000079c5 */ /* 0x000fc40000010000 */
[----:B------:R-:W-:Y:S01]  /*bef0*/  WARPGROUP.ARRIVE ;  /* 0x00000000000079c5 */ /* 0x000fe20000000000 */
[----:B------:R-:W-:Y:S01]  /*bf00*/  UMOV UR36, UR44 ;  /* 0x0000002c00247c82 */ /* 0x000fe20008000000 */
[----:B------:R-:W-:Y:S01]  /*bf10*/  UMOV UR37, UR45 ;  /* 0x0000002d00257c82 */ /* 0x000fe20008000000 */
[----:B------:R-:W4:Y:S03]  /*bf20*/  LDL.LU.64 R144, [R1+0xc0] ;  /* 0x0000c00001907983 */ /* 0x000f260000300a00 */
[----:B------:R-:W-:Y:S01]  /*bf30*/  QGMMA.64x16x32.F32.E4M3.E4M3 R88, gdesc[UR36], R88, UP0, gsb0 ;  /* 0x00200000245879f3 */ /* 0x000fe2000b800858 */
[----:B------:R-:W4:Y:S04]  /*bf40*/  LDL.LU.64 R146, [R1+0xc8] ;  /* 0x0000c80001927983 */ /* 0x000f280000300a00 */
[----:B------:R-:W4:Y:S04]  /*bf50*/  LDL.LU.64 R148, [R1+0xd0] ;  /* 0x0000d00001947983 */ /* 0x000f280000300a00 */
[----:B------:R-:W4:Y:S01]  /*bf60*/  LDL.LU.64 R150, [R1+0xd8] ;  /* 0x0000d80001967983 */ /* 0x000f220000300a00 */
[----:B------:R-:W-:Y:S01]  /*bf70*/  UMOV UR32, UR44 ;  /* 0x0000002c00207c82 */ /* 0x000fe20008000000 */
[----:B------:R-:W-:-:S02]  /*bf80*/  UMOV UR33, UR45 ;  /* 0x0000002d00217c82 */ /* 0x000fc40008000000 */
[----:B------:R-:W4:Y:S04]  /*bf90*/  LDL.LU.64 R176, [R1+0x140] ;  /* 0x0001400001b07983 */ /* 0x000f280000300a00 */
        /* <DEDUP_REMOVED lines=9> */
[----:B------:R-:W-:-:S02]  /*c030*/  WARPGROUP.DEPBAR.LE gsb0, 0x0 ;  /* 0x00008000000079c5 */ /* 0x000fc40000010000 */
[----:B------:R-:W-:-:S06]  /*c040*/  WARPGROUP.ARRIVE ;  /* 0x00000000000079c5 */ /* 0x000fcc0000000000 */
[----:B------:R-:W-:Y:S03]  /*c050*/  QGMMA.64x16x32.F32.E4M3.E4M3 R120, gdesc[UR32], R120, UP0, gsb0 ;  /* 0x00200000207879f3 */ /* 0x000fe6000b800878 */
[----:B------:R-:W-:Y:S02]  /*c060*/  WARPGROUP.DEPBAR.LE gsb0, 0x0 ;  /* 0x00008000000079c5 */ /* 0x000fe40000010000 */
[----:B------:R-:W-:-:S06]  /*c070*/  WARPGROUP.ARRIVE ;  /* 0x00000000000079c5 */ /* 0x000fcc0000000000 */
        /* <DEDUP_REMOVED lines=8> */
[----:B------:R-:W-:Y:S02]  /*c100*/  WARPGROUP.DEPBAR.LE gsb0, 0x0 ;  /* 0x00008000000079c5 */ /* 0x000fe40000010000 */
[----:B---3--:R-:W-:-:S06]  /*c110*/  WARPGROUP.ARRIVE ;  /* 0x00000000000079c5 */ /* 0x008fcc0000000000 */
        /* <DEDUP_REMOVED lines=18> */
[----:B------:R-:W-:Y:S04]  /*c240*/  STL.64 [R1+0x40], R112 ;  /* 0x0000407001007387 */ /* 0x000fe80000100a00 */
[----:B------:R-:W-:Y:S04]  /*c250*/  STL.64 [R1+0x48], R114 ;  /* 0x0000487201007387 */ /* 0x000fe80000100a00 */
[----:B------:R-:W-:Y:S01]  /*c260*/  STL.64 [R1+0x50], R116 ;  /* 0x0000507401007387 */ /* 0x000fe20000100a00 */
[----:B------:R-:W-:-:S02]  /*c270*/  WARPGROUP.DEPBAR.LE gsb0, 0x0 ;  /* 0x00008000000079c5 */ /* 0x000fc40000010000 */
[----:B------:R-:W-:-:S06]  /*c280*/  WARPGROUP.ARRIVE ;  /* 0x00000000000079c5 */ /* 0x000fcc0000000000 */
[----:B------:R-:W-:Y:S01]  /*c290*/  QGMMA.64x16x32.F32.E4M3.E4M3 R208, gdesc[UR12], R208, UP0, gsb0 ;  /* 0x002000000cd079f3 */ /* 0x000fe2000b8008d0 */
[----:B------:R0:W-:Y:S04]  /*c2a0*/  STL.64 [R1+0x58], R118 ;  /* 0x0000587601007387 */ /* 0x0001e80000100a00 */
[----:B0-----:R0:W5:Y:S04]  /*c2b0*/  LDL.LU.64 R118, [R1+0x828] ;  /* 0x0008280001767983 */ /* 0x0011680000300a00 */
[----:B------:R0:W5:Y:S04]  /*c2c0*/  LDL.LU.64 R116, [R1+0x820] ;  /* 0x0008200001747983 */ /* 0x0001680000300a00 */
[----:B------:R0:W5:Y:S04]  /*c2d0*/  LDL.LU.64 R114, [R1+0x818] ;  /* 0x0008180001727983 */ /* 0x0001680000300a00 */
[----:B------:R0:W5:Y:S04]  /*c2e0*/  LDL.LU.64 R112, [R1+0x810] ;  /* 0x0008100001707983 */ /* 0x0001680000300a00 */
[----:B------:R-:W-:Y:S04]  /*c2f0*/  STL.64 [R1+0xc0], R144 ;  /* 0x0000c09001007387 */ /* 0x000fe80000100a00 */
[----:B------:R-:W-:Y:S04]  /*c300*/  STL.64 [R1+0xc8], R146 ;  /* 0x0000c89201007387 */ /* 0x000fe80000100a00 */
[----:B------:R-:W-:Y:S04]  /*c310*/  STL.64 [R1+0xd0], R148 ;  /* 0x0000d09401007387 */ /* 0x000fe80000100a00 */
[----:B------:R1:W-:Y:S04]  /*c320*/  STL.64 [R1+0xd8], R150 ;  /* 0x0000d89601007387 */ /* 0x0003e80000100a00 */
[----:B-1----:R0:W5:Y:S04]  /*c330*/  LDL.LU.64 R150, [R1+0x808] ;  /* 0x0008080001967983 */ /* 0x0021680000300a00 */
[----:B------:R0:W5:Y:S04]  /*c340*/  LDL.LU.64 R148, [R1+0x800] ;  /* 0x0008000001947983 */ /* 0x0001680000300a00 */
[----:B------:R0:W5:Y:S04]  /*c350*/  LDL.LU.64 R146, [R1+0x7f8] ;  /* 0x0007f80001927983 */ /* 0x0001680000300a00 */
[----:B------:R0:W5:Y:S04]  /*c360*/  LDL.LU.64 R144, [R1+0x7f0] ;  /* 0x0007f00001907983 */ /* 0x0001680000300a00 */
[----:B------:R-:W-:Y:S04]  /*c370*/  STL.64 [R1+0x140], R176 ;  /* 0x000140b001007387 */ /* 0x000fe80000100a00 */
[----:B------:R-:W-:Y:S04]  /*c380*/  STL.64 [R1+0x148], R178 ;  /* 0x000148b201007387 */ /* 0x000fe80000100a00 */
[----:B------:R-:W-:Y:S04]  /*c390*/  STL.64 [R1+0x150], R180 ;  /* 0x000150b401007387 */ /* 0x000fe80000100a00 */
[----:B------:R1:W-:Y:S01]  /*c3a0*/  STL.64 [R1+0x158], R182 ;  /* 0x000158b601007387 */ /* 0x0003e20000100a00 */
[----:B------:R-:W-:-:S03]  /*c3b0*/  WARPGROUP.DEPBAR.LE gsb0, 0x0 ;  /* 0x00008000000079c5 */ /* 0x000fc60000010000 */
[----:B-1----:R0:W5:Y:S04]  /*c3c0*/  LDL.LU.64 R182, [R1+0x7e8] ;  /* 0x0007e80001b67983 */ /* 0x0021680000300a00 */
        /* <DEDUP_REMOVED lines=10> */
[----:B------:R0:W5:Y:S01]  /*c470*/  LDL.LU.64 R208, [R1+0x7b0] ;  /* 0x0007b00001d07983 */ /* 0x0001620000300a00 */
[----:B------:R-:W-:-:S13]  /*c480*/  R2UR UR48, R5 ;  /* 0x00000000053072ca */ /* 0x000fda00000e0000 */
[----:B------:R-:W-:-:S04]  /*c490*/  UIADD3 UR48, UR48, 0x1, URZ ;  /* 0x0000000130307890 */ /* 0x000fc8000fffe03f */
[----:B------:R-:W-:-:S04]  /*c4a0*/  UISETP.NE.AND UP0, UPT, UR48, UR49, UPT ;  /* 0x000000313000728c */ /* 0x000fc8000bf05270 */
[----:B------:R-:W-:-:S06]  /*c4b0*/  USEL UR28, URZ, 0x1, UP0 ;  /* 0x000000013f1c7887 */ /* 0x000fcc0008000000 */
[----:B------:R-:W-:Y:S01]  /*c4c0*/  ISETP.NE.AND P0, PT, RZ, UR28, PT ;  /* 0x0000001cff007c0c */ /* 0x000fe2000bf05270 */
[----:B------:R-:W-:-:S12]  /*c4d0*/  IMAD.U32 R5, RZ, RZ, UR48 ;  /* 0x00000030ff057e24 */ /* 0x000fd8000f8e00ff */
[----:B0-----:R-:W-:Y:S05]  /*c4e0*/  @!P0 BRA `(.L_x_29) ;  /* 0x0000004c005c8947 */ /* 0x001fea0003800000 */
[----:B------:R-:W2:Y:S04]  /*c4f0*/  LDL R5, [R1+0x1c0] ;  /* 0x0001c00001057983 */ /* 0x000ea80000100800 */
[----:B------:R0:W-:Y:S04]  /*c500*/  STL [R1+0x83c], R50 ;  /* 0x00083c3201007387 */ /* 0x0001e80000100800 */
[----:B0-----:R-:W3:Y:S04]  /*c510*/  LDL R50, [R1+0x1cc] ;  /* 0x0001cc0001327983 */ /* 0x001ee80000100800 */
[----:B------:R0:W-:Y:S04]  /*c520*/  STL [R1+0x838], R51 ;  /* 0x0008383301007387 */ /* 0x0001e80000100800 */
[----:B0-----:R-:W4:Y:S04]  /*c530*/  LDL R51, [R1+0x1c8] ;  /* 0x0001c80001337983 */ /* 0x001f280000100800 */
[----:B------:R0:W-:Y:S04]  /*c540*/  STL [R1+0x834], R52 ;  /* 0x0008343401007387 */ /* 0x0001e80000100800 */
[----:B0-----:R-:W2:Y:S04]  /*c550*/  LDL R52, [R1+0x1c4] ;  /* 0x0001c40001347983 */ /* 0x001ea80000100800 */
[----:B------:R0:W-:Y:S04]  /*c560*/  STL [R1+0x830], R53 ;  /* 0x0008303501007387 */ /* 0x0001e80000100800 */
[----:B0-----:R-:W3:Y:S04]  /*c570*/  LDL.LU R53, [R1+0x240] ;  /* 0x0002400001357983 */ /* 0x001ee80000300800 */
[----:B------:R0:W-:Y:S04]  /*c580*/  STL [R1+0x82c], R54 ;  /* 0x00082c3601007387 */ /* 0x0001e80000100800 */
[----:B0-----:R-:W3:Y:S04]  /*c590*/  LDL R54, [R1+0x1f0] ;  /* 0x0001f00001367983 */ /* 0x001ee80000100800 */
[----:B------:R0:W-:Y:S04]  /*c5a0*/  STL [R1+0x828], R55 ;  /* 0x0008283701007387 */ /* 0x0001e80000100800 */
[----:B0-----:R-:W4:Y:S04]  /*c5b0*/  LDL R55, [R1+0x1ec] ;  /* 0x0001ec0001377983 */ /* 0x001f280000100800 */
[----:B------:R0:W-:Y:S04]  /*c5c0*/  STL [R1+0x824], R40 ;  /* 0x0008242801007387 */ /* 0x0001e80000100800 */
[----:B0-----:R-:W2:Y:S04]  /*c5d0*/  LDL R40, [R1+0x1e8] ;  /* 0x0001e80001287983 */ /* 0x001ea80000100800 */
[----:B------:R0:W-:Y:S04]  /*c5e0*/  STL [R1+0x820], R41 ;  /* 0x0008202901007387 */ /* 0x0001e80000100800 */
[----:B0-----:R-:W4:Y:S04]  /*c5f0*/  LDL R41, [R1+0x1e4] ;  /* 0x0001e40001297983 */ /* 0x001f280000100800 */
        /* <DEDUP_REMOVED lines=34> */
[----:B------:R-:W-:Y:S04]  /*c820*/  STL [R1+0x7d8], R27 ;  /* 0x0007d81b01007387 */ /* 0x000fe80000100800 */
        /* <DEDUP_REMOVED lines=8> */
[----:B------:R0:W-:Y:S04]  /*c8b0*/  STL [R1+0x7b4], R3 ;  /* 0x0007b40301007387 */ /* 0x0001e80000100800 */
[----:B------:R1:W-:Y:S04]  /*c8c0*/  STL [R1+0x7b0], R2 ;  /* 0x0007b00201007387 */ /* 0x0003e80000100800 */
[----:B------:R1:W-:Y:S01]  /*c8d0*/  STL [R1+0x7ac], R0 ;  /* 0x0007ac0001007387 */ /* 0x0003e20000100800 */
[----:B---3--:R-:W-:-:S01]  /*c8e0*/  FADD R53, R54, R53 ;  /* 0x0000003536357221 */ /* 0x008fc20000000000 */
[----:B--2---:R-:W-:Y:S01]  /*c8f0*/  FADD R236, R40, R236 ;  /* 0x000000ec28ec7221 */ /* 0x004fe20000000000 */
[----:B----4-:R-:W-:-:S01]  /*c900*/  FADD R237, R55, R237 ;  /* 0x000000ed37ed7221 */ /* 0x010fc20000000000 */
[----:B------:R-:W-:Y:S01]  /*c910*/  FADD R235, R41, R235 ;  /* 0x000000eb29eb7221 */ /* 0x000fe20000000000 */
[----:B------:R-:W-:-:S01]  /*c920*/  FADD R234, R42, R234 ;  /* 0x000000ea2aea7221 */ /* 0x000fc20000000000 */
        /* <DEDUP_REMOVED lines=13> */
[----:B------:R-:W-:-:S02]  /*ca00*/  FADD R12, R24, R12 ;  /* 0x0000000c180c7221 */ /* 0x000fc40000000000 */
[----:B------:R-:W2:Y:S04]  /*ca10*/  LDL R24, [R1+0x1f4] ;  /* 0x0001f40001187983 */ /* 0x000ea80000100800 */
[----:B0-----:R-:W2:Y:S04]  /*ca20*/  LDL.LU R3, [R1+0x244] ;  /* 0x0002440001037983 */ /* 0x001ea80000300800 */
[----:B------:R-:W3:Y:S04]  /*ca30*/  LDL R38, [R1+0x1f8] ;  /* 0x0001f80001267983 */ /* 0x000ee80000100800 */
[----:B-1----:R-:W3:Y:S01]  /*ca40*/  LDL.LU R2, [R1+0x248] ;  /* 0x0002480001027983 */ /* 0x002ee20000300800 */
[----:B------:R-:W-:-:S03]  /*ca50*/  FADD R11, R25, R11 ;  /* 0x0000000b190b7221 */ /* 0x000fc60000000000 */
[----:B------:R-:W4:Y:S04]  /*ca60*/  LDL R36, [R1+0x1fc] ;  /* 0x0001fc0001247983 */ /* 0x000f280000100800 */
[----:B------:R-:W4:Y:S01]  /*ca70*/  LDL.LU R0, [R1+0x24c] ;  /* 0x00024c0001007983 */ /* 0x000f220000300800 */
[----:B------:R-:W-:Y:S02]  /*ca80*/  IMAD.MOV.U32 R37, RZ, RZ, R52 ;  /* 0x000000ffff257224 */ /* 0x000fe400078e0034 */
[----:B------:R-:W-:Y:S01]  /*ca90*/  IMAD.MOV.U32 R35, RZ, RZ, R51 ;  /* 0x000000ffff237224 */ /* 0x000fe200078e0033 */
[----:B------:R0:W-:Y:S01]  /*caa0*/  STL [R1+0x240], R53 ;  /* 0x0002403501007387 */ /* 0x0001e20000100800 */
[----:B------:R-:W-:Y:S02]  /*cab0*/  IMAD.MOV.U32 R34, RZ, RZ, R50 ;  /* 0x000000ffff227224 */ /* 0x000fe400078e0032 */
[----:B------:R-:W-:Y:S01]  /*cac0*/  FADD R10, R26, R10 ;  /* 0x0000000a1a0a7221 */ /* 0x000fe20000000000 */
[----:B------:R-:W-:Y:S01]  /*cad0*/  IMAD.MOV.U32 R39, RZ, RZ, R5 ;  /* 0x000000ffff277224 */ /* 0x000fe200078e0005 */
        /* <DEDUP_REMOVED lines=12> */
[----:B0-----:R-:W4:Y:S04]  /*cba0*/  LDL R53, [R1+0x180] ;  /* 0x0001800001357983 */ /* 0x001f280000100800 */
[----:B------:R-:W4:Y:S04]  /*cbb0*/  LDL R52, [R1+0x184] ;  /* 0x0001840001347983 */ /* 0x000f280000100800 */
[----:B------:R-:W4:Y:S04]  /*cbc0*/  LDL R51, [R1+0x188] ;  /* 0x0001880001337983 */ /* 0x000f280000100800 */
[----:B------:R-:W4:Y:S04]  /*cbd0*/  LDL R50, [R1+0x18c] ;  /* 0x00018c0001327983 */ /* 0x000f280000100800 */
[----:B------:R-:W4:Y:S01]  /*cbe0*/  LDL R5, [R1+0x190] ;  /* 0x0001900001057983 */ /* 0x000f220000100800 */
[----:B--2---:R-:W-:-:S01]  /*cbf0*/  FADD R3, R24, R3 ;  /* 0x0000000318037221 */ /* 0x004fc20000000000 */
[----:B---3--:R-:W-:-:S02]  /*cc00*/  FADD R2, R38, R2 ;  /* 0x0000000226027221 */ /* 0x008fc40000000000 */
[----:B------:R-:W2:Y:S04]  /*cc10*/  LDL.LU R38, [R1+0x250] ;  /* 0x0002500001267983 */ /* 0x000ea80000300800 */
[----:B------:R0:W-:Y:S01]  /*cc20*/  STL [R1+0x244], R3 ;  /* 0x0002440301007387 */ /* 0x0001e20000100800 */
[----:B----4-:R-:W-:-:S03]  /*cc30*/  FADD R0, R36, R0 ;  /* 0x0000000024007221 */ /* 0x010fc60000000000 */
[----:B------:R-:W3:Y:S04]  /*cc40*/  LDL.LU R36, [R1+0x254] ;  /* 0x0002540001247983 */ /* 0x000ee80000300800 */
[----:B------:R1:W-:Y:S04]  /*cc50*/  STL [R1+0x248], R2 ;  /* 0x0002480201007387 */ /* 0x0003e80000100800 */
[----:B------:R-:W4:Y:S04]  /*cc60*/  LDL.LU R31, [R1+0x258] ;  /* 0x00025800011f7983 */ /* 0x000f280000300800 */
[----:B------:R1:W-:Y:S04]  /*cc70*/  STL [R1+0x24c], R0 ;  /* 0x00024c0001007387 */ /* 0x0003e80000100800 */
[----:B------:R-:W4:Y:S04]  /*cc80*/  LDL.LU R30, [R1+0x25c] ;  /* 0x00025c00011e7983 */ /* 0x000f280000300800 */
        /* <DEDUP_REMOVED lines=9> */
[----:B0-----:R-:W4:Y:S04]  /*cd20*/  LDL.LU R3, [R1+0x284] ;  /* 0x0002840001037983 */ /* 0x001f280000300800 */
[----:B-1----:R-:W4:Y:S04]  /*cd30*/  LDL.LU R2, [R1+0x288] ;  /* 0x0002880001027983 */ /* 0x002f280000300800 */
[----:B------:R-:W4:Y:S04]  /*cd40*/  LDL.LU R0, [R1+0x28c] ;  /* 0x00028c0001007983 */ /* 0x000f280000300800 */
[----:B------:R-:W4:Y:S01]  /*cd50*/  LDL.LU R25, [R1+0x290] ;  /* 0x0002900001197983 */ /* 0x000f220000300800 */
[----:B--2---:R-:W-:-:S01]  /*cd60*/  FADD R38, R39, R38 ;  /* 0x0000002627267221 */ /* 0x004fc20000000000 */
[----:B---3--:R-:W-:-:S04]  /*cd70*/  FADD R36, R37, R36 ;  /* 0x0000002425247221 */ /* 0x008fc80000000000 */
[----:B------:R-:W-:Y:S01]  /*cd80*/  STL [R1+0x250], R38 ;  /* 0x0002502601007387 */ /* 0x000fe20000100800 */
[----:B----4-:R-:W-:-:S03]  /*cd90*/  FADD R31, R35, R31 ;  /* 0x0000001f231f7221 */ /* 0x010fc60000000000 */
[----:B------:R-:W-:Y:S01]  /*cda0*/  STL [R1+0x254], R36 ;  /* 0x0002542401007387 */ /* 0x000fe20000100800 */
[----:B------:R-:W-:-:S03]  /*cdb0*/  FADD R30, R34, R30 ;  /* 0x0000001e221e7221 */ /* 0x000fc60000000000 */
[----:B------:R-:W-:Y:S01]  /*cdc0*/  STL [R1+0x258], R31 ;  /* 0x0002581f01007387 */ /* 0x000fe20000100800 */
[----:B------:R-:W-:-:S03]  /*cdd0*/  FADD R8, R33, R8 ;  /* 0x0000000821087221 */ /* 0x000fc60000000000 */
[----:B------:R-:W-:Y:S01]  /*cde0*/  STL [R1+0x25c], R30 ;  /* 0x00025c1e01007387 */ /* 0x000fe20000100800 */
[----:B------:R-:W-:-:S03]  /*cdf0*/  FADD R7, R32, R7 ;  /* 0x0000000720077221 */ /* 0x000fc60000000000 */
[----:B------:R0:W-:Y:S01]  /*ce00*/  STL [R1+0x260], R8 ;  /* 0x0002600801007387 */ /* 0x0001e20000100800 */
[----:B------:R-:W-:-:S01]  /*ce10*/  FADD R6, R47, R6 ;  /* 0x000000062f067221 */ /* 0x000fc20000000000 */
[----:B------:R-:W-:Y:S02]  /*ce20*/  FADD R4, R46, R4 ;  /* 0x000000042e047221 */ /* 0x000fe40000000000 */
[----:B0-----:R-:W2:Y:S01]  /*ce30*/  LDL.LU R8, [R1+0x294] ;  /* 0x0002940001087983 */ /* 0x001ea20000300800 */
[----:B------:R-:W-:-:S03]  /*ce40*/  FADD R29, R45, R29 ;  /* 0x0000001d2d1d7221 */ /* 0x000fc60000000000 */
[----:B------:R0:W-:Y:S01]  /*ce50*/  STL [R1+0x264], R7 ;  /* 0x0002640701007387 */ /* 0x0001e20000100800 */
[----:B------:R-:W-:-:S01]  /*ce60*/  FADD R28, R44, R28 ;  /* 0x0000001c2c1c7221 */ /* 0x000fc20000000000 */
[----:B------:R-:W-:Y:S02]  /*ce70*/  FADD R27, R43, R27 ;  /* 0x0000001b2b1b7221 */ /* 0x000fe40000000000 */
[----:B0-----:R-:W3:Y:S01]  /*ce80*/  LDL.LU R7, [R1+0x298] ;  /* 0x0002980001077983 */ /* 0x001ee20000300800 */
[----:B------:R-:W-:-:S03]  /*ce90*/  FADD R26, R42, R26 ;  /* 0x0000001a2a1a7221 */ /* 0x000fc60000000000 */
[----:B------:R0:W-:Y:S01]  /*cea0*/  STL [R1+0x268], R6 ;  /* 0x0002680601007387 */ /* 0x0001e20000100800 */
[----:B------:R-:W-:-:S01]  /*ceb0*/  FADD R24, R41, R24 ;  /* 0x0000001829187221 */ /* 0x000fc20000000000 */
[----:B------:R-:W-:Y:S02]  /*cec0*/  FADD R3, R40, R3 ;  /* 0x0000000328037221 */ /* 0x000fe40000000000 */
[----:B0-----:R-:W4:Y:S04]  /*ced0*/  LDL.LU R6, [R1+0x29c] ;  /* 0x00029c0001067983 */ /* 0x001f280000300800 */
[----:B------:R0:W-:Y:S01]  /*cee0*/  STL [R1+0x26c], R4 ;  /* 0x00026c0401007387 */ /* 0x0001e20000100800 */
[----:B------:R-:W-:-:S01]  /*cef0*/  FADD R2, R55, R2 ;  /* 0x0000000237027221 */ /* 0x000fc20000000000 */
[----:B------:R-:W-:-:S02]  /*cf00*/  FADD R0, R54, R0 ;  /* 0x0000000036007221 */ /* 0x000fc40000000000 */
[----:B0-----:R-:W4:Y:S04]  /*cf10*/  LDL.LU R4, [R1+0x2a0] ;  /* 0x0002a00001047983 */ /* 0x001f280000300800 */
[----:B------:R-:W-:Y:S04]  /*cf20*/  STL [R1+0x270], R29 ;  /* 0x0002701d01007387 */ /* 0x000fe80000100800 */
[----:B------:R-:W-:Y:S04]  /*cf30*/  STL [R1+0x274], R28 ;  /* 0x0002741c01007387 */ /* 0x000fe80000100800 */
[----:B------:R-:W-:Y:S04]  /*cf40*/  STL [R1+0x278], R27 ;  /* 0x0002781b01007387 */ /* 0x000fe80000100800 */
[----:B------:R-:W-:Y:S04]  /*cf50*/  STL [R1+0x27c], R26 ;  /* 0x00027c1a01007387 */ /* 0x000fe80000100800 */
[----:B------:R0:W-:Y:S04]  /*cf60*/  STL [R1+0x280], R24 ;  /* 0x0002801801007387 */ /* 0x0001e80000100800 */
[----:B------:R-:W4:Y:S04]  /*cf70*/  LDL R38, [R1+0x198] ;  /* 0x0001980001267983 */ /* 0x000f280000100800 */
[----:B0-----:R-:W4:Y:S04]  /*cf80*/  LDL R24, [R1+0x194] ;  /* 0x0001940001187983 */ /* 0x001f280000100800 */
[----:B------:R0:W-:Y:S04]  /*cf90*/  STL [R1+0x284], R3 ;  /* 0x0002840301007387 */ /* 0x0001e80000100800 */
[----:B------:R-:W4:Y:S04]  /*cfa0*/  LDL R36, [R1+0x19c] ;  /* 0x00019c0001247983 */ /* 0x000f280000100800 */
[----:B------:R1:W-:Y:S04]  /*cfb0*/  STL [R1+0x288], R2 ;  /* 0x0002880201007387 */ /* 0x0003e80000100800 */
[----:B0-----:R-:W4:Y:S04]  /*cfc0*/  LDL.LU R3, [R1+0x2a4] ;  /* 0x0002a40001037983 */ /* 0x001f280000300800 */
[----:B-1----:R-:W4:Y:S04]  /*cfd0*/  LDL.LU R2, [R1+0x2a8] ;  /* 0x0002a80001027983 */ /* 0x002f280000300800 */
[----:B------:R0:W-:Y:S04]  /*cfe0*/  STL [R1+0x28c], R0 ;  /* 0x00028c0001007387 */ /* 0x0001e80000100800 */
[----:B0-----:R-:W4:Y:S01]  /*cff0*/  LDL.LU R0, [R1+0x2ac] ;  /* 0x0002ac0001007983 */ /* 0x001f220000300800 */
[----:B------:R-:W-:-:S05]  /*d000*/  FADD R25, R53, R25 ;  /* 0x0000001935197221 */ /* 0x000fca0000000000 */
[----:B------:R-:W-:Y:S01]  /*d010*/  STL [R1+0x290], R25 ;  /* 0x0002901901007387 */ /* 0x000fe20000100800 */
[----:B--2---:R-:W-:-:S05]  /*d020*/  FADD R8, R52, R8 ;  /* 0x0000000834087221 */ /* 0x004fca0000000000 */
[----:B------:R0:W-:Y:S04]  /*d030*/  STL [R1+0x294], R8 ;  /* 0x0002940801007387 */ /* 0x0001e80000100800 */
[----:B------:R-:W2:Y:S01]  /*d040*/  LDL R39, [R1+0x160] ;  /* 0x0001600001277983 */ /* 0x000ea20000100800 */
[----:B---3--:R-:W-:-:S05]  /*d050*/  FADD R7, R51, R7 ;  /* 0x0000000733077221 */ /* 0x008fca0000000000 */
[----:B------:R1:W-:Y:S04]  /*d060*/  STL [R1+0x298], R7 ;  /* 0x0002980701007387 */ /* 0x0003e80000100800 */
[----:B------:R-:W3:Y:S01]  /*d070*/  LDL R37, [R1+0x164] ;  /* 0x0001640001257983 */ /* 0x000ee20000100800 */
[----:B----4-:R-:W-:-:S05]  /*d080*/  FADD R6, R50, R6 ;  /* 0x0000000632067221 */ /* 0x010fca0000000000 */
[----:B------:R4:W-:Y:S04]  /*d090*/  STL [R1+0x29c], R6 ;  /* 0x00029c0601007387 */ /* 0x0009e80000100800 */
[----:B------:R-:W3:Y:S01]  /*d0a0*/  LDL R35, [R1+0x168] ;  /* 0x0001680001237983 */ /* 0x000ee20000100800 */
[----:B------:R-:W-:-:S05]  /*d0b0*/  FADD R4, R5, R4 ;  /* 0x0000000405047221 */ /* 0x000fca0000000000 */
        /* <DEDUP_REMOVED lines=10> */
[----:B------:R-:W3:Y:S01]  /*d160*/  LDL R41, [R1+0x150] ;  /* 0x0001500001297983 */ /* 0x000ee20000100800 */
[----:B------:R-:W-:-:S03]  /*d170*/  FADD R3, R24, R3 ;  /* 0x0000000318037221 */ /* 0x000fc60000000000 */
[----:B------:R-:W3:Y:S01]  /*d180*/  LDL R40, [R1+0x154] ;  /* 0x0001540001287983 */ /* 0x000ee20000100800 */
[----:B------:R-:W-:-:S03]  /*d190*/  FADD R2, R38, R2 ;  /* 0x0000000226027221 */ /* 0x000fc60000000000 */
[----:B------:R-:W3:Y:S04]  /*d1a0*/  LDL R5, [R1+0x158] ;  /* 0x0001580001057983 */ /* 0x000ee80000100800 */
[----:B------:R-:W3:Y:S04]  /*d1b0*/  LDL R55, [R1+0x15c] ;  /* 0x00015c0001377983 */ /* 0x000ee80000100800 */
[----:B------:R-:W3:Y:S04]  /*d1c0*/  LDL R54, [R1+0x120] ;  /* 0x0001200001367983 */ /* 0x000ee80000100800 */
[----:B------:R-:W3:Y:S01]  /*d1d0*/  LDL R53, [R1+0x124] ;  /* 0x0001240001357983 */ /* 0x000ee20000100800 */
[----:B------:R-:W-:-:S03]  /*d1e0*/  FADD R0, R36, R0 ;  /* 0x0000000024007221 */ /* 0x000fc60000000000 */
[----:B------:R-:W3:Y:S04]  /*d1f0*/  LDL R52, [R1+0x128] ;  /* 0x0001280001347983 */ /* 0x000ee80000100800 */
[----:B------:R-:W3:Y:S04]  /*d200*/  LDL R51, [R1+0x12c] ;  /* 0x00012c0001337983 */ /* 0x000ee80000100800 */
[----:B------:R-:W3:Y:S04]  /*d210*/  LDL R50, [R1+0x130] ;  /* 0x0001300001327983 */ /* 0x000ee80000100800 */
[----:B------:R-:W2:Y:S04]  /*d220*/  LDL.LU R38, [R1+0x2b0] ;  /* 0x0002b00001267983 */ /* 0x000ea80000300800 */
[----:B------:R4:W-:Y:S04]  /*d230*/  STL [R1+0x2a4], R3 ;  /* 0x0002a40301007387 */ /* 0x0009e80000100800 */
[----:B------:R-:W3:Y:S04]  /*d240*/  LDL.LU R36, [R1+0x2b4] ;  /* 0x0002b40001247983 */ /* 0x000ee80000300800 */
[----:B------:R4:W-:Y:S04]  /*d250*/  STL [R1+0x2a8], R2 ;  /* 0x0002a80201007387 */ /* 0x0009e80000100800 */
[----:B------:R-:W3:Y:S04]  /*d260*/  LDL.LU R31, [R1+0x2b8] ;  /* 0x0002b800011f7983 */ /* 0x000ee80000300800 */
[----:B------:R4:W-:Y:S04]  /*d270*/  STL [R1+0x2ac], R0 ;  /* 0x0002ac0001007387 */ /* 0x0009e80000100800 */
[----:B------:R-:W3:Y:S04]  /*d280*/  LDL.LU R30, [R1+0x2bc] ;  /* 0x0002bc00011e7983 */ /* 0x000ee80000300800 */
[----:B0-----:R-:W3:Y:S04]  /*d290*/  LDL.LU R8, [R1+0x2c0] ;  /* 0x0002c00001087983 */ /* 0x001ee80000300800 */
[----:B-1----:R-:W3:Y:S04]  /*d2a0*/  LDL.LU R7, [R1+0x2c4] ;  /* 0x0002c40001077983 */ /* 0x002ee80000300800 */
[----:B----4-:R-:W4:Y:S04]  /*d2b0*/  LDL.LU R6, [R1+0x2c8] ;  /* 0x0002c80001067983 */ /* 0x010f280000300800 */
        /* <DEDUP_REMOVED lines=9> */
[----:B------:R-:W4:Y:S01]  /*d350*/  LDL.LU R25, [R1+0x2f0] ;  /* 0x0002f00001197983 */ /* 0x000f220000300800 */
[----:B--2---:R-:W-:-:S01]  /*d360*/  FADD R38, R39, R38 ;  /* 0x0000002627267221 */ /* 0x004fc20000000000 */
[----:B---3--:R-:W-:-:S04]  /*d370*/  FADD R36, R37, R36 ;  /* 0x0000002425247221 */ /* 0x008fc80000000000 */
[----:B------:R-:W-:Y:S01]  /*d380*/  STL [R1+0x2b0], R38 ;  /* 0x0002b02601007387 */ /* 0x000fe20000100800 */
[----:B------:R-:W-:-:S03]  /*d390*/  FADD R31, R35, R31 ;  /* 0x0000001f231f7221 */ /* 0x000fc60000000000 */
[----:B------:R-:W-:Y:S01]  /*d3a0*/  STL [R1+0x2b4], R36 ;  /* 0x0002b42401007387 */ /* 0x000fe20000100800 */
[----:B------:R-:W-:-:S03]  /*d3b0*/  FADD R30, R34, R30 ;  /* 0x0000001e221e7221 */ /* 0x000fc60000000000 */
[----:B------:R-:W-:Y:S01]  /*d3c0*/  STL [R1+0x2b8], R31 ;  /* 0x0002b81f01007387 */ /* 0x000fe20000100800 */
[----:B------:R-:W-:-:S03]  /*d3d0*/  FADD R8, R33, R8 ;  /* 0x0000000821087221 */ /* 0x000fc60000000000 */
[----:B------:R-:W-:Y:S01]  /*d3e0*/  STL [R1+0x2bc], R30 ;  /* 0x0002bc1e01007387 */ /* 0x000fe20000100800 */
[----:B------:R-:W-:-:S03]  /*d3f0*/  FADD R7, R32, R7 ;  /* 0x0000000720077221 */ /* 0x000fc60000000000 */
[----:B------:R0:W-:Y:S01]  /*d400*/  STL [R1+0x2c0], R8 ;  /* 0x0002c00801007387 */ /* 0x0001e20000100800 */
[----:B----4-:R-:W-:-:S01]  /*d410*/  FADD R6, R47, R6 ;  /* 0x000000062f067221 */ /* 0x010fc20000000000 */
        /* <DEDUP_REMOVED lines=102> */
[----:B0-----:R-:W3:Y:S04]  /*da80*/  LDL.LU R7, [R1+0x358] ;  /* 0x0003580001077983 */ /* 0x001ee80000300800 */
[----:B------:R0:W-:Y:S01]  /*da90*/  STL [R1+0x328], R6 ;  /* 0x0003280601007387 */ /* 0x0001e20000100800 */
[----:B------:R-:W-:-:S01]  /*daa0*/  FADD R5, R43, R5 ;  /* 0x000000052b057221 */ /* 0x000fc20000000000 */
[----:B------:R-:W-:Y:S01]  /*dab0*/  FADD R25, R42, R25 ;  /* 0x000000192a197221 */ /* 0x000fe20000000000 */
[----:B------:R-:W-:-:S01]  /*dac0*/  FADD R3, R41, R3 ;  /* 0x0000000329037221 */ /* 0x000fc20000000000 */
[----:B0-----:R-:W4:Y:S04]  /*dad0*/  LDL.LU R6, [R1+0x35c] ;  /* 0x00035c0001067983 */ /* 0x001f280000300800 */
[----:B------:R0:W-:Y:S01]  /*dae0*/  STL [R1+0x32c], R4 ;  /* 0x00032c0401007387 */ /* 0x0001e20000100800 */
[----:B------:R-:W-:-:S01]  /*daf0*/  FADD R2, R40, R2 ;  /* 0x0000000228027221 */ /* 0x000fc20000000000 */
[----:B------:R-:W-:-:S02]  /*db00*/  FADD R0, R55, R0 ;  /* 0x0000000037007221 */ /* 0x000fc40000000000 */
[----:B0-----:R-:W4:Y:S04]  /*db10*/  LDL.LU R4, [R1+0x360] ;  /* 0x0003600001047983 */ /* 0x001f280000300800 */
[----:B------:R-:W-:Y:S04]  /*db20*/  STL [R1+0x330], R28 ;  /* 0x0003301c01007387 */ /* 0x000fe80000100800 */
[----:B------:R-:W4:Y:S04]  /*db30*/  LDL R37, [R1+0xd4] ;  /* 0x0000d40001257983 */ /* 0x000f280000100800 */
[----:B------:R-:W-:Y:S04]  /*db40*/  STL [R1+0x334], R27 ;  /* 0x0003341b01007387 */ /* 0x000fe80000100800 */
[----:B------:R-:W4:Y:S04]  /*db50*/  LDL R36, [R1+0xd8] ;  /* 0x0000d80001247983 */ /* 0x000f280000100800 */
[----:B------:R-:W-:Y:S04]  /*db60*/  STL [R1+0x338], R26 ;  /* 0x0003381a01007387 */ /* 0x000fe80000100800 */
[----:B------:R0:W-:Y:S04]  /*db70*/  STL [R1+0x33c], R5 ;  /* 0x00033c0501007387 */ /* 0x0001e80000100800 */
[----:B0-----:R-:W4:Y:S04]  /*db80*/  LDL R5, [R1+0xdc] ;  /* 0x0000dc0001057983 */ /* 0x001f280000100800 */
[----:B------:R-:W-:Y:S04]  /*db90*/  STL [R1+0x340], R25 ;  /* 0x0003401901007387 */ /* 0x000fe80000100800 */
[----:B------:R0:W-:Y:S04]  /*dba0*/  STL [R1+0x344], R3 ;  /* 0x0003440301007387 */ /* 0x0001e80000100800 */
[----:B0-----:R-:W4:Y:S04]  /*dbb0*/  LDL.LU R3, [R1+0x364] ;  /* 0x0003640001037983 */ /* 0x001f280000300800 */
[----:B------:R0:W-:Y:S04]  /*dbc0*/  STL [R1+0x348], R2 ;  /* 0x0003480201007387 */ /* 0x0001e80000100800 */
[----:B0-----:R-:W4:Y:S04]  /*dbd0*/  LDL.LU R2, [R1+0x368] ;  /* 0x0003680001027983 */ /* 0x001f280000300800 */
[----:B------:R0:W-:Y:S04]  /*dbe0*/  STL [R1+0x34c], R0 ;  /* 0x00034c0001007387 */ /* 0x0001e80000100800 */
[----:B0-----:R-:W4:Y:S01]  /*dbf0*/  LDL.LU R0, [R1+0x36c] ;  /* 0x00036c0001007983 */ /* 0x001f220000300800 */
[----:B------:R-:W-:-:S05]  /*dc00*/  FADD R24, R54, R24 ;  /* 0x0000001836187221 */ /* 0x000fca0000000000 */
[----:B------:R-:W-:Y:S01]  /*dc10*/  STL [R1+0x350], R24 ;  /* 0x0003501801007387 */ /* 0x000fe20000100800 */
[----:B--2---:R-:W-:-:S05]  /*dc20*/  FADD R8, R53, R8 ;  /* 0x0000000835087221 */ /* 0x004fca0000000000 */
[----:B------:R-:W-:Y:S04]  /*dc30*/  STL [R1+0x354], R8 ;  /* 0x0003540801007387 */ /* 0x000fe80000100800 */
[----:B------:R-:W2:Y:S01]  /*dc40*/  LDL R35, [R1+0xa0] ;  /* 0x0000a00001237983 */ /* 0x000ea20000100800 */
[----:B---3--:R-:W-:-:S05]  /*dc50*/  FADD R7, R52, R7 ;  /* 0x0000000734077221 */ /* 0x008fca0000000000 */
[----:B------:R-:W-:Y:S04]  /*dc60*/  STL [R1+0x358], R7 ;  /* 0x0003580701007387 */ /* 0x000fe80000100800 */
[----:B------:R-:W2:Y:S01]  /*dc70*/  LDL.LU R34, [R1+0x370] ;  /* 0x0003700001227983 */ /* 0x000ea20000300800 */
[----:B----4-:R-:W-:-:S05]  /*dc80*/  FADD R6, R51, R6 ;  /* 0x0000000633067221 */ /* 0x010fca0000000000 */
[----:B------:R0:W-:Y:S04]  /*dc90*/  STL [R1+0x35c], R6 ;  /* 0x00035c0601007387 */ /* 0x0001e80000100800 */
[----:B------:R-:W3:Y:S01]  /*dca0*/  LDL R43, [R1+0xa4] ;  /* 0x0000a400012b7983 */ /* 0x000ee20000100800 */
[----:B------:R-:W-:-:S05]  /*dcb0*/  FADD R4, R50, R4 ;  /* 0x0000000432047221 */ /* 0x000fca0000000000 */
[----:B------:R1:W-:Y:S04]  /*dcc0*/  STL [R1+0x360], R4 ;  /* 0x0003600401007387 */ /* 0x0003e80000100800 */
        /* <DEDUP_REMOVED lines=11> */
[----:B------:R-:W-:-:S03]  /*dd80*/  FADD R3, R37, R3 ;  /* 0x0000000325037221 */ /* 0x000fc60000000000 */
[----:B------:R-:W4:Y:S04]  /*dd90*/  LDL R40, [R1+0x94] ;  /* 0x0000940001287983 */ /* 0x000f280000100800 */
[----:B------:R-:W4:Y:S04]  /*dda0*/  LDL R54, [R1+0x98] ;  /* 0x0000980001367983 */ /* 0x000f280000100800 */
[----:B------:R-:W4:Y:S04]  /*ddb0*/  LDL R52, [R1+0x9c] ;  /* 0x00009c0001347983 */ /* 0x000f280000100800 */
[----:B------:R-:W4:Y:S01]  /*ddc0*/  LDL R50, [R1+0x60] ;  /* 0x0000600001327983 */ /* 0x000f220000100800 */
[----:B------:R-:W-:-:S03]  /*ddd0*/  FADD R2, R36, R2 ;  /* 0x0000000224027221 */ /* 0x000fc60000000000 */
[----:B------:R-:W3:Y:S04]  /*dde0*/  LDL.LU R31, [R1+0x374] ;  /* 0x00037400011f7983 */ /* 0x000ee80000300800 */
[----:B------:R1:W-:Y:S04]  /*ddf0*/  STL [R1+0x364], R3 ;  /* 0x0003640301007387 */ /* 0x0003e80000100800 */
[----:B------:R-:W4:Y:S01]  /*de00*/  LDL.LU R30, [R1+0x378] ;  /* 0x00037800011e7983 */ /* 0x000f220000300800 */
[----:B------:R-:W-:-:S03]  /*de10*/  FADD R0, R5, R0 ;  /* 0x0000000005007221 */ /* 0x000fc60000000000 */
[----:B------:R1:W-:Y:S04]  /*de20*/  STL [R1+0x368], R2 ;  /* 0x0003680201007387 */ /* 0x0003e80000100800 */
[----:B0-----:R-:W4:Y:S04]  /*de30*/  LDL.LU R6, [R1+0x37c] ;  /* 0x00037c0001067983 */ /* 0x001f280000300800 */
[----:B------:R0:W-:Y:S04]  /*de40*/  STL [R1+0x36c], R0 ;  /* 0x00036c0001007387 */ /* 0x0001e80000100800 */
[----:B-1----:R-:W4:Y:S04]  /*de50*/  LDL.LU R4, [R1+0x380] ;  /* 0x0003800001047983 */ /* 0x002f280000300800 */
[----:B------:R-:W4:Y:S04]  /*de60*/  LDL.LU R3, [R1+0x384] ;  /* 0x0003840001037983 */ /* 0x000f280000300800 */
[----:B------:R-:W4:Y:S04]  /*de70*/  LDL.LU R2, [R1+0x388] ;  /* 0x0003880001027983 */ /* 0x000f280000300800 */
[----:B0-----:R-:W4:Y:S04]  /*de80*/  LDL.LU R0, [R1+0x38c] ;  /* 0x00038c0001007983 */ /* 0x001f280000300800 */
        /* <DEDUP_REMOVED lines=9> */
[----:B--2---:R-:W-:-:S05]  /*df20*/  FADD R34, R35, R34 ;  /* 0x0000002223227221 */ /* 0x004fca0000000000 */
[----:B------:R-:W-:Y:S01]  /*df30*/  STL [R1+0x370], R34 ;  /* 0x0003702201007387 */ /* 0x000fe20000100800 */
[----:B---3--:R-:W-:-:S01]  /*df40*/  FADD R31, R43, R31 ;  /* 0x0000001f2b1f7221 */ /* 0x008fc20000000000 */
[----:B----4-:R-:W-:-:S04]  /*df50*/  FADD R30, R41, R30 ;  /* 0x0000001e291e7221 */ /* 0x010fc80000000000 */
[----:B------:R-:W-:Y:S04]  /*df60*/  STL [R1+0x374], R31 ;  /* 0x0003741f01007387 */ /* 0x000fe80000100800 */
[----:B------:R-:W-:Y:S01]  /*df70*/  STL [R1+0x378], R30 ;  /* 0x0003781e01007387 */ /* 0x000fe20000100800 */
[----:B------:R-:W-:-:S03]  /*df80*/  FADD R6, R55, R6 ;  /* 0x0000000637067221 */ /* 0x000fc60000000000 */
[----:B------:R-:W2:Y:S04]  /*df90*/  LDL R43, [R1+0x64] ;  /* 0x00006400012b7983 */ /* 0x000ea80000100800 */
[----:B------:R0:W-:Y:S01]  /*dfa0*/  STL [R1+0x37c], R6 ;  /* 0x00037c0601007387 */ /* 0x0001e20000100800 */
[----:B------:R-:W-:-:S03]  /*dfb0*/  FADD R4, R53, R4 ;  /* 0x0000000435047221 */ /* 0x000fc60000000000 */
[----:B------:R-:W3:Y:S01]  /*dfc0*/  LDL R41, [R1+0x68] ;  /* 0x0000680001297983 */ /* 0x000ee20000100800 */
[----:B------:R-:W-:-:S03]  /*dfd0*/  FADD R3, R51, R3 ;  /* 0x0000000333037221 */ /* 0x000fc60000000000 */
[----:B------:R1:W-:Y:S01]  /*dfe0*/  STL [R1+0x380], R4 ;  /* 0x0003800401007387 */ /* 0x0003e20000100800 */
[----:B------:R-:W-:-:S03]  /*dff0*/  FADD R2, R33, R2 ;  /* 0x0000000221027221 */ /* 0x000fc60000000000 */
[----:B------:R-:W4:Y:S01]  /*e000*/  LDL R55, [R1+0x6c] ;  /* 0x00006c0001377983 */ /* 0x000f220000100800 */
[----:B------:R-:W-:-:S03]  /*e010*/  FADD R0, R32, R0 ;  /* 0x0000000020007221 */ /* 0x000fc60000000000 */
[----:B------:R1:W-:Y:S04]  /*e020*/  STL [R1+0x384], R3 ;  /* 0x0003840301007387 */ /* 0x0003e80000100800 */
[----:B------:R-:W4:Y:S04]  /*e030*/  LDL R53, [R1+0x70] ;  /* 0x0000700001357983 */ /* 0x000f280000100800 */
[----:B------:R-:W4:Y:S04]  /*e040*/  LDL R51, [R1+0x74] ;  /* 0x0000740001337983 */ /* 0x000f280000100800 */
[----:B0-----:R-:W2:Y:S04]  /*e050*/  LDL.LU R6, [R1+0x3b4] ;  /* 0x0003b40001067983 */ /* 0x001ea80000300800 */
[----:B-1----:R-:W3:Y:S04]  /*e060*/  LDL.LU R4, [R1+0x3b8] ;  /* 0x0003b80001047983 */ /* 0x002ee80000300800 */
[----:B------:R-:W-:Y:S04]  /*e070*/  STL [R1+0x388], R2 ;  /* 0x0003880201007387 */ /* 0x000fe80000100800 */
[----:B------:R-:W4:Y:S04]  /*e080*/  LDL.LU R3, [R1+0x3bc] ;  /* 0x0003bc0001037983 */ /* 0x000f280000300800 */
[----:B------:R0:W-:Y:S04]  /*e090*/  STL [R1+0x38c], R0 ;  /* 0x00038c0001007387 */ /* 0x0001e80000100800 */
[----:B0-----:R-:W4:Y:S04]  /*e0a0*/  LDL.LU R0, [R1+0x3c0] ;  /* 0x0003c00001007983 */ /* 0x001f280000300800 */
[----:B------:R-:W4:Y:S01]  /*e0b0*/  LDL.LU R2, [R1+0x3c4] ;  /* 0x0003c40001027983 */ /* 0x000f220000300800 */
[----:B------:R-:W-:-:S01]  /*e0c0*/  FADD R29, R47, R29 ;  /* 0x0000001d2f1d7221 */ /* 0x000fc20000000000 */
[----:B------:R-:W-:Y:S01]  /*e0d0*/  FADD R28, R46, R28 ;  /* 0x0000001c2e1c7221 */ /* 0x000fe20000000000 */
[----:B------:R-:W-:-:S01]  /*e0e0*/  FADD R27, R45, R27 ;  /* 0x0000001b2d1b7221 */ /* 0x000fc20000000000 */
[----:B------:R-:W-:Y:S01]  /*e0f0*/  FADD R26, R44, R26 ;  /* 0x0000001a2c1a7221 */ /* 0x000fe20000000000 */
[----:B------:R-:W-:-:S01]  /*e100*/  FADD R25, R42, R25 ;  /* 0x000000192a197221 */ /* 0x000fc20000000000 */
[----:B------:R0:W-:Y:S01]  /*e110*/  STL [R1+0x390], R29 ;  /* 0x0003901d01007387 */ /* 0x0001e20000100800 */
[----:B------:R-:W-:-:S01]  /*e120*/  FADD R24, R40, R24 ;  /* 0x0000001828187221 */ /* 0x000fc20000000000 */
[----:B------:R-:W-:-:S02]  /*e130*/  FADD R8, R54, R8 ;  /* 0x0000000836087221 */ /* 0x000fc40000000000 */
[----:B------:R-:W-:Y:S01]  /*e140*/  STL [R1+0x394], R28 ;  /* 0x0003941c01007387 */ /* 0x000fe20000100800 */
[----:B------:R-:W-:-:S03]  /*e150*/  FADD R7, R52, R7 ;  /* 0x0000000734077221 */ /* 0x000fc60000000000 */
[----:B------:R-:W-:Y:S01]  /*e160*/  STL [R1+0x398], R27 ;  /* 0x0003981b01007387 */ /* 0x000fe20000100800 */
[----:B------:R-:W-:-:S03]  /*e170*/  FADD R5, R50, R5 ;  /* 0x0000000532057221 */ /* 0x000fc60000000000 */
[----:B------:R-:W-:Y:S04]  /*e180*/  STL [R1+0x39c], R26 ;  /* 0x00039c1a01007387 */ /* 0x000fe80000100800 */
[----:B------:R-:W-:Y:S04]  /*e190*/  STL [R1+0x3a0], R25 ;  /* 0x0003a01901007387 */ /* 0x000fe80000100800 */
[----:B------:R-:W-:Y:S04]  /*e1a0*/  STL [R1+0x3a4], R24 ;  /* 0x0003a41801007387 */ /* 0x000fe80000100800 */
[----:B------:R-:W4:Y:S04]  /*e1b0*/  LDL R50, [R1+0x78] ;  /* 0x0000780001327983 */ /* 0x000f280000100800 */
[----:B------:R-:W-:Y:S04]  /*e1c0*/  STL [R1+0x3a8], R8 ;  /* 0x0003a80801007387 */ /* 0x000fe80000100800 */
[----:B------:R-:W4:Y:S04]  /*e1d0*/  LDL R52, [R1+0x7c] ;  /* 0x00007c0001347983 */ /* 0x000f280000100800 */
[----:B------:R-:W-:Y:S04]  /*e1e0*/  STL [R1+0x3ac], R7 ;  /* 0x0003ac0701007387 */ /* 0x000fe80000100800 */
[----:B------:R-:W4:Y:S04]  /*e1f0*/  LDL R54, [R1+0x40] ;  /* 0x0000400001367983 */ /* 0x000f280000100800 */
        /* <DEDUP_REMOVED lines=10> */
[----:B-1----:R-:W4:Y:S01]  /*e2a0*/  LDL R5, [R1+0x28] ;  /* 0x0000280001057983 */ /* 0x002f220000100800 */
[----:B--2---:R-:W-:-:S01]  /*e2b0*/  FADD R6, R43, R6 ;  /* 0x000000062b067221 */ /* 0x004fc20000000000 */
[----:B---3--:R-:W-:-:S04]  /*e2c0*/  FADD R4, R41, R4 ;  /* 0x0000000429047221 */ /* 0x008fc80000000000 */
[----:B------:R-:W-:Y:S01]  /*e2d0*/  STL [R1+0x3b4], R6 ;  /* 0x0003b40601007387 */ /* 0x000fe20000100800 */
[----:B----4-:R-:W-:-:S01]  /*e2e0*/  FADD R3, R55, R3 ;  /* 0x0000000337037221 */ /* 0x010fc20000000000 */
[----:B------:R-:W-:-:S05]  /*e2f0*/  FADD R0, R53, R0 ;  /* 0x0000000035007221 */ /* 0x000fca0000000000 */
[----:B------:R0:W-:Y:S01]  /*e300*/  STL [R1+0x3c0], R0 ;  /* 0x0003c00001007387 */ /* 0x0001e20000100800 */
[----:B------:R-:W-:-:S03]  /*e310*/  FADD R2, R51, R2 ;  /* 0x0000000233027221 */ /* 0x000fc60000000000 */
[----:B------:R1:W-:Y:S04]  /*e320*/  STL [R1+0x3b8], R4 ;  /* 0x0003b80401007387 */ /* 0x0003e80000100800 */
[----:B0-----:R-:W2:Y:S04]  /*e330*/  LDL.LU R0, [R1+0x3f8] ;  /* 0x0003f80001007983 */ /* 0x001ea80000300800 */
[----:B------:R0:W-:Y:S04]  /*e340*/  STL [R1+0x3bc], R3 ;  /* 0x0003bc0301007387 */ /* 0x0001e80000100800 */
[----:B------:R-:W3:Y:S04]  /*e350*/  LDL.LU R51, [R1+0x3c8] ;  /* 0x0003c80001337983 */ /* 0x000ee80000300800 */
[----:B------:R-:W4:Y:S04]  /*e360*/  LDL.LU R53, [R1+0x3cc] ;  /* 0x0003cc0001357983 */ /* 0x000f280000300800 */
[----:B------:R-:W2:Y:S04]  /*e370*/  LDL.LU R55, [R1+0x3d0] ;  /* 0x0003d00001377983 */ /* 0x000ea80000300800 */
[----:B------:R0:W-:Y:S04]  /*e380*/  STL [R1+0x3c4], R2 ;  /* 0x0003c40201007387 */ /* 0x0001e80000100800 */
[----:B------:R-:W2:Y:S04]  /*e390*/  LDL.LU R41, [R1+0x3d4] ;  /* 0x0003d40001297983 */ /* 0x000ea80000300800 */
[----:B------:R-:W2:Y:S04]  /*e3a0*/  LDL.LU R31, [R1+0x3d8] ;  /* 0x0003d800011f7983 */ /* 0x000ea80000300800 */
[----:B------:R-:W2:Y:S04]  /*e3b0*/  LDL.LU R27, [R1+0x3dc] ;  /* 0x0003dc00011b7983 */ /* 0x000ea80000300800 */
[----:B------:R-:W2:Y:S04]  /*e3c0*/  LDL.LU R8, [R1+0x3e0] ;  /* 0x0003e00001087983 */ /* 0x000ea80000300800 */
[----:B------:R-:W2:Y:S04]  /*e3d0*/  LDL.LU R7, [R1+0x3e4] ;  /* 0x0003e40001077983 */ /* 0x000ea80000300800 */
[----:B------:R-:W2:Y:S04]  /*e3e0*/  LDL.LU R6, [R1+0x3e8] ;  /* 0x0003e80001067983 */ /* 0x000ea80000300800 */
[----:B-1----:R-:W2:Y:S04]  /*e3f0*/  LDL.LU R4, [R1+0x3ec] ;  /* 0x0003ec0001047983 */ /* 0x002ea80000300800 */
[----:B0-----:R-:W2:Y:S04]  /*e400*/  LDL.LU R3, [R1+0x3f0] ;  /* 0x0003f00001037983 */ /* 0x001ea80000300800 */
[----:B------:R-:W2:Y:S04]  /*e410*/  LDL.LU R2, [R1+0x3f4] ;  /* 0x0003f40001027983 */ /* 0x000ea80000300800 */
[----:B------:R-:W2:Y:S04]  /*e420*/  LDL R43, [R1+0x2c] ;  /* 0x00002c00012b7983 */ /* 0x000ea80000100800 */
[----:B------:R-:W2:Y:S04]  /*e430*/  LDL R45, [R1+0x30] ;  /* 0x00003000012d7983 */ /* 0x000ea80000100800 */
[----:B------:R-:W2:Y:S04]  /*e440*/  LDL R47, [R1+0x34] ;  /* 0x00003400012f7983 */ /* 0x000ea80000100800 */
[----:B------:R-:W2:Y:S04]  /*e450*/  LDL R33, [R1+0x38] ;  /* 0x0000380001217983 */ /* 0x000ea80000100800 */
[----:B------:R-:W2:Y:S04]  /*e460*/  LDL R35, [R1+0x3c] ;  /* 0x00003c0001237983 */ /* 0x000ea80000100800 */
[----:B------:R-:W2:Y:S04]  /*e470*/  LDL R37, [R1] ;  /* 0x0000000001257983 */ /* 0x000ea80000100800 */
[----:B------:R-:W2:Y:S04]  /*e480*/  LDL R39, [R1+0x4] ;  /* 0x0000040001277983 */ /* 0x000ea80000100800 */
[----:B------:R-:W2:Y:S04]  /*e490*/  LDL R30, [R1+0x8] ;  /* 0x00000800011e7983 */ /* 0x000ea80000100800 */
[----:B------:R-:W2:Y:S04]  /*e4a0*/  LDL R28, [R1+0xc] ;  /* 0x00000c00011c7983 */ /* 0x000ea80000100800 */
[----:B------:R-:W2:Y:S04]  /*e4b0*/  LDL R26, [R1+0x10] ;  /* 0x00001000011a7983 */ /* 0x000ea80000100800 */
[----:B------:R-:W2:Y:S04]  /*e4c0*/  LDL R25, [R1+0x14] ;  /* 0x0000140001197983 */ /* 0x000ea80000100800 */
[----:B------:R-:W2:Y:S01]  /*e4d0*/  LDL R24, [R1+0x18] ;  /* 0x0000180001187983 */ /* 0x000ea20000100800 */
[----:B---3--:R-:W-:-:S03]  /*e4e0*/  FADD R51, R50, R51 ;  /* 0x0000003332337221 */ /* 0x008fc60000000000 */
[----:B------:R-:W3:Y:S01]  /*e4f0*/  LDL.LU R50, [R1+0x83c] ;  /* 0x00083c0001327983 */ /* 0x000ee20000300800 */
[----:B----4-:R-:W-:-:S03]  /*e500*/  FADD R53, R52, R53 ;  /* 0x0000003534357221 */ /* 0x010fc60000000000 */
[----:B------:R0:W-:Y:S01]  /*e510*/  STL [R1+0x3c8], R51 ;  /* 0x0003c83301007387 */ /* 0x0001e20000100800 */
[----:B--2---:R-:W-:-:S03]  /*e520*/  FADD R55, R54, R55 ;  /* 0x0000003736377221 */ /* 0x004fc60000000000 */
[----:B0-----:R-:W2:Y:S01]  /*e530*/  LDL.LU R51, [R1+0x838] ;  /* 0x0008380001337983 */ /* 0x001ea20000300800 */
[----:B------:R-:W-:-:S03]  /*e540*/  FADD R41, R40, R41 ;  /* 0x0000002928297221 */ /* 0x000fc60000000000 */
[----:B------:R-:W4:Y:S04]  /*e550*/  LDL.LU R52, [R1+0x834] ;  /* 0x0008340001347983 */ /* 0x000f280000300800 */
[----:B------:R0:W-:Y:S01]  /*e560*/  STL [R1+0x3cc], R53 ;  /* 0x0003cc3501007387 */ /* 0x0001e20000100800 */
[----:B------:R-:W-:-:S01]  /*e570*/  FADD R31, R42, R31 ;  /* 0x0000001f2a1f7221 */ /* 0x000fc20000000000 */
[----:B------:R-:W-:Y:S01]  /*e580*/  FADD R27, R29, R27 ;  /* 0x0000001b1d1b7221 */ /* 0x000fe20000000000 */
[----:B------:R-:W-:-:S01]  /*e590*/  FADD R8, R38, R8 ;  /* 0x0000000826087221 */ /* 0x000fc20000000000 */
[----:B0-----:R-:W4:Y:S04]  /*e5a0*/  LDL.LU R53, [R1+0x830] ;  /* 0x0008300001357983 */ /* 0x001f280000300800 */
        /* <DEDUP_REMOVED lines=9> */
[----:B------:R-:W-:-:S02]  /*e640*/  FADD R2, R44, R2 ;  /* 0x000000022c027221 */ /* 0x000fc40000000000 */
[----:B0-----:R-:W4:Y:S04]  /*e650*/  LDL.LU R41, [R1+0x820] ;  /* 0x0008200001297983 */ /* 0x001f280000300800 */
[----:B------:R-:W4:Y:S04]  /*e660*/  LDL.LU R42, [R1+0x81c] ;  /* 0x00081c00012a7983 */ /* 0x000f280000300800 */
[----:B------:R0:W-:Y:S04]  /*e670*/  STL [R1+0x3d8], R31 ;  /* 0x0003d81f01007387 */ /* 0x0001e80000100800 */
[----:B------:R1:W-:Y:S04]  /*e680*/  STL [R1+0x3dc], R27 ;  /* 0x0003dc1b01007387 */ /* 0x0003e80000100800 */
[----:B------:R1:W-:Y:S04]  /*e690*/  STL [R1+0x3e0], R8 ;  /* 0x0003e00801007387 */ /* 0x0003e80000100800 */
[----:B------:R1:W-:Y:S04]  /*e6a0*/  STL [R1+0x3e4], R7 ;  /* 0x0003e40701007387 */ /* 0x0003e80000100800 */
[----:B------:R1:W-:Y:S04]  /*e6b0*/  STL [R1+0x3e8], R6 ;  /* 0x0003e80601007387 */ /* 0x0003e80000100800 */
[----:B------:R1:W-:Y:S01]  /*e6c0*/  STL [R1+0x3ec], R4 ;  /* 0x0003ec0401007387 */ /* 0x0003e20000100800 */
[----:B------:R-:W-:-:S03]  /*e6d0*/  FADD R0, R5, R0 ;  /* 0x0000000005007221 */ /* 0x000fc60000000000 */
[----:B------:R-:W3:Y:S04]  /*e6e0*/  LDL.LU R44, [R1+0x3fc] ;  /* 0x0003fc00012c7983 */ /* 0x000ee80000300800 */
[----:B------:R1:W-:Y:S04]  /*e6f0*/  STL [R1+0x3f0], R3 ;  /* 0x0003f00301007387 */ /* 0x0003e80000100800 */
[----:B------:R-:W2:Y:S04]  /*e700*/  LDL.LU R46, [R1+0x400] ;  /* 0x00040000012e7983 */ /* 0x000ea80000300800 */
[----:B------:R1:W-:Y:S04]  /*e710*/  STL [R1+0x3f4], R2 ;  /* 0x0003f40201007387 */ /* 0x0003e80000100800 */
[----:B------:R-:W4:Y:S04]  /*e720*/  LDL.LU R32, [R1+0x404] ;  /* 0x0004040001207983 */ /* 0x000f280000300800 */
[----:B------:R1:W-:Y:S04]  /*e730*/  STL [R1+0x3f8], R0 ;  /* 0x0003f80001007387 */ /* 0x0003e80000100800 */
[----:B------:R-:W4:Y:S04]  /*e740*/  LDL.LU R34, [R1+0x408] ;  /* 0x0004080001227983 */ /* 0x000f280000300800 */
[----:B------:R-:W4:Y:S04]  /*e750*/  LDL.LU R36, [R1+0x40c] ;  /* 0x00040c0001247983 */ /* 0x000f280000300800 */
[----:B------:R-:W4:Y:S04]  /*e760*/  LDL.LU R38, [R1+0x410] ;  /* 0x0004100001267983 */ /* 0x000f280000300800 */
[----:B0-----:R-:W4:Y:S04]  /*e770*/  LDL.LU R31, [R1+0x414] ;  /* 0x00041400011f7983 */ /* 0x001f280000300800 */
[----:B------:R-:W4:Y:S04]  /*e780*/  LDL.LU R29, [R1+0x418] ;  /* 0x00041800011d7983 */ /* 0x000f280000300800 */
[----:B-1----:R-:W4:Y:S04]  /*e790*/  LDL.LU R27, [R1+0x41c] ;  /* 0x00041c00011b7983 */ /* 0x002f280000300800 */
        /* <DEDUP_REMOVED lines=8> */
[----:B---3--:R-:W-:-:S03]  /*e820*/  FADD R44, R43, R44 ;  /* 0x0000002c2b2c7221 */ /* 0x008fc60000000000 */
[----:B------:R-:W3:Y:S04]  /*e830*/  LDL.LU R43, [R1+0x818] ;  /* 0x00081800012b7983 */ /* 0x000ee80000300800 */
[----:B------:R0:W-:Y:S01]  /*e840*/  STL [R1+0x3fc], R44 ;  /* 0x0003fc2c01007387 */ /* 0x0001e20000100800 */
[----:B--2---:R-:W-:-:S03]  /*e850*/  FADD R46, R45, R46 ;  /* 0x0000002e2d2e7221 */ /* 0x004fc60000000000 */
[----:B0-----:R-:W2:Y:S01]  /*e860*/  LDL.LU R44, [R1+0x814] ;  /* 0x00081400012c7983 */ /* 0x001ea20000300800 */
[----:B----4-:R-:W-:-:S03]  /*e870*/  FADD R32, R47, R32 ;  /* 0x000000202f207221 */ /* 0x010fc60000000000 */
[----:B------:R-:W4:Y:S04]  /*e880*/  LDL.LU R45, [R1+0x810] ;  /* 0x00081000012d7983 */ /* 0x000f280000300800 */
[----:B------:R0:W-:Y:S01]  /*e890*/  STL [R1+0x400], R46 ;  /* 0x0004002e01007387 */ /* 0x0001e20000100800 */
[----:B------:R-:W-:-:S01]  /*e8a0*/  FADD R34, R33, R34 ;  /* 0x0000002221227221 */ /* 0x000fc20000000000 */
[----:B------:R-:W-:Y:S02]  /*e8b0*/  FADD R36, R35, R36 ;  /* 0x0000002423247221 */ /* 0x000fe40000000000 */
        /* <DEDUP_REMOVED lines=29> */
[----:B------:R1:W-:Y:S01]  /*ea90*/  STL [R1+0x424], R7 ;  /* 0x0004240701007387 */ /* 0x0003e20000100800 */
[----:B------:R-:W-:-:S03]  /*eaa0*/  FADD R0, R227, R0 ;  /* 0x00000000e3007221 */ /* 0x000fc60000000000 */
[----:B------:R1:W-:Y:S04]  /*eab0*/  STL [R1+0x428], R6 ;  /* 0x0004280601007387 */ /* 0x0003e80000100800 */
[----:B------:R1:W-:Y:S04]  /*eac0*/  STL [R1+0x42c], R5 ;  /* 0x00042c0501007387 */ /* 0x0003e80000100800 */
[----:B------:R1:W-:Y:S04]  /*ead0*/  STL [R1+0x430], R4 ;  /* 0x0004300401007387 */ /* 0x0003e80000100800 */
[----:B0-----:R-:W3:Y:S04]  /*eae0*/  LDL.LU R31, [R1+0x440] ;  /* 0x00044000011f7983 */ /* 0x001ee80000300800 */
[----:B------:R0:W-:Y:S04]  /*eaf0*/  STL [R1+0x434], R3 ;  /* 0x0004340301007387 */ /* 0x0001e80000100800 */
[----:B------:R-:W2:Y:S04]  /*eb00*/  LDL.LU R30, [R1+0x444] ;  /* 0x00044400011e7983 */ /* 0x000ea80000300800 */
[----:B------:R0:W-:Y:S04]  /*eb10*/  STL [R1+0x438], R2 ;  /* 0x0004380201007387 */ /* 0x0001e80000100800 */
[----:B-1----:R-:W4:Y:S04]  /*eb20*/  LDL.LU R29, [R1+0x448] ;  /* 0x00044800011d7983 */ /* 0x002f280000300800 */
        /* <DEDUP_REMOVED lines=13> */
[----:B------:R-:W4:Y:S04]  /*ec00*/  LDL.LU R2, [R1+0x47c] ;  /* 0x00047c0001027983 */ /* 0x000f280000300800 */
[----:B-1----:R-:W4:Y:S01]  /*ec10*/  LDL.LU R0, [R1+0x480] ;  /* 0x0004800001007983 */ /* 0x002f220000300800 */
[----:B---3--:R-:W-:-:S01]  /*ec20*/  FADD R31, R228, R31 ;  /* 0x0000001fe41f7221 */ /* 0x008fc20000000000 */
[----:B--2---:R-:W-:-:S04]  /*ec30*/  FADD R30, R229, R30 ;  /* 0x0000001ee51e7221 */ /* 0x004fc80000000000 */
[----:B------:R0:W-:Y:S01]  /*ec40*/  STL [R1+0x440], R31 ;  /* 0x0004401f01007387 */ /* 0x0001e20000100800 */
[----:B----4-:R-:W-:-:S03]  /*ec50*/  FADD R29, R230, R29 ;  /* 0x0000001de61d7221 */ /* 0x010fc60000000000 */
[----:B------:R1:W-:Y:S01]  /*ec60*/  STL [R1+0x444], R30 ;  /* 0x0004441e01007387 */ /* 0x0003e20000100800 */
[----:B------:R-:W-:-:S03]  /*ec70*/  FADD R28, R231, R28 ;  /* 0x0000001ce71c7221 */ /* 0x000fc60000000000 */
        /* <DEDUP_REMOVED lines=17> */
[----:B-----5:R-:W-:-:S03]  /*ed90*/  FADD R5, R208, R5 ;  /* 0x00000005d0057221 */ /* 0x020fc60000000000 */
[----:B------:R4:W-:Y:S01]  /*eda0*/  STL [R1+0x46c], R6 ;  /* 0x00046c0601007387 */ /* 0x0009e20000100800 */
[----:B------:R-:W-:-:S03]  /*edb0*/  FADD R4, R209, R4 ;  /* 0x00000004d1047221 */ /* 0x000fc60000000000 */
[----:B------:R4:W-:Y:S01]  /*edc0*/  STL [R1+0x470], R5 ;  /* 0x0004700501007387 */ /* 0x0009e20000100800 */
[----:B------:R-:W-:-:S03]  /*edd0*/  FADD R3, R210, R3 ;  /* 0x00000003d2037221 */ /* 0x000fc60000000000 */
[----:B------:R4:W-:Y:S01]  /*ede0*/  STL [R1+0x474], R4 ;  /* 0x0004740401007387 */ /* 0x0009e20000100800 */
[----:B------:R-:W-:-:S03]  /*edf0*/  FADD R2, R211, R2 ;  /* 0x00000002d3027221 */ /* 0x000fc60000000000 */
[----:B0-----:R-:W4:Y:S01]  /*ee00*/  LDL.LU R31, [R1+0x484] ;  /* 0x00048400011f7983 */ /* 0x001f220000300800 */
[----:B------:R-:W-:-:S03]  /*ee10*/  FADD R0, R212, R0 ;  /* 0x00000000d4007221 */ /* 0x000fc60000000000 */
[----:B------:R0:W-:Y:S04]  /*ee20*/  STL [R1+0x478], R3 ;  /* 0x0004780301007387 */ /* 0x0001e80000100800 */
[----:B-1----:R-:W4:Y:S04]  /*ee30*/  LDL.LU R30, [R1+0x488] ;  /* 0x00048800011e7983 */ /* 0x002f280000300800 */
[----:B------:R1:W-:Y:S04]  /*ee40*/  STL [R1+0x47c], R2 ;  /* 0x00047c0201007387 */ /* 0x0003e80000100800 */
[----:B--2---:R-:W2:Y:S04]  /*ee50*/  LDL.LU R29, [R1+0x48c] ;  /* 0x00048c00011d7983 */ /* 0x004ea80000300800 */
[----:B------:R1:W-:Y:S04]  /*ee60*/  STL [R1+0x480], R0 ;  /* 0x0004800001007387 */ /* 0x0003e80000100800 */
[----:B---3--:R-:W3:Y:S04]  /*ee70*/  LDL.LU R28, [R1+0x490] ;  /* 0x00049000011c7983 */ /* 0x008ee80000300800 */
        /* <DEDUP_REMOVED lines=12> */
[----:B------:R-:W4:Y:S01]  /*ef40*/  LDL.LU R0, [R1+0x4c4] ;  /* 0x0004c40001007983 */ /* 0x000f220000300800 */
[----:B------:R-:W-:-:S01]  /*ef50*/  FADD R31, R213, R31 ;  /* 0x0000001fd51f7221 */ /* 0x000fc20000000000 */
[----:B------:R-:W-:-:S04]  /*ef60*/  FADD R30, R214, R30 ;  /* 0x0000001ed61e7221 */ /* 0x000fc80000000000 */
[----:B------:R0:W-:Y:S01]  /*ef70*/  STL [R1+0x484], R31 ;  /* 0x0004841f01007387 */ /* 0x0001e20000100800 */
[----:B--2---:R-:W-:-:S03]  /*ef80*/  FADD R29, R215, R29 ;  /* 0x0000001dd71d7221 */ /* 0x004fc60000000000 */
[----:B------:R1:W-:Y:S01]  /*ef90*/  STL [R1+0x488], R30 ;  /* 0x0004881e01007387 */ /* 0x0003e20000100800 */
[----:B---3--:R-:W-:-:S03]  /*efa0*/  FADD R28, R200, R28 ;  /* 0x0000001cc81c7221 */ /* 0x008fc60000000000 */
        /* <DEDUP_REMOVED lines=455> */
[----:B------:R-:W-:Y:S01]  /*10c20*/  STL [R1+0x6e8], R31 ;  /* 0x0006e81f01007387 */ /* 0x000fe20000100800 */
[----:B--2---:R-:W-:-:S03]  /*10c30*/  FADD R29, R48, R29 ;  /* 0x0000001d301d7221 */ /* 0x004fc60000000000 */
[----:B------:R-:W-:Y:S01]  /*10c40*/  STL [R1+0x6ec], R30 ;  /* 0x0006ec1e01007387 */ /* 0x000fe20000100800 */
[----:B---3--:R-:W-:-:S03]  /*10c50*/  FADD R28, R49, R28 ;  /* 0x0000001c311c7221 */ /* 0x008fc60000000000 */
        /* <DEDUP_REMOVED lines=11> */
[----:B------:R-:W-:-:S03]  /*10d10*/  FADD R8, R55, R8 ;  /* 0x0000000837087221 */ /* 0x000fc60000000000 */
[----:B------:R-:W-:Y:S01]  /*10d20*/  STL [R1+0x708], R9 ;  /* 0x0007080901007387 */ /* 0x000fe20000100800 */
[----:B------:R-:W-:-:S03]  /*10d30*/  FADD R7, R40, R7 ;  /* 0x0000000728077221 */ /* 0x000fc60000000000 */
[----:B------:R1:W-:Y:S01]  /*10d40*/  STL [R1+0x70c], R8 ;  /* 0x00070c0801007387 */ /* 0x0003e20000100800 */
[----:B------:R-:W-:-:S03]  /*10d50*/  FADD R6, R41, R6 ;  /* 0x0000000629067221 */ /* 0x000fc60000000000 */
[----:B------:R2:W-:Y:S01]  /*10d60*/  STL [R1+0x710], R7 ;  /* 0x0007100701007387 */ /* 0x0005e20000100800 */
[----:B------:R-:W-:-:S03]  /*10d70*/  FADD R5, R42, R5 ;  /* 0x000000052a057221 */ /* 0x000fc60000000000 */
[----:B------:R3:W-:Y:S01]  /*10d80*/  STL [R1+0x714], R6 ;  /* 0x0007140601007387 */ /* 0x0007e20000100800 */
[----:B------:R-:W-:-:S03]  /*10d90*/  FADD R4, R43, R4 ;  /* 0x000000042b047221 */ /* 0x000fc60000000000 */
[----:B------:R-:W-:Y:S01]  /*10da0*/  STL [R1+0x718], R5 ;  /* 0x0007180501007387 */ /* 0x000fe20000100800 */
[----:B------:R-:W-:-:S03]  /*10db0*/  FADD R3, R44, R3 ;  /* 0x000000032c037221 */ /* 0x000fc60000000000 */
[----:B------:R4:W-:Y:S01]  /*10dc0*/  STL [R1+0x71c], R4 ;  /* 0x00071c0401007387 */ /* 0x0009e20000100800 */
[----:B------:R-:W-:-:S03]  /*10dd0*/  FADD R2, R45, R2 ;  /* 0x000000022d027221 */ /* 0x000fc60000000000 */
[----:B0-----:R-:W4:Y:S01]  /*10de0*/  LDL.LU R24, [R1+0x72c] ;  /* 0x00072c0001187983 */ /* 0x001f220000300800 */
[----:B------:R-:W-:-:S03]  /*10df0*/  FADD R0, R46, R0 ;  /* 0x000000002e007221 */ /* 0x000fc60000000000 */
[----:B------:R0:W-:Y:S04]  /*10e00*/  STL [R1+0x720], R3 ;  /* 0x0007200301007387 */ /* 0x0001e80000100800 */
[----:B------:R-:W4:Y:S04]  /*10e10*/  LDL.LU R25, [R1+0x730] ;  /* 0x0007300001197983 */ /* 0x000f280000300800 */
        /* <DEDUP_REMOVED lines=8> */
[----:B-1----:R-:W4:Y:S04]  /*10ea0*/  LDL.LU R8, [R1+0x74c] ;  /* 0x00074c0001087983 */ /* 0x002f280000300800 */
[----:B--2---:R-:W2:Y:S04]  /*10eb0*/  LDL.LU R7, [R1+0x750] ;  /* 0x0007500001077983 */ /* 0x004ea80000300800 */
[----:B---3--:R-:W3:Y:S04]  /*10ec0*/  LDL.LU R6, [R1+0x754] ;  /* 0x0007540001067983 */ /* 0x008ee80000300800 */
[----:B----4-:R-:W4:Y:S04]  /*10ed0*/  LDL.LU R4, [R1+0x758] ;  /* 0x0007580001047983 */ /* 0x010f280000300800 */
[----:B0-----:R-:W4:Y:S04]  /*10ee0*/  LDL.LU R3, [R1+0x75c] ;  /* 0x00075c0001037983 */ /* 0x001f280000300800 */
[----:B------:R-:W4:Y:S04]  /*10ef0*/  LDL.LU R2, [R1+0x760] ;  /* 0x0007600001027983 */ /* 0x000f280000300800 */
[----:B------:R-:W4:Y:S04]  /*10f00*/  LDL.LU R0, [R1+0x764] ;  /* 0x0007640001007983 */ /* 0x000f280000300800 */
[----:B------:R-:W4:Y:S04]  /*10f10*/  LDL.LU R9, [R1+0x768] ;  /* 0x0007680001097983 */ /* 0x000f280000300800 */
[----:B------:R-:W4:Y:S01]  /*10f20*/  LDL.LU R5, [R1+0x76c] ;  /* 0x00076c0001057983 */ /* 0x000f220000300800 */
[----:B------:R-:W-:-:S05]  /*10f30*/  FADD R24, R47, R24 ;  /* 0x000000182f187221 */ /* 0x000fca0000000000 */
[----:B------:R0:W-:Y:S01]  /*10f40*/  STL [R1+0x72c], R24 ;  /* 0x00072c1801007387 */ /* 0x0001e20000100800 */
[----:B------:R-:W-:-:S03]  /*10f50*/  FADD R25, R32, R25 ;  /* 0x0000001920197221 */ /* 0x000fc60000000000 */
        /* <DEDUP_REMOVED lines=8> */
[----:B------:R-:W-:-:S03]  /*10fe0*/  FADD R30, R37, R30 ;  /* 0x0000001e251e7221 */ /* 0x000fc60000000000 */
[----:B0-----:R-:W4:Y:S01]  /*10ff0*/  LDL.LU R26, [R1+0x7dc] ;  /* 0x0007dc00011a7983 */ /* 0x001f220000300800 */
[----:B------:R-:W-:-:S03]  /*11000*/  FADD R31, R38, R31 ;  /* 0x0000001f261f7221 */ /* 0x000fc60000000000 */
[----:B------:R0:W-:Y:S04]  /*11010*/  STL [R1+0x738], R27 ;  /* 0x0007381b01007387 */ /* 0x0001e80000100800 */
[----:B0-----:R-:W4:Y:S04]  /*11020*/  LDL.LU R27, [R1+0x7d8] ;  /* 0x0007d800011b7983 */ /* 0x001f280000300800 */
[----:B------:R0:W-:Y:S04]  /*11030*/  STL [R1+0x73c], R28 ;  /* 0x00073c1c01007387 */ /* 0x0001e80000100800 */
[----:B0-----:R-:W4:Y:S04]  /*11040*/  LDL.LU R28, [R1+0x7d4] ;  /* 0x0007d400011c7983 */ /* 0x001f280000300800 */
[----:B------:R0:W-:Y:S04]  /*11050*/  STL [R1+0x740], R29 ;  /* 0x0007401d01007387 */ /* 0x0001e80000100800 */
[----:B0-----:R-:W4:Y:S04]  /*11060*/  LDL.LU R29, [R1+0x7d0] ;  /* 0x0007d000011d7983 */ /* 0x001f280000300800 */
[----:B------:R0:W-:Y:S04]  /*11070*/  STL [R1+0x744], R30 ;  /* 0x0007441e01007387 */ /* 0x0001e80000100800 */
[----:B0-----:R-:W4:Y:S04]  /*11080*/  LDL.LU R30, [R1+0x7cc] ;  /* 0x0007cc00011e7983 */ /* 0x001f280000300800 */
[----:B------:R0:W-:Y:S04]  /*11090*/  STL [R1+0x748], R31 ;  /* 0x0007481f01007387 */ /* 0x0001e80000100800 */
[----:B0-----:R-:W4:Y:S01]  /*110a0*/  LDL.LU R31, [R1+0x7c8] ;  /* 0x0007c800011f7983 */ /* 0x001f220000300800 */
[----:B------:R-:W-:-:S05]  /*110b0*/  FADD R8, R39, R8 ;  /* 0x0000000827087221 */ /* 0x000fca0000000000 */
[----:B------:R0:W-:Y:S04]  /*110c0*/  STL [R1+0x74c], R8 ;  /* 0x00074c0801007387 */ /* 0x0001e80000100800 */
[----:B0-----:R0:W5:Y:S01]  /*110d0*/  LDL.LU R8, [R1+0x7c4] ;  /* 0x0007c40001087983 */ /* 0x0011620000300800 */
[----:B------:R-:W-:Y:S01]  /*110e0*/  UMOV UR12, URZ ;  /* 0x0000003f000c7c82 */ /* 0x000fe20008000000 */
[----:B--2---:R-:W-:-:S05]  /*110f0*/  FADD R7, R24, R7 ;  /* 0x0000000718077221 */ /* 0x004fca0000000000 */
[----:B------:R1:W-:Y:S01]  /*11100*/  STL [R1+0x750], R7 ;  /* 0x0007500701007387 */ /* 0x0003e20000100800 */
[----:B---3--:R-:W-:-:S03]  /*11110*/  FADD R6, R25, R6 ;  /* 0x0000000619067221 */ /* 0x008fc60000000000 */
[----:B-1----:R0:W5:Y:S04]  /*11120*/  LDL.LU R7, [R1+0x7c0] ;  /* 0x0007c00001077983 */ /* 0x0021680000300800 */
[----:B------:R1:W-:Y:S01]  /*11130*/  STL [R1+0x754], R6 ;  /* 0x0007540601007387 */ /* 0x0003e20000100800 */
[----:B----4-:R-:W-:-:S03]  /*11140*/  FADD R4, R26, R4 ;  /* 0x000000041a047221 */ /* 0x010fc60000000000 */
[----:B-1----:R0:W5:Y:S04]  /*11150*/  LDL.LU R6, [R1+0x7bc] ;  /* 0x0007bc0001067983 */ /* 0x0021680000300800 */
[----:B------:R1:W-:Y:S01]  /*11160*/  STL [R1+0x758], R4 ;  /* 0x0007580401007387 */ /* 0x0003e20000100800 */
[----:B------:R-:W-:-:S03]  /*11170*/  FADD R3, R27, R3 ;  /* 0x000000031b037221 */ /* 0x000fc60000000000 */
        /* <DEDUP_REMOVED lines=9> */
[----:B-1----:R0:W5:Y:S01]  /*11210*/  LDL.LU R0, [R1+0x7ac] ;  /* 0x0007ac0001007983 */ /* 0x0021620000300800 */
[----:B------:R-:W-:-:S05]  /*11220*/  FADD R5, R5, R31 ;  /* 0x0000001f05057221 */ /* 0x000fca0000000000 */
[----:B------:R1:W-:Y:S04]  /*11230*/  STL [R1+0x76c], R5 ;  /* 0x00076c0501007387 */ /* 0x0003e80000100800 */
[----:B------:R0:W-:Y:S01]  /*11240*/  STL [R1+0x768], R9 ;  /* 0x0007680901007387 */ /* 0x0001e20000100800 */
[----:B-1----:R-:W-:-:S07]  /*11250*/  IMAD.U32 R5, RZ, RZ, UR12 ;  /* 0x0000000cff057e24 */ /* 0x002fce000f8e00ff */
.L_x_29:
[----:B------:R-:W-:Y:S05]  /*11260*/  @!P1 BRA `(.L_x_30) ;  /* 0x0000000000049947 */ /* 0x000fea0003800000 */
[----:B------:R-:W-:Y:S01]  /*11270*/  BPT.TRAP 0x1 ;  /* 0x000000040000795c */ /* 0x000fe20000300000 */
.L_x_30:
[----:B-----5:R1:W-:Y:S04]  /*11280*/  STL [R1+0x7b0], R2 ;  /* 0x0007b00201007387 */ /* 0x0203e80000100800 */
[----:B0-----:R-:W2:Y:S04]  /*11290*/  LDL R9, [R1+0x784] ;  /* 0x0007840001097983 */ /* 0x001ea80000100800 */
[----:B-1----:R-:W3:Y:S04]  /*112a0*/  LDL R2, [R1+0x790] ;  /* 0x0007900001027983 */ /* 0x002ee80000100800 */
[----:B------:R0:W-:Y:S04]  /*112b0*/  STL [R1+0x7ac], R0 ;  /* 0x0007ac0001007387 */ /* 0x0001e80000100800 */
[----:B0-----:R-:W4:Y:S01]  /*112c0*/  LDL R0, [R1+0x78c] ;  /* 0x00078c0001007983 */ /* 0x001f220000100800 */
[----:B------:R-:W-:-:S02]  /*112d0*/  R2UR UR14, R4 ;  /* 0x00000000040e72ca */ /* 0x000fc400000e0000 */
[----:B------:R-:W-:Y:S02]  /*112e0*/  R2UR UR12, R8 ;  /* 0x00000000080c72ca */ /* 0x000fe400000e0000 */
[----:B--2---:R-:W-:-:S13]  /*112f0*/  ISETP.NE.AND P0, PT, R9, RZ, PT ;  /* 0x000000ff0900720c */ /* 0x004fda0003f05270 */
[----:B------:R-:W-:-:S05]  /*11300*/  VOTEU.ANY UP0, P0 ;  /* 0x00000000003f7886 */ /* 0x000fca0000000100 */
[----:B------:R-:W-:-:S04]  /*11310*/  @UP0 ULEA UR12, UR12, UR14, 0x3 ;  /* 0x0000000e0c0c0291 */ /* 0x000fc8000f8e183f */
[----:B------:R-:W-:Y:S01]  /*11320*/  @UP0 UIADD3 UR12, UR12, 0x50, URZ ;  /* 0x000000500c0c0890 */ /* 0x000fe2000fffe03f */
[----:B---3--:R-:W-:Y:S02]  /*11330*/  R2UR UR13, R2 ;  /* 0x00000000020d72ca */ /* 0x008fe400000e0000 */
[----:B------:R0:W5:Y:S03]  /*11340*/  LDL.LU R2, [R1+0x7b0] ;  /* 0x0007b00001027983 */ /* 0x0001660000300800 */
[----:B------:R-:W-:-:S05]  /*11350*/  IMAD.U32 R9, RZ, RZ, UR12 ;  /* 0x0000000cff097e24 */ /* 0x000fca000f8e00ff */
[----:B----4-:R-:W-:Y:S02]  /*11360*/  @P0 PRMT R9, R0, 0x654, R9 ;  /* 0x0000065400090816 */ /* 0x010fe40000000009 */
[----:B------:R0:W5:Y:S01]  /*11370*/  LDL.LU R0, [R1+0x7ac] ;  /* 0x0007ac0001007983 */ /* 0x0001620000300800 */
[----:B------:R-:W-:Y:S01]  /*11380*/  UISETP.GT.U32.AND UP0, UPT, UR13, 0x1, UPT ;  /* 0x000000010d00788c */ /* 0x000fe2000bf04070 */
[----:B------:R0:W-:Y:S05]  /*11390*/  @P0 SYNCS.ARRIVE.TRANS64.RED.A1T0 RZ, [R9+URZ], RZ ;  /* 0x000000ff09ff09a7 */ /* 0x0001ea000810043f */
[----:B------:R-:W-:-:S13]  /*113a0*/  PLOP3.LUT P0, PT, PT, PT, UP0, 0x80, 0x0 ;  /* 0x000000000000781c */ /* 0x000fda0003f0f008 */
[----:B0-----:R-:W-:Y:S05]  /*113b0*/  @P0 BRA `(.L_x_31) ;  /* 0x0000000000040947 */ /* 0x001fea0003800000 */
[----:B------:R-:W-:Y:S01]  /*113c0*/  BPT.TRAP 0x1 ;  /* 0x000000040000795c */ /* 0x000fe20000300000 */
.L_x_31:
[----:B------:R-:W-:Y:S02]  /*113d0*/  R2UR UR12, R3 ;  /* 0x00000000030c72ca */ /* 0x000fe400000e0000 */
[----:B------:R-:W-:Y:S02]  /*113e0*/  R2UR UR13, R8 ;  /* 0x00000000080d72ca */ /* 0x000fe400000e0000 */
[C---:B------:R-:W-:Y:S01]  /*113f0*/  ISETP.GT.AND P0, PT, R7.reuse, 0x1, PT ;  /* 0x000000010700780c */ /* 0x040fe20003f04270 */
[----:B------:R-:W-:-:S08]  /*11400*/  VIADD R7, R7, 0xffffffff ;  /* 0xffffffff07077836 */ /* 0x000fd00000000000 */
[----:B------:R-:W-:Y:S02]  /*11410*/  UIADD3 UR12, UR12, 0x1, URZ ;  /* 0x000000010c0c7890 */ /* 0x000fe4000fffe03f */
[----:B------:R-:W-:Y:S02]  /*11420*/  UIADD3 UR13, UR13, 0x1, URZ ;  /* 0x000000010d0d7890 */ /* 0x000fe4000fffe03f */
[----:B------:R-:W-:Y:S02]  /*11430*/  UISETP.NE.AND UP0, UPT, UR12, 0xa, UPT ;  /* 0x0000000a0c00788c */ /* 0x000fe4000bf05270 */
[----:B------:R-:W-:Y:S02]  /*11440*/  UISETP.NE.AND UP1, UPT, UR13, 0xa, UPT ;  /* 0x0000000a0d00788c */ /* 0x000fe4000bf25270 */
[----:B------:R-:W-:Y:S02]  /*11450*/  USEL UR14, UR12, URZ, UP0 ;  /* 0x0000003f0c0e7287 */ /* 0x000fe40008000000 */
[----:B------:R-:W-:-:S02]  /*11460*/  USEL UR12, URZ, 0x1, UP0 ;  /* 0x000000013f0c7887 */ /* 0x000fc40008000000 */
[----:B------:R-:W-:Y:S02]  /*11470*/  USEL UR13, UR13, URZ, UP1 ;  /* 0x0000003f0d0d7287 */ /* 0x000fe40008800000 */
[----:B------:R-:W-:Y:S02]  /*11480*/  IMAD.U32 R3, RZ, RZ, UR14 ;  /* 0x0000000eff037e24 */ /* 0x000fe4000f8e00ff */
[----:B------:R-:W-:Y:S01]  /*11490*/  LOP3.LUT R6, R6, UR12, RZ, 0x3c, !PT ;  /* 0x0000000c06067c12 */ /* 0x000fe2000f8e3cff */
[----:B------:R-:W-:Y:S01]  /*114a0*/  UMOV UR12, 0x1 ;  /* 0x00000001000c7882 */ /* 0x000fe20000000000 */
[----:B------:R-:W-:Y:S01]  /*114b0*/  IMAD.U32 R8, RZ, RZ, UR13 ;  /* 0x0000000dff087e24 */ /* 0x000fe2000f8e00ff */
[----:B------:R-:W-:Y:S06]  /*114c0*/  @P0 BRA `(.L_x_32) ;  /* 0xffffff90000c0947 */ /* 0x000fec000383ffff */
.L_x_24:
[----:B------:R-:W-:-:S13]  /*114d0*/  R2UR UR12, R5 ;  /* 0x00000000050c72ca */ /* 0x000fda00000e0000 */
[----:B------:R-:W-:-:S04]  /*114e0*/  UISETP.NE.AND UP0, UPT, UR12, URZ, UPT ;  /* 0x0000003f0c00728c */ /* 0x000fc8000bf05270 */
[----:B------:R-:W-:-:S06]  /*114f0*/  USEL UR12, URZ, 0x1, !UP0 ;  /* 0x000000013f0c7887 */ /* 0x000fcc000c000000 */
[----:B------:R-:W-:-:S13]  /*11500*/  ISETP.NE.AND P0, PT, RZ, UR12, PT ;  /* 0x0000000cff007c0c */ /* 0x000fda000bf05270 */
[----:B------:R-:W-:Y:S05]  /*11510*/  @!P0 BRA `(.L_x_33) ;  /* 0x0000004c00e08947 */ /* 0x000fea0003800000 */
[----:B------:R-:W2:Y:S04]  /*11520*/  LDL.LU R5, [R1+0x1a0] ;  /* 0x0001a00001057983 */ /* 0x000ea80000300800 */
[----:B------:R-:W2:Y:S04]  /*11530*/  LDL.LU R6, [R1+0x270] ;  /* 0x0002700001067983 */ /* 0x000ea80000300800 */
[----:B------:R-:W3:Y:S04]  /*11540*/  LDL.LU R3, [R1+0x1a4] ;  /* 0x0001a40001037983 */ /* 0x000ee80000300800 */
[----:B------:R-:W3:Y:S04]  /*11550*/  LDL.LU R7, [R1+0x274] ;  /* 0x0002740001077983 */ /* 0x000ee80000300800 */
[----:B------:R-:W4:Y:S04]  /*11560*/  LDL.LU R8, [R1+0x1a8] ;  /* 0x0001a80001087983 */ /* 0x000f280000300800 */
[----:B------:R-:W4:Y:S04]  /*11570*/  LDL.LU R9, [R1+0x278] ;  /* 0x0002780001097983 */ /* 0x000f280000300800 */
[----:B------:R1:W-:Y:S04]  /*11580*/  STL [R1+0x888], R75 ;  /* 0x0008884b01007387 */ /* 0x0003e80000100800 */
[----:B-1----:R-:W2:Y:S04]  /*11590*/  LDL.LU R75, [R1+0x26c] ;  /* 0x00026c00014b7983 */ /* 0x002ea80000300800 */
[----:B------:R1:W-:Y:S04]  /*115a0*/  STL [R1+0x884], R76 ;  /* 0x0008844c01007387 */ /* 0x0003e80000100800 */
[----:B-1----:R-:W2:Y:S04]  /*115b0*/  LDL.LU R76, [R1+0x1dc] ;  /* 0x0001dc00014c7983 */ /* 0x002ea80000300800 */
[----:B------:R1:W-:Y:S04]  /*115c0*/  STL [R1+0x880], R77 ;  /* 0x0008804d01007387 */ /* 0x0003e80000100800 */
[----:B-1----:R-:W3:Y:S04]  /*115d0*/  LDL.LU R77, [R1+0x268] ;  /* 0x00026800014d7983 */ /* 0x002ee80000300800 */
[----:B------:R1:W-:Y:S04]  /*115e0*/  STL [R1+0x87c], R78 ;  /* 0x00087c4e01007387 */ /* 0x0003e80000100800 */
[----:B-1----:R-:W3:Y:S04]  /*115f0*/  LDL.LU R78, [R1+0x1d8] ;  /* 0x0001d800014e7983 */ /* 0x002ee80000300800 */
[----:B------:R1:W-:Y:S04]  /*11600*/  STL [R1+0x878], R79 ;  /* 0x0008784f01007387 */ /* 0x0003e80000100800 */
[----:B-1----:R-:W4:Y:S04]  /*11610*/  LDL.LU R79, [R1+0x264] ;  /* 0x00026400014f7983 */ /* 0x002f280000300800 */
[----:B------:R1:W-:Y:S04]  /*11620*/  STL [R1+0x874], R64 ;  /* 0x0008744001007387 */ /* 0x0003e80000100800 */
[----:B-1----:R-:W4:Y:S04]  /*11630*/  LDL.LU R64, [R1+0x1d4] ;  /* 0x0001d40001407983 */ /* 0x002f280000300800 */
        /* <DEDUP_REMOVED lines=75> */
[----:B-1----:R-:W4:Y:S01]  /*11af0*/  LDL.LU R38, [R1+0x220] ;  /* 0x0002200001267983 */ /* 0x002f220000300800 */
[----:B---3--:R-:W-:Y:S01]  /*11b00*/  FADD R63, R48, R63 ;  /* 0x0000003f303f7221 */ /* 0x008fe20000000000 */
[----:B--2---:R-:W-:Y:S01]  /*11b10*/  FADD R61, R62, R61 ;  /* 0x0000003d3e3d7221 */ /* 0x004fe20000000000 */
[----:B----4-:R-:W-:Y:S01]  /*11b20*/  FADD R59, R60, R59 ;  /* 0x0000003b3c3b7221 */ /* 0x010fe20000000000 */
[----:B------:R-:W-:Y:S01]  /*11b30*/  STL [R1+0x7d8], R39 ;  /* 0x0007d82701007387 */ /* 0x000fe20000100800 */
[----:B------:R-:W-:Y:S01]  /*11b40*/  FADD R57, R58, R57 ;  /* 0x000000393a397221 */ /* 0x000fe20000000000 */
[----:B------:R-:W-:Y:S01]  /*11b50*/  FADD R71, R56, R71 ;  /* 0x0000004738477221 */ /* 0x000fe20000000000 */
[----:B------:R-:W-:Y:S01]  /*11b60*/  FADD R69, R70, R69 ;  /* 0x0000004546457221 */ /* 0x000fe20000000000 */
        /* <DEDUP_REMOVED lines=10> */
[----:B------:R-:W-:-:S02]  /*11c10*/  FADD R9, R8, R9 ;  /* 0x0000000908097221 */ /* 0x000fc40000000000 */
[----:B------:R-:W-:Y:S01]  /*11c20*/  STL [R1+0x7c8], R27 ;  /* 0x0007c81b01007387 */ /* 0x000fe20000100800 */
[----:B------:R-:W-:-:S03]  /*11c30*/  FADD R49, R50, R49 ;  /* 0x0000003132317221 */ /* 0x000fc60000000000 */
[----:B------:R-:W-:Y:S04]  /*11c40*/  STL [R1+0x7c4], R28 ;  /* 0x0007c41c01007387 */ /* 0x000fe80000100800 */
[----:B------:R-:W-:Y:S04]  /*11c50*/  STL [R1+0x7c0], R29 ;  /* 0x0007c01d01007387 */ /* 0x000fe80000100800 */
[----:B------:R-:W-:Y:S01]  /*11c60*/  STL [R1+0x7bc], R30 ;  /* 0x0007bc1e01007387 */ /* 0x000fe20000100800 */
[----:B------:R-:W-:-:S03]  /*11c70*/  FADD R237, R51, R237 ;  /* 0x000000ed33ed7221 */ /* 0x000fc60000000000 */
[----:B------:R-:W-:Y:S04]  /*11c80*/  STL [R1+0x7b8], R31 ;  /* 0x0007b81f01007387 */ /* 0x000fe80000100800 */
[----:B------:R-:W-:Y:S04]  /*11c90*/  STL [R1+0x7b4], R4 ;  /* 0x0007b40401007387 */ /* 0x000fe80000100800 */
[----:B-----5:R-:W-:Y:S04]  /*11ca0*/  STL [R1+0x7b0], R2 ;  /* 0x0007b00201007387 */ /* 0x020fe80000100800 */
[----:B------:R1:W-:Y:S01]  /*11cb0*/  STL [R1+0x7ac], R0 ;  /* 0x0007ac0001007387 */ /* 0x0003e20000100800 */
[----:B------:R-:W-:-:S03]  /*11cc0*/  FADD R236, R52, R236 ;  /* 0x000000ec34ec7221 */ /* 0x000fc60000000000 */
[----:B------:R2:W-:Y:S04]  /*11cd0*/  STL [R1+0x240], R49 ;  /* 0x0002403101007387 */ /* 0x0005e80000100800 */
[----:B------:R3:W-:Y:S04]  /*11ce0*/  STL [R1+0x244], R63 ;  /* 0x0002443f01007387 */ /* 0x0007e80000100800 */
[----:B------:R4:W-:Y:S01]  /*11cf0*/  STL [R1+0x248], R61 ;  /* 0x0002483d01007387 */ /* 0x0009e20000100800 */
[----:B------:R-:W-:-:S03]  /*11d00*/  FADD R235, R53, R235 ;  /* 0x000000eb35eb7221 */ /* 0x000fc60000000000 */
[----:B------:R0:W-:Y:S04]  /*11d10*/  STL [R1+0x24c], R59 ;  /* 0x00024c3b01007387 */ /* 0x0001e80000100800 */
[----:B------:R0:W-:Y:S04]  /*11d20*/  STL [R1+0x250], R57 ;  /* 0x0002503901007387 */ /* 0x0001e80000100800 */
[----:B------:R0:W-:Y:S04]  /*11d30*/  STL [R1+0x254], R71 ;  /* 0x0002544701007387 */ /* 0x0001e80000100800 */
        /* <DEDUP_REMOVED lines=8> */
[----:B-1----:R-:W4:Y:S04]  /*11dc0*/  LDL.LU R0, [R1+0x1ac] ;  /* 0x0001ac0001007983 */ /* 0x002f280000300800 */
[----:B------:R1:W-:Y:S01]  /*11dd0*/  STL [R1+0x270], R6 ;  /* 0x0002700601007387 */ /* 0x0003e20000100800 */
[----:B------:R-:W-:-:S03]  /*11de0*/  FADD R232, R40, R232 ;  /* 0x000000e828e87221 */ /* 0x000fc60000000000 */
[----:B------:R-:W4:Y:S04]  /*11df0*/  LDL.LU R2, [R1+0x27c] ;  /* 0x00027c0001027983 */ /* 0x000f280000300800 */
[----:B------:R1:W-:Y:S04]  /*11e00*/  STL [R1+0x274], R7 ;  /* 0x0002740701007387 */ /* 0x0003e80000100800 */
[----:B------:R-:W4:Y:S01]  /*11e10*/  LDL.LU R4, [R1+0x1b0] ;  /* 0x0001b00001047983 */ /* 0x000f220000300800 */
[----:B------:R-:W-:-:S03]  /*11e20*/  FADD R23, R41, R23 ;  /* 0x0000001729177221 */ /* 0x000fc60000000000 */
[----:B------:R1:W-:Y:S04]  /*11e30*/  STL [R1+0x278], R9 ;  /* 0x0002780901007387 */ /* 0x0003e80000100800 */
[----:B------:R-:W4:Y:S04]  /*11e40*/  LDL.LU R31, [R1+0x280] ;  /* 0x00028000011f7983 */ /* 0x000f280000300800 */
[----:B------:R-:W4:Y:S04]  /*11e50*/  LDL.LU R30, [R1+0x1b4] ;  /* 0x0001b400011e7983 */ /* 0x000f280000300800 */
[----:B------:R-:W4:Y:S01]  /*11e60*/  LDL.LU R29, [R1+0x284] ;  /* 0x00028400011d7983 */ /* 0x000f220000300800 */
[----:B------:R-:W-:-:S03]  /*11e70*/  FADD R22, R42, R22 ;  /* 0x000000162a167221 */ /* 0x000fc60000000000 */
[----:B------:R-:W4:Y:S04]  /*11e80*/  LDL.LU R28, [R1+0x1b8] ;  /* 0x0001b800011c7983 */ /* 0x000f280000300800 */
[----:B------:R-:W4:Y:S04]  /*11e90*/  LDL.LU R27, [R1+0x288] ;  /* 0x00028800011b7983 */ /* 0x000f280000300800 */
[----:B------:R-:W4:Y:S01]  /*11ea0*/  LDL.LU R26, [R1+0x1bc] ;  /* 0x0001bc00011a7983 */ /* 0x000f220000300800 */
[----:B------:R-:W-:-:S03]  /*11eb0*/  FADD R21, R43, R21 ;  /* 0x000000152b157221 */ /* 0x000fc60000000000 */
[----:B------:R-:W4:Y:S04]  /*11ec0*/  LDL.LU R25, [R1+0x28c] ;  /* 0x00028c0001197983 */ /* 0x000f280000300800 */
[----:B------:R-:W4:Y:S04]  /*11ed0*/  LDL.LU R24, [R1+0x180] ;  /* 0x0001800001187983 */ /* 0x000f280000300800 */
[----:B------:R-:W4:Y:S01]  /*11ee0*/  LDL.LU R39, [R1+0x290] ;  /* 0x0002900001277983 */ /* 0x000f220000300800 */
[----:B------:R-:W-:Y:S01]  /*11ef0*/  FADD R20, R44, R20 ;  /* 0x000000142c147221 */ /* 0x000fe20000000000 */
        /* <DEDUP_REMOVED lines=9> */
[----:B------:R-:W-:-:S02]  /*11f90*/  FADD R10, R38, R10 ;  /* 0x0000000a260a7221 */ /* 0x000fc40000000000 */
        /* <DEDUP_REMOVED lines=21> */
[----:B--2---:R-:W2:Y:S04]  /*120f0*/  LDL.LU R49, [R1+0x2bc] ;  /* 0x0002bc0001317983 */ /* 0x004ea80000300800 */
[----:B------:R-:W2:Y:S04]  /*12100*/  LDL.LU R48, [R1+0x170] ;  /* 0x0001700001307983 */ /* 0x000ea80000300800 */
[----:B---3--:R-:W3:Y:S04]  /*12110*/  LDL.LU R63, [R1+0x2c0] ;  /* 0x0002c000013f7983 */ /* 0x008ee80000300800 */
[----:B------:R-:W3:Y:S04]  /*12120*/  LDL.LU R62, [R1+0x174] ;  /* 0x00017400013e7983 */ /* 0x000ee80000300800 */
[----:B----4-:R-:W4:Y:S04]  /*12130*/  LDL.LU R61, [R1+0x2c4] ;  /* 0x0002c400013d7983 */ /* 0x010f280000300800 */
        /* <DEDUP_REMOVED lines=19> */
[----:B-1----:R-:W4:Y:S04]  /*12270*/  LDL.LU R6, [R1+0x2ec] ;  /* 0x0002ec0001067983 */ /* 0x002f280000300800 */
[----:B------:R-:W4:Y:S04]  /*12280*/  LDL.LU R3, [R1+0x120] ;  /* 0x0001200001037983 */ /* 0x000f280000300800 */
        /* <DEDUP_REMOVED lines=8> */
[----:B------:R0:W-:Y:S01]  /*12310*/  STL [R1+0x27c], R2 ;  /* 0x00027c0201007387 */ /* 0x0001e20000100800 */
[----:B------:R-:W-:-:S03]  /*12320*/  FADD R39, R24, R39 ;  /* 0x0000002718277221 */ /* 0x000fc60000000000 */
[----:B------:R1:W-:Y:S04]  /*12330*/  STL [R1+0x280], R31 ;  /* 0x0002801f01007387 */ /* 0x0003e80000100800 */
[----:B------:R1:W-:Y:S04]  /*12340*/  STL [R1+0x284], R29 ;  /* 0x0002841d01007387 */ /* 0x0003e80000100800 */
[----:B------:R1:W-:Y:S04]  /*12350*/  STL [R1+0x288], R27 ;  /* 0x0002881b01007387 */ /* 0x0003e80000100800 */
[----:B------:R1:W-:Y:S04]  /*12360*/  STL [R1+0x28c], R25 ;  /* 0x00028c1901007387 */ /* 0x0003e80000100800 */
[----:B------:R1:W-:Y:S01]  /*12370*/  STL [R1+0x290], R39 ;  /* 0x0002902701007387 */ /* 0x0003e20000100800 */
[----:B------:R-:W-:Y:S01]  /*12380*/  FADD R37, R38, R37 ;  /* 0x0000002526257221 */ /* 0x000fe20000000000 */
[----:B------:R-:W-:-:S04]  /*12390*/  FADD R35, R36, R35 ;  /* 0x0000002324237221 */ /* 0x000fc80000000000 */
        /* <DEDUP_REMOVED lines=40> */
[----:B------:R4:W-:Y:S04]  /*12620*/  STL [R1+0x2e4], R77 ;  /* 0x0002e44d01007387 */ /* 0x0009e80000100800 */
[----:B------:R4:W-:Y:S01]  /*12630*/  STL [R1+0x2e8], R75 ;  /* 0x0002e84b01007387 */ /* 0x0009e20000100800 */
[----:B------:R-:W-:-:S03]  /*12640*/  FADD R6, R5, R6 ;  /* 0x0000000605067221 */ /* 0x000fc60000000000 */
[----:B------:R-:W4:Y:S04]  /*12650*/  LDL.LU R0, [R1+0x128] ;  /* 0x0001280001007983 */ /* 0x000f280000300800 */
[----:B------:R4:W-:Y:S01]  /*12660*/  STL [R1+0x2ec], R6 ;  /* 0x0002ec0601007387 */ /* 0x0009e20000100800 */
[----:B------:R-:W-:-:S03]  /*12670*/  FADD R7, R3, R7 ;  /* 0x0000000703077221 */ /* 0x000fc60000000000 */
[----:B0-----:R-:W4:Y:S04]  /*12680*/  LDL.LU R2, [R1+0x2f8] ;  /* 0x0002f80001027983 */ /* 0x001f280000300800 */
[----:B------:R0:W-:Y:S01]  /*12690*/  STL [R1+0x2f0], R7 ;  /* 0x0002f00701007387 */ /* 0x0001e20000100800 */
[----:B------:R-:W-:-:S03]  /*126a0*/  FADD R9, R8, R9 ;  /* 0x0000000908097221 */ /* 0x000fc60000000000 */
[----:B------:R-:W4:Y:S04]  /*126b0*/  LDL.LU R4, [R1+0x12c] ;  /* 0x00012c0001047983 */ /* 0x000f280000300800 */
[----:B------:R0:W-:Y:S04]  /*126c0*/  STL [R1+0x2f4], R9 ;  /* 0x0002f40901007387 */ /* 0x0001e80000100800 */
        /* <DEDUP_REMOVED lines=58> */
[----:B------:R-:W4:Y:S01]  /*12a70*/  LDL.LU R9, [R1+0x370] ;  /* 0x0003700001097983 */ /* 0x000f220000300800 */
[----:B------:R-:W-:-:S05]  /*12a80*/  FADD R2, R0, R2 ;  /* 0x0000000200027221 */ /* 0x000fca0000000000 */
[----:B------:R-:W-:Y:S01]  /*12a90*/  STL [R1+0x2f8], R2 ;  /* 0x0002f80201007387 */ /* 0x000fe20000100800 */
[----:B------:R-:W-:Y:S01]  /*12aa0*/  FADD R31, R4, R31 ;  /* 0x0000001f041f7221 */ /* 0x000fe20000000000 */
[----:B------:R-:W-:-:S04]  /*12ab0*/  FADD R29, R30, R29 ;  /* 0x0000001d1e1d7221 */ /* 0x000fc80000000000 */
        /* <DEDUP_REMOVED lines=50> */
[----:B------:R-:W-:Y:S04]  /*12de0*/  STL [R1+0x360], R77 ;  /* 0x0003604d01007387 */ /* 0x000fe80000100800 */
[----:B------:R0:W-:Y:S01]  /*12df0*/  STL [R1+0x364], R75 ;  /* 0x0003644b01007387 */ /* 0x0001e20000100800 */
[----:B------:R-:W-:-:S03]  /*12e00*/  FADD R6, R5, R6 ;  /* 0x0000000605067221 */ /* 0x000fc60000000000 */
[----:B0-----:R-:W2:Y:S01]  /*12e10*/  LDL.LU R75, [R1+0xa4] ;  /* 0x0000a400014b7983 */ /* 0x001ea20000300800 */
[----:B------:R-:W-:-:S03]  /*12e20*/  FADD R7, R3, R7 ;  /* 0x0000000703077221 */ /* 0x000fc60000000000 */
[----:B------:R0:W-:Y:S04]  /*12e30*/  STL [R1+0x368], R6 ;  /* 0x0003680601007387 */ /* 0x0001e80000100800 */
[----:B------:R-:W2:Y:S01]  /*12e40*/  LDL.LU R76, [R1+0x374] ;  /* 0x00037400014c7983 */ /* 0x000ea20000300800 */
[----:B------:R-:W-:-:S03]  /*12e50*/  FADD R9, R8, R9 ;  /* 0x0000000908097221 */ /* 0x000fc60000000000 */
[----:B------:R1:W-:Y:S04]  /*12e60*/  STL [R1+0x36c], R7 ;  /* 0x00036c0701007387 */ /* 0x0003e80000100800 */
[----:B------:R-:W3:Y:S04]  /*12e70*/  LDL.LU R77, [R1+0xa8] ;  /* 0x0000a800014d7983 */ /* 0x000ee80000300800 */
[----:B------:R4:W-:Y:S04]  /*12e80*/  STL [R1+0x370], R9 ;  /* 0x0003700901007387 */ /* 0x0009e80000100800 */
[----:B------:R-:W3:Y:S04]  /*12e90*/  LDL.LU R78, [R1+0x378] ;  /* 0x00037800014e7983 */ /* 0x000ee80000300800 */
        /* <DEDUP_REMOVED lines=53> */
[----:B0-----:R-:W3:Y:S04]  /*131f0*/  LDL.LU R6, [R1+0x3e4] ;  /* 0x0003e40001067983 */ /* 0x001ee80000300800 */
[----:B------:R-:W3:Y:S04]  /*13200*/  LDL.LU R3, [R1+0x58] ;  /* 0x0000580001037983 */ /* 0x000ee80000300800 */
[----:B-1----:R-:W3:Y:S04]  /*13210*/  LDL.LU R7, [R1+0x3e8] ;  /* 0x0003e80001077983 */ /* 0x002ee80000300800 */
[----:B------:R-:W3:Y:S04]  /*13220*/  LDL.LU R8, [R1+0x5c] ;  /* 0x00005c0001087983 */ /* 0x000ee80000300800 */
[----:B----4-:R-:W4:Y:S01]  /*13230*/  LDL.LU R9, [R1+0x3ec] ;  /* 0x0003ec0001097983 */ /* 0x010f220000300800 */
[----:B--2---:R-:W-:-:S03]  /*13240*/  FADD R76, R75, R76 ;  /* 0x0000004c4b4c7221 */ /* 0x004fc60000000000 */
[----:B------:R-:W2:Y:S04]  /*13250*/  LDL.LU R75, [R1+0x888] ;  /* 0x00088800014b7983 */ /* 0x000ea80000300800 */
[----:B------:R0:W-:Y:S01]  /*13260*/  STL [R1+0x374], R76 ;  /* 0x0003744c01007387 */ /* 0x0001e20000100800 */
[----:B---3--:R-:W-:-:S03]  /*13270*/  FADD R78, R77, R78 ;  /* 0x0000004e4d4e7221 */ /* 0x008fc60000000000 */
[----:B0-----:R-:W3:Y:S04]  /*13280*/  LDL.LU R76, [R1+0x884] ;  /* 0x00088400014c7983 */ /* 0x001ee80000300800 */
[----:B------:R-:W3:Y:S01]  /*13290*/  LDL.LU R77, [R1+0x880] ;  /* 0x00088000014d7983 */ /* 0x000ee20000300800 */
[----:B------:R-:W-:-:S03]  /*132a0*/  FADD R64, R79, R64 ;  /* 0x000000404f407221 */ /* 0x000fc60000000000 */
[----:B------:R0:W-:Y:S01]  /*132b0*/  STL [R1+0x378], R78 ;  /* 0x0003784e01007387 */ /* 0x0001e20000100800 */
[----:B------:R-:W-:-:S03]  /*132c0*/  FADD R66, R65, R66 ;  /* 0x0000004241427221 */ /* 0x000fc60000000000 */
[----:B0-----:R-:W3:Y:S04]  /*132d0*/  LDL.LU R78, [R1+0x87c] ;  /* 0x00087c00014e7983 */ /* 0x001ee80000300800 */
[----:B------:R-:W3:Y:S01]  /*132e0*/  LDL.LU R79, [R1+0x878] ;  /* 0x00087800014f7983 */ /* 0x000ee20000300800 */
[----:B------:R-:W-:-:S03]  /*132f0*/  FADD R68, R67, R68 ;  /* 0x0000004443447221 */ /* 0x000fc60000000000 */
[----:B------:R0:W-:Y:S01]  /*13300*/  STL [R1+0x37c], R64 ;  /* 0x00037c4001007387 */ /* 0x0001e20000100800 */
[----:B------:R-:W-:-:S03]  /*13310*/  FADD R70, R69, R70 ;  /* 0x0000004645467221 */ /* 0x000fc60000000000 */
[----:B0-----:R-:W3:Y:S04]  /*13320*/  LDL.LU R64, [R1+0x874] ;  /* 0x0008740001407983 */ /* 0x001ee80000300800 */
[----:B------:R-:W3:Y:S04]  /*13330*/  LDL.LU R65, [R1+0x870] ;  /* 0x0008700001417983 */ /* 0x000ee80000300800 */
[----:B------:R0:W-:Y:S01]  /*13340*/  STL [R1+0x380], R66 ;  /* 0x0003804201007387 */ /* 0x0001e20000100800 */
[----:B------:R-:W-:Y:S01]  /*13350*/  FADD R56, R71, R56 ;  /* 0x0000003847387221 */ /* 0x000fe20000000000 */
[----:B------:R-:W-:-:S02]  /*13360*/  FADD R58, R57, R58 ;  /* 0x0000003a393a7221 */ /* 0x000fc40000000000 */
[----:B0-----:R-:W3:Y:S04]  /*13370*/  LDL.LU R66, [R1+0x86c] ;  /* 0x00086c0001427983 */ /* 0x001ee80000300800 */
[----:B------:R-:W3:Y:S04]  /*13380*/  LDL.LU R67, [R1+0x868] ;  /* 0x0008680001437983 */ /* 0x000ee80000300800 */
[----:B------:R0:W-:Y:S01]  /*13390*/  STL [R1+0x384], R68 ;  /* 0x0003844401007387 */ /* 0x0001e20000100800 */
[----:B------:R-:W-:-:S03]  /*133a0*/  FADD R60, R59, R60 ;  /* 0x0000003c3b3c7221 */ /* 0x000fc60000000000 */
        /* <DEDUP_REMOVED lines=28> */
[----:B------:R-:W-:Y:S01]  /*13570*/  FADD R30, R31, R30 ;  /* 0x0000001e1f1e7221 */ /* 0x000fe20000000000 */
[----:B------:R-:W-:Y:S01]  /*13580*/  FADD R28, R29, R28 ;  /* 0x0000001c1d1c7221 */ /* 0x000fe20000000000 */
[----:B------:R-:W-:Y:S01]  /*13590*/  FADD R26, R27, R26 ;  /* 0x0000001a1b1a7221 */ /* 0x000fe20000000000 */
        /* <DEDUP_REMOVED lines=14> */
[----:B------:R-:W-:Y:S04]  /*13680*/  STL [R1+0x3ac], R0 ;  /* 0x0003ac0001007387 */ /* 0x000fe80000100800 */
[----:B------:R-:W-:Y:S04]  /*13690*/  STL [R1+0x3b0], R4 ;  /* 0x0003b00401007387 */ /* 0x000fe80000100800 */
[----:B------:R-:W-:Y:S01]  /*136a0*/  STL [R1+0x3b4], R30 ;  /* 0x0003b41e01007387 */ /* 0x000fe20000100800 */
[----:B------:R-:W-:-:S03]  /*136b0*/  FADD R44, R45, R44 ;  /* 0x0000002c2d2c7221 */ /* 0x000fc60000000000 */
[----:B------:R-:W-:Y:S01]  /*136c0*/  STL [R1+0x3b8], R28 ;  /* 0x0003b81c01007387 */ /* 0x000fe20000100800 */
[----:B------:R-:W-:-:S03]  /*136d0*/  FADD R42, R43, R42 ;  /* 0x0000002a2b2a7221 */ /* 0x000fc60000000000 */
[----:B------:R-:W-:Y:S01]  /*136e0*/  STL [R1+0x3bc], R26 ;  /* 0x0003bc1a01007387 */ /* 0x000fe20000100800 */
[----:B------:R-:W-:-:S03]  /*136f0*/  FADD R40, R41, R40 ;  /* 0x0000002829287221 */ /* 0x000fc60000000000 */
[----:B------:R-:W-:Y:S04]  /*13700*/  STL [R1+0x3c0], R24 ;  /* 0x0003c01801007387 */ /* 0x000fe80000100800 */
[----:B------:R-:W-:Y:S01]  /*13710*/  STL [R1+0x3c4], R38 ;  /* 0x0003c42601007387 */ /* 0x000fe20000100800 */
[----:B------:R-:W-:-:S03]  /*13720*/  FADD R6, R5, R6 ;  /* 0x0000000605067221 */ /* 0x000fc60000000000 */
[----:B------:R-:W-:Y:S04]  /*13730*/  STL [R1+0x3c8], R36 ;  /* 0x0003c82401007387 */ /* 0x000fe80000100800 */
[----:B------:R-:W-:Y:S01]  /*13740*/  STL [R1+0x3cc], R34 ;  /* 0x0003cc2201007387 */ /* 0x000fe20000100800 */
[----:B------:R-:W-:-:S03]  /*13750*/  FADD R7, R3, R7 ;  /* 0x0000000703077221 */ /* 0x000fc60000000000 */
[----:B------:R-:W-:Y:S04]  /*13760*/  STL [R1+0x3d0], R32 ;  /* 0x0003d02001007387 */ /* 0x000fe80000100800 */
[----:B------:R-:W-:Y:S01]  /*13770*/  STL [R1+0x3d4], R46 ;  /* 0x0003d42e01007387 */ /* 0x000fe20000100800 */
[----:B----4-:R-:W-:-:S03]  /*13780*/  FADD R9, R8, R9 ;  /* 0x0000000908097221 */ /* 0x010fc60000000000 */
[----:B------:R-:W-:Y:S04]  /*13790*/  STL [R1+0x3d8], R44 ;  /* 0x0003d82c01007387 */ /* 0x000fe80000100800 */
[----:B------:R-:W-:Y:S04]  /*137a0*/  STL [R1+0x3dc], R42 ;  /* 0x0003dc2a01007387 */ /* 0x000fe80000100800 */
[----:B------:R0:W-:Y:S04]  /*137b0*/  STL [R1+0x3e0], R40 ;  /* 0x0003e02801007387 */ /* 0x0001e80000100800 */
[----:B0-----:R-:W4:Y:S04]  /*137c0*/  LDL.LU R40, [R1+0x20] ;  /* 0x0000200001287983 */ /* 0x001f280000300800 */
[----:B------:R0:W-:Y:S04]  /*137d0*/  STL [R1+0x3e4], R6 ;  /* 0x0003e40601007387 */ /* 0x0001e80000100800 */
[----:B------:R-:W4:Y:S04]  /*137e0*/  LDL.LU R27, [R1+0x3f0] ;  /* 0x0003f000011b7983 */ /* 0x000f280000300800 */
[----:B------:R1:W-:Y:S04]  /*137f0*/  STL [R1+0x3e8], R7 ;  /* 0x0003e80701007387 */ /* 0x0003e80000100800 */
[----:B------:R-:W2:Y:S04]  /*13800*/  LDL.LU R0, [R1+0x24] ;  /* 0x0000240001007983 */ /* 0x000ea80000300800 */
[----:B------:R1:W-:Y:S04]  /*13810*/  STL [R1+0x3ec], R9 ;  /* 0x0003ec0901007387 */ /* 0x0003e80000100800 */
[----:B------:R-:W2:Y:S04]  /*13820*/  LDL.LU R28, [R1+0x3f4] ;  /* 0x0003f400011c7983 */ /* 0x000ea80000300800 */
        /* <DEDUP_REMOVED lines=10> */
[----:B------:R-:W3:Y:S04]  /*138d0*/  LDL.LU R41, [R1+0x3c] ;  /* 0x00003c0001297983 */ /* 0x000ee80000300800 */
[----:B------:R-:W3:Y:S04]  /*138e0*/  LDL.LU R9, [R1+0x40c] ;  /* 0x00040c0001097983 */ /* 0x000ee80000300800 */
[----:B------:R-:W3:Y:S04]  /*138f0*/  LDL.LU R42, [R1] ;  /* 0x00000000012a7983 */ /* 0x000ee80000300800 */
        /* <DEDUP_REMOVED lines=15> */
[----:B------:R-:W3:Y:S01]  /*139f0*/  LDL.LU R26, [R1+0x430] ;  /* 0x00043000011a7983 */ /* 0x000ee20000300800 */
[----:B----4-:R-:W-:-:S03]  /*13a00*/  FADD R27, R40, R27 ;  /* 0x0000001b281b7221 */ /* 0x010fc60000000000 */
[----:B------:R-:W4:Y:S04]  /*13a10*/  LDL.LU R40, [R1+0x814] ;  /* 0x0008140001287983 */ /* 0x000f280000300800 */
[----:B------:R0:W-:Y:S01]  /*13a20*/  STL [R1+0x3f0], R27 ;  /* 0x0003f01b01007387 */ /* 0x0001e20000100800 */
[----:B--2---:R-:W-:-:S03]  /*13a30*/  FADD R28, R0, R28 ;  /* 0x0000001c001c7221 */ /* 0x004fc60000000000 */
[----:B0-----:R-:W2:Y:S04]  /*13a40*/  LDL.LU R27, [R1+0x434] ;  /* 0x00043400011b7983 */ /* 0x001ea80000300800 */
[----:B------:R0:W-:Y:S01]  /*13a50*/  STL [R1+0x3f4], R28 ;  /* 0x0003f41c01007387 */ /* 0x0001e20000100800 */
[----:B---3--:R-:W-:-:S03]  /*13a60*/  FADD R29, R2, R29 ;  /* 0x0000001d021d7221 */ /* 0x008fc60000000000 */
[----:B0-----:R-:W3:Y:S01]  /*13a70*/  LDL.LU R28, [R1+0x438] ;  /* 0x00043800011c7983 */ /* 0x001ee20000300800 */
[----:B------:R-:W-:-:S03]  /*13a80*/  FADD R30, R4, R30 ;  /* 0x0000001e041e7221 */ /* 0x000fc60000000000 */
[----:B------:R0:W-:Y:S01]  /*13a90*/  STL [R1+0x3f8], R29 ;  /* 0x0003f81d01007387 */ /* 0x0001e20000100800 */
[----:B------:R-:W-:-:S03]  /*13aa0*/  FADD R5, R31, R5 ;  /* 0x000000051f057221 */ /* 0x000fc60000000000 */
[----:B0-----:R-:W4:Y:S04]  /*13ab0*/  LDL.LU R29, [R1+0x43c] ;  /* 0x00043c00011d7983 */ /* 0x001f280000300800 */
[----:B------:R0:W-:Y:S04]  /*13ac0*/  STL [R1+0x3fc], R30 ;  /* 0x0003fc1e01007387 */ /* 0x0001e80000100800 */
[----:B0-----:R-:W4:Y:S04]  /*13ad0*/  LDL.LU R30, [R1+0x440] ;  /* 0x00044000011e7983 */ /* 0x001f280000300800 */
[----:B------:R-:W4:Y:S04]  /*13ae0*/  LDL.LU R31, [R1+0x444] ;  /* 0x00044400011f7983 */ /* 0x000f280000300800 */
[----:B------:R-:W4:Y:S01]  /*13af0*/  LDL.LU R4, [R1+0x448] ;  /* 0x0004480001047983 */ /* 0x000f220000300800 */
[----:B------:R-:W-:Y:S01]  /*13b00*/  FADD R3, R6, R3 ;  /* 0x0000000306037221 */ /* 0x000fe20000000000 */
[----:B------:R-:W-:-:S02]  /*13b10*/  FADD R8, R7, R8 ;  /* 0x0000000807087221 */ /* 0x000fc40000000000 */
[----:B------:R0:W-:Y:S04]  /*13b20*/  STL [R1+0x400], R5 ;  /* 0x0004000501007387 */ /* 0x0001e80000100800 */
[----:B------:R-:W4:Y:S04]  /*13b30*/  LDL.LU R0, [R1+0x468] ;  /* 0x0004680001007983 */ /* 0x000f280000300800 */
[----:B------:R1:W-:Y:S01]  /*13b40*/  STL [R1+0x404], R3 ;  /* 0x0004040301007387 */ /* 0x0003e20000100800 */
[----:B------:R-:W-:-:S03]  /*13b50*/  FADD R9, R41, R9 ;  /* 0x0000000929097221 */ /* 0x000fc60000000000 */
[----:B------:R-:W4:Y:S04]  /*13b60*/  LDL.LU R2, [R1+0x46c] ;  /* 0x00046c0001027983 */ /* 0x000f280000300800 */
[----:B0-----:R-:W4:Y:S04]  /*13b70*/  LDL.LU R5, [R1+0x470] ;  /* 0x0004700001057983 */ /* 0x001f280000300800 */
[----:B------:R0:W-:Y:S01]  /*13b80*/  STL [R1+0x408], R8 ;  /* 0x0004080801007387 */ /* 0x0001e20000100800 */
[----:B------:R-:W-:-:S03]  /*13b90*/  FADD R43, R42, R43 ;  /* 0x0000002b2a2b7221 */ /* 0x000fc60000000000 */
[----:B------:R-:W4:Y:S04]  /*13ba0*/  LDL.LU R6, [R1+0x474] ;  /* 0x0004740001067983 */ /* 0x000f280000300800 */
[----:B-1----:R-:W4:Y:S04]  /*13bb0*/  LDL.LU R3, [R1+0x478] ;  /* 0x0004780001037983 */ /* 0x002f280000300800 */
[----:B------:R-:W4:Y:S01]  /*13bc0*/  LDL.LU R7, [R1+0x47c] ;  /* 0x00047c0001077983 */ /* 0x000f220000300800 */
[----:B------:R-:W-:-:S03]  /*13bd0*/  FADD R45, R44, R45 ;  /* 0x0000002d2c2d7221 */ /* 0x000fc60000000000 */
[----:B0-----:R-:W4:Y:S04]  /*13be0*/  LDL.LU R8, [R1+0x480] ;  /* 0x0004800001087983 */ /* 0x001f280000300800 */
[----:B------:R-:W4:Y:S04]  /*13bf0*/  LDL.LU R41, [R1+0x810] ;  /* 0x0008100001297983 */ /* 0x000f280000300800 */
[----:B------:R0:W-:Y:S01]  /*13c00*/  STL [R1+0x40c], R9 ;  /* 0x00040c0901007387 */ /* 0x0001e20000100800 */
[----:B------:R-:W-:Y:S01]  /*13c10*/  FADD R47, R46, R47 ;  /* 0x0000002f2e2f7221 */ /* 0x000fe20000000000 */
[----:B------:R-:W-:-:S02]  /*13c20*/  FADD R33, R32, R33 ;  /* 0x0000002120217221 */ /* 0x000fc40000000000 */
[----:B0-----:R-:W4:Y:S04]  /*13c30*/  LDL.LU R9, [R1+0x484] ;  /* 0x0004840001097983 */ /* 0x001f280000300800 */
[----:B------:R-:W4:Y:S04]  /*13c40*/  LDL.LU R42, [R1+0x80c] ;  /* 0x00080c00012a7983 */ /* 0x000f280000300800 */
[----:B------:R0:W-:Y:S01]  /*13c50*/  STL [R1+0x410], R43 ;  /* 0x0004102b01007387 */ /* 0x0001e20000100800 */
[----:B------:R-:W-:-:S03]  /*13c60*/  FADD R35, R34, R35 ;  /* 0x0000002322237221 */ /* 0x000fc60000000000 */
        /* <DEDUP_REMOVED lines=15> */
[----:B------:R0:W-:Y:S04]  /*13d60*/  STL [R1+0x420], R35 ;  /* 0x0004202301007387 */ /* 0x0001e80000100800 */
        /* <DEDUP_REMOVED lines=10> */
[----:B------:R0:W-:Y:S04]  /*13e10*/  STL [R1+0x430], R26 ;  /* 0x0004301a01007387 */ /* 0x0001e80000100800 */
[----:B0-----:R-:W4:Y:S04]  /*13e20*/  LDL.LU R26, [R1+0x7cc] ;  /* 0x0007cc00011a7983 */ /* 0x001f280000300800 */
[----:B------:R-:W4:Y:S01]  /*13e30*/  LDL.LU R224, [R1+0x464] ;  /* 0x0004640001e07983 */ /* 0x000f220000300800 */
[----:B--2---:R-:W-:-:S05]  /*13e40*/  FADD R27, R225, R27 ;  /* 0x0000001be11b7221 */ /* 0x004fca0000000000 */
[----:B------:R0:W-:Y:S01]  /*13e50*/  STL [R1+0x434], R27 ;  /* 0x0004341b01007387 */ /* 0x0001e20000100800 */
[----:B---3--:R-:W-:-:S03]  /*13e60*/  FADD R28, R226, R28 ;  /* 0x0000001ce21c7221 */ /* 0x008fc60000000000 */
[----:B0-----:R-:W2:Y:S04]  /*13e70*/  LDL.LU R27, [R1+0x7c8] ;  /* 0x0007c800011b7983 */ /* 0x001ea80000300800 */
[----:B------:R-:W3:Y:S04]  /*13e80*/  LDL.LU R225, [R1+0x460] ;  /* 0x0004600001e17983 */ /* 0x000ee80000300800 */
[----:B------:R0:W-:Y:S01]  /*13e90*/  STL [R1+0x438], R28 ;  /* 0x0004381c01007387 */ /* 0x0001e20000100800 */
[----:B----4-:R-:W-:-:S03]  /*13ea0*/  FADD R29, R227, R29 ;  /* 0x0000001de31d7221 */ /* 0x010fc60000000000 */
[----:B0-----:R-:W4:Y:S04]  /*13eb0*/  LDL.LU R28, [R1+0x7c4] ;  /* 0x0007c400011c7983 */ /* 0x001f280000300800 */
[----:B------:R-:W2:Y:S01]  /*13ec0*/  LDL.LU R226, [R1+0x45c] ;  /* 0x00045c0001e27983 */ /* 0x000ea20000300800 */
[----:B------:R-:W-:-:S03]  /*13ed0*/  FADD R30, R228, R30 ;  /* 0x0000001ee41e7221 */ /* 0x000fc60000000000 */
[----:B------:R0:W-:Y:S01]  /*13ee0*/  STL [R1+0x43c], R29 ;  /* 0x00043c1d01007387 */ /* 0x0001e20000100800 */
[----:B------:R-:W-:Y:S01]  /*13ef0*/  FADD R31, R229, R31 ;  /* 0x0000001fe51f7221 */ /* 0x000fe20000000000 */
[----:B------:R-:W-:Y:S02]  /*13f00*/  FADD R4, R230, R4 ;  /* 0x00000004e6047221 */ /* 0x000fe40000000000 */
        /* <DEDUP_REMOVED lines=9> */
[----:B0-----:R1:W5:Y:S04]  /*13fa0*/  LDL.LU R4, [R1+0x7b4] ;  /* 0x0007b40001047983 */ /* 0x0013680000300800 */
[----:B------:R-:W4:Y:S01]  /*13fb0*/  LDL.LU R230, [R1+0x44c] ;  /* 0x00044c0001e67983 */ /* 0x000f220000300800 */
[----:B------:R-:W-:Y:S01]  /*13fc0*/  FADD R0, R222, R0 ;  /* 0x00000000de007221 */ /* 0x000fe20000000000 */
[----:B------:R-:W-:Y:S01]  /*13fd0*/  FADD R2, R223, R2 ;  /* 0x00000002df027221 */ /* 0x000fe20000000000 */
[----:B------:R-:W-:Y:S01]  /*13fe0*/  FADD R5, R208, R5 ;  /* 0x00000005d0057221 */ /* 0x000fe20000000000 */
[----:B------:R-:W-:Y:S01]  /*13ff0*/  FADD R6, R209, R6 ;  /* 0x00000006d1067221 */ /* 0x000fe20000000000 */
[----:B------:R-:W-:Y:S01]  /*14000*/  FADD R224, R221, R224 ;  /* 0x000000e0dde07221 */ /* 0x000fe20000000000 */
[----:B---3--:R-:W-:Y:S01]  /*14010*/  FADD R225, R220, R225 ;  /* 0x000000e1dce17221 */ /* 0x008fe20000000000 */
[----:B--2---:R-:W-:Y:S01]  /*14020*/  FADD R226, R219, R226 ;  /* 0x000000e2dbe27221 */ /* 0x004fe20000000000 */
[----:B----4-:R-:W-:Y:S01]  /*14030*/  FADD R227, R218, R227 ;  /* 0x000000e3dae37221 */ /* 0x010fe20000000000 */
[----:B------:R-:W-:Y:S01]  /*14040*/  FADD R228, R217, R228 ;  /* 0x000000e4d9e47221 */ /* 0x000fe20000000000 */
[----:B------:R-:W-:Y:S01]  /*14050*/  FADD R229, R216, R229 ;  /* 0x000000e5d8e57221 */ /* 0x000fe20000000000 */
[----:B------:R-:W-:-:S05]  /*14060*/  FADD R230, R231, R230 ;  /* 0x000000e6e7e67221 */ /* 0x000fca0000000000 */
        /* <DEDUP_REMOVED lines=10> */
[----:B------:R3:W-:Y:S04]  /*14110*/  STL [R1+0x474], R6 ;  /* 0x0004740601007387 */ /* 0x0007e80000100800 */
[----:B0-----:R-:W4:Y:S01]  /*14120*/  LDL.LU R2, [R1+0x488] ;  /* 0x0004880001027983 */ /* 0x001f220000300800 */
[----:B------:R-:W-:Y:S01]  /*14130*/  FADD R3, R210, R3 ;  /* 0x00000003d2037221 */ /* 0x000fe20000000000 */
[----:B------:R-:W-:Y:S01]  /*14140*/  FADD R7, R211, R7 ;  /* 0x00000007d3077221 */ /* 0x000fe20000000000 */
[----:B------:R-:W-:Y:S01]  /*14150*/  FADD R8, R212, R8 ;  /* 0x00000008d4087221 */ /* 0x000fe20000000000 */
[----:B------:R-:W-:-:S02]  /*14160*/  FADD R9, R213, R9 ;  /* 0x00000009d5097221 */ /* 0x000fc40000000000 */
[----:B------:R0:W-:Y:S04]  /*14170*/  STL [R1+0x478], R3 ;  /* 0x0004780301007387 */ /* 0x0001e80000100800 */
[----:B------:R1:W-:Y:S04]  /*14180*/  STL [R1+0x47c], R7 ;  /* 0x00047c0701007387 */ /* 0x0003e80000100800 */
[----:B------:R-:W4:Y:S04]  /*14190*/  LDL.LU R0, [R1+0x48c] ;  /* 0x00048c0001007983 */ /* 0x000f280000300800 */
[----:B------:R1:W-:Y:S04]  /*141a0*/  STL [R1+0x480], R8 ;  /* 0x0004800801007387 */ /* 0x0003e80000100800 */
[----:B------:R-:W4:Y:S04]  /*141b0*/  LDL.LU R213, [R1+0x494] ;  /* 0x0004940001d57983 */ /* 0x000f280000300800 */
        /* <DEDUP_REMOVED lines=23> */
[----:B---3--:R-:W3:Y:S04]  /*14330*/  LDL.LU R6, [R1+0x4f0] ;  /* 0x0004f00001067983 */ /* 0x008ee80000300800 */
[----:B0-----:R-:W3:Y:S04]  /*14340*/  LDL.LU R3, [R1+0x4f4] ;  /* 0x0004f40001037983 */ /* 0x001ee80000300800 */
[----:B-1----:R-:W3:Y:S04]  /*14350*/  LDL.LU R7, [R1+0x4f8] ;  /* 0x0004f80001077983 */ /* 0x002ee80000300800 */
[----:B------:R-:W3:Y:S04]  /*14360*/  LDL.LU R8, [R1+0x4fc] ;  /* 0x0004fc0001087983 */ /* 0x000ee80000300800 */
[----:B------:R-:W3:Y:S01]  /*14370*/  LDL.LU R9, [R1+0x500] ;  /* 0x0005000001097983 */ /* 0x000ee20000300800 */
[----:B----4-:R-:W-:-:S05]  /*14380*/  FADD R2, R214, R2 ;  /* 0x00000002d6027221 */ /* 0x010fca0000000000 */
[----:B------:R0:W-:Y:S04]  /*14390*/  STL [R1+0x488], R2 ;  /* 0x0004880201007387 */ /* 0x0001e80000100800 */
[----:B0-----:R1:W5:Y:S04]  /*143a0*/  LDL.LU R2, [R1+0x7b0] ;  /* 0x0007b00001027983 */ /* 0x0013680000300800 */
[----:B------:R-:W4:Y:S01]  /*143b0*/  LDL.LU R214, [R1+0x490] ;  /* 0x0004900001d67983 */ /* 0x000f220000300800 */
[----:B------:R-:W-:Y:S01]  /*143c0*/  FADD R0, R215, R0 ;  /* 0x00000000d7007221 */ /* 0x000fe20000000000 */
[----:B------:R-:W-:-:S04]  /*143d0*/  FADD R213, R201, R213 ;  /* 0x000000d5c9d57221 */ /* 0x000fc80000000000 */
[----:B------:R0:W-:Y:S01]  /*143e0*/  STL [R1+0x48c], R0 ;  /* 0x00048c0001007387 */ /* 0x0001e20000100800 */
[----:B------:R-:W-:Y:S01]  /*143f0*/  FADD R212, R202, R212 ;  /* 0x000000d4cad47221 */ /* 0x000fe20000000000 */
[----:B------:R-:W-:Y:S02]  /*14400*/  FADD R211, R203, R211 ;  /* 0x000000d3cbd37221 */ /* 0x000fe40000000000 */
[----:B0-----:R1:W5:Y:S01]  /*14410*/  LDL.LU R0, [R1+0x7ac] ;  /* 0x0007ac0001007983 */ /* 0x0013620000300800 */
        /* <DEDUP_REMOVED lines=19> */
[----:B--2---:R-:W-:Y:S01]  /*14550*/  FADD R5, R191, R5 ;  /* 0x00000005bf057221 */ /* 0x004fe20000000000 */
[----:B---3--:R-:W-:Y:S01]  /*14560*/  FADD R6, R176, R6 ;  /* 0x00000006b0067221 */ /* 0x008fe20000000000 */
[----:B------:R-:W-:Y:S01]  /*14570*/  FADD R3, R177, R3 ;  /* 0x00000003b1037221 */ /* 0x000fe20000000000 */
[----:B------:R-:W-:Y:S01]  /*14580*/  FADD R7, R178, R7 ;  /* 0x00000007b2077221 */ /* 0x000fe20000000000 */
[----:B------:R-:W-:Y:S01]  /*14590*/  FADD R8, R179, R8 ;  /* 0x00000008b3087221 */ /* 0x000fe20000000000 */
[----:B------:R-:W-:Y:S01]  /*145a0*/  FADD R9, R180, R9 ;  /* 0x00000009b4097221 */ /* 0x000fe20000000000 */
[----:B----4-:R-:W-:-:S05]  /*145b0*/  FADD R214, R200, R214 ;  /* 0x000000d6c8d67221 */ /* 0x010fca0000000000 */
        /* <DEDUP_REMOVED lines=26> */
[----:B------:R-:W4:Y:S04]  /*14760*/  LDL.LU R200, [R1+0x504] ;  /* 0x0005040001c87983 */ /* 0x000f280000300800 */
[----:B------:R1:W-:Y:S04]  /*14770*/  STL [R1+0x4f8], R7 ;  /* 0x0004f80701007387 */ /* 0x0003e80000100800 */
[----:B------:R-:W4:Y:S04]  /*14780*/  LDL.LU R215, [R1+0x508] ;  /* 0x0005080001d77983 */ /* 0x000f280000300800 */
[----:B------:R1:W-:Y:S04]  /*14790*/  STL [R1+0x4fc], R8 ;  /* 0x0004fc0801007387 */ /* 0x0003e80000100800 */
[----:B0-----:R-:W4:Y:S04]  /*147a0*/  LDL.LU R214, [R1+0x50c] ;  /* 0x00050c0001d67983 */ /* 0x001f280000300800 */
[----:B------:R0:W-:Y:S04]  /*147b0*/  STL [R1+0x500], R9 ;  /* 0x0005000901007387 */ /* 0x0001e80000100800 */
[----:B--2---:R-:W2:Y:S04]  /*147c0*/  LDL.LU R213, [R1+0x510] ;  /* 0x0005100001d57983 */ /* 0x004ea80000300800 */
[----:B---3--:R-:W3:Y:S04]  /*147d0*/  LDL.LU R212, [R1+0x514] ;  /* 0x0005140001d47983 */ /* 0x008ee80000300800 */
[----:B----4-:R-:W4:Y:S04]  /*147e0*/  LDL.LU R211, [R1+0x518] ;  /* 0x0005180001d37983 */ /* 0x010f280000300800 */
        /* <DEDUP_REMOVED lines=24> */
[----:B0-----:R-:W4:Y:S01]  /*14970*/  LDL.LU R9, [R1+0x57c] ;  /* 0x00057c0001097983 */ /* 0x001f220000300800 */
[----:B------:R-:W-:Y:S01]  /*14980*/  FADD R200, R181, R200 ;  /* 0x000000c8b5c87221 */ /* 0x000fe20000000000 */
[----:B------:R-:W-:-:S04]  /*14990*/  FADD R215, R182, R215 ;  /* 0x000000d7b6d77221 */ /* 0x000fc80000000000 */
        /* <DEDUP_REMOVED lines=91> */
[----:B------:R-:W-:Y:S01]  /*14f50*/  FADD R200, R148, R200 ;  /* 0x000000c894c87221 */ /* 0x000fe20000000000 */
        /* <DEDUP_REMOVED lines=335> */
[----:B------:R-:W-:Y:S01]  /*16450*/  FADD R8, R30, R8 ;  /* 0x000000081e087221 */ /* 0x000fe20000000000 */
[----:B------:R-:W-:-:S05]  /*16460*/  FADD R9, R9, R31 ;  /* 0x0000001f09097221 */ /* 0x000fca0000000000 */
[----:B------:R1:W-:Y:S04]  /*16470*/  STL [R1+0x76c], R9 ;  /* 0x00076c0901007387 */ /* 0x0003e80000100800 */
[----:B------:R1:W-:Y:S04]  /*16480*/  STL [R1+0x764], R7 ;  /* 0x0007640701007387 */ /* 0x0003e80000100800 */
[----:B------:R1:W-:Y:S02]  /*16490*/  STL [R1+0x768], R8 ;  /* 0x0007680801007387 */ /* 0x0003e40000100800 */
.L_x_33:
[----:B-1----:R1:W5:Y:S01]  /*164a0*/  LDL R6, [R1+0x774] ;  /* 0x0007740001067983 */ /* 0x0023620000100800 */
[----:B------:R-:W2:Y:S03]  /*164b0*/  LDC R3, c[0x0][0x28c] ;  /* 0x0000a300ff037b82 */ /* 0x000ea60000000800 */
[----:B------:R1:W5:Y:S01]  /*164c0*/  LDL R5, [R1+0x7a0] ;  /* 0x0007a00001057983 */ /* 0x0003620000100800 */
[----:B--2---:R-:W-:-:S13]  /*164d0*/  ISETP.GE.AND P0, PT, R3, 0x1, PT ;  /* 0x000000010300780c */ /* 0x004fda0003f06270 */
[----:B-1----:R-:W-:Y:S05]  /*164e0*/  @!P0 BRA `(.L_x_34) ;  /* 0x0000000000808947 */ /* 0x002fea0003800000 */
[----:B------:R-:W2:Y:S02]  /*164f0*/  LDL R7, [R1+0x788] ;  /* 0x0007880001077983 */ /* 0x000ea40000100800 */
[----:B--2---:R-:W-:-:S13]  /*16500*/  R2UR UR12, R7 ;  /* 0x00000000070c72ca */ /* 0x004fda00000e0000 */
[----:B------:R-:W-:-:S06]  /*16510*/  UISETP.NE.AND UP0, UPT, UR12, 0x3, UPT ;  /* 0x000000030c00788c */ /* 0x000fcc000bf05270 */
[----:B------:R-:W-:-:S13]  /*16520*/  PLOP3.LUT P0, PT, PT, PT, UP0, 0x80, 0x0 ;  /* 0x000000000000781c */ /* 0x000fda0003f0f008 */
[----:B------:R-:W-:Y:S05]  /*16530*/  @!P0 BRA `(.L_x_35) ;  /* 0x0000000000048947 */ /* 0x000fea0003800000 */
[----:B------:R-:W-:Y:S01]  /*16540*/  BPT.TRAP 0x1 ;  /* 0x000000040000795c */ /* 0x000fe20000300000 */
.L_x_35:
[----:B------:R-:W2:Y:S01]  /*16550*/  LDL R3, [R1+0x784] ;  /* 0x0007840001037983 */ /* 0x000ea20000100800 */
[----:B------:R-:W-:Y:S01]  /*16560*/  BSSY B0, `(.L_x_36) ;  /* 0x0000012000007945 */ /* 0x000fe20003800000 */
[----:B--2---:R-:W-:-:S13]  /*16570*/  ISETP.NE.AND P0, PT, R3, RZ, PT ;  /* 0x000000ff0300720c */ /* 0x004fda0003f05270 */
[----:B------:R-:W-:Y:S05]  /*16580*/  @!P0 BRA `(.L_x_37) ;  /* 0x00000000003c8947 */ /* 0x000fea0003800000 */
[----:B------:R-:W2:Y:S01]  /*16590*/  LDL R7, [R1+0x78c] ;  /* 0x00078c0001077983 */ /* 0x000ea20000100800 */
[----:B-----5:R-:W-:Y:S02]  /*165a0*/  R2UR UR13, R5 ;  /* 0x00000000050d72ca */ /* 0x020fe400000e0000 */
[----:B------:R-:W-:Y:S02]  /*165b0*/  R2UR UR12, R6 ;  /* 0x00000000060c72ca */ /* 0x000fe400000e0000 */
[----:B------:R-:W-:-:S09]  /*165c0*/  R2UR UR15, R4 ;  /* 0x00000000040f72ca */ /* 0x000fd200000e0000 */
[----:B------:R-:W-:-:S04]  /*165d0*/  UISETP.LT.AND UP0, UPT, UR13, 0x1, UPT ;  /* 0x000000010d00788c */ /* 0x000fc8000bf01270 */
[----:B------:R-:W-:-:S04]  /*165e0*/  USEL UR14, UR13, 0x1, UP0 ;  /* 0x000000010d0e7887 */ /* 0x000fc80008000000 */
[----:B------:R-:W-:-:S04]  /*165f0*/  UIADD3 UR14, UR12, UR13, -UR14 ;  /* 0x0000000d0c0e7290 */ /* 0x000fc8000fffe80e */
[----:B------:R-:W-:-:S04]  /*16600*/  UIMAD.WIDE.U32 UR12, UR14, -0x33333333, URZ ;  /* 0xcccccccd0e0c78a5 */ /* 0x000fc8000f8e003f */
[----:B------:R-:W-:-:S04]  /*16610*/  USHF.R.U32.HI UR12, URZ, 0x3, UR13 ;  /* 0x000000033f0c7899 */ /* 0x000fc8000801160d */
[----:B------:R-:W-:-:S04]  /*16620*/  UIMAD UR14, UR12, -0xa, UR14 ;  /* 0xfffffff60c0e78a4 */ /* 0x000fc8000f8e020e */
[----:B------:R-:W-:-:S04]  /*16630*/  ULEA UR14, UR14, UR15, 0x3 ;  /* 0x0000000f0e0e7291 */ /* 0x000fc8000f8e183f */
[----:B------:R-:W-:-:S06]  /*16640*/  UIADD3 UR14, UR14, 0x50, URZ ;  /* 0x000000500e0e7890 */ /* 0x000fcc000fffe03f */
[----:B------:R-:W-:-:S05]  /*16650*/  IMAD.U32 R3, RZ, RZ, UR14 ;  /* 0x0000000eff037e24 */ /* 0x000fca000f8e00ff */
[----:B--2---:R-:W-:-:S04]  /*16660*/  PRMT R3, R7, 0x654, R3 ;  /* 0x0000065407037816 */ /* 0x004fc80000000003 */
[----:B------:R1:W-:Y:S03]  /*16670*/  SYNCS.ARRIVE.TRANS64.RED.A1T0 RZ, [R3+URZ], RZ ;  /* 0x000000ff03ff79a7 */ /* 0x0003e6000810043f */
.L_x_37:
[----:B------:R-:W-:Y:S05]  /*16680*/  BSYNC B0 ;  /* 0x0000000000007941 */ /* 0x000fea0003800000 */
.L_x_36:
[----:B-1----:R-:W2:Y:S02]  /*16690*/  LDL R3, [R1+0x790] ;  /* 0x0007900001037983 */ /* 0x002ea40000100800 */
[----:B--2---:R-:W-:-:S13]  /*166a0*/  R2UR UR12, R3 ;  /* 0x00000000030c72ca */ /* 0x004fda00000e0000 */
[----:B------:R-:W-:-:S06]  /*166b0*/  UISETP.GT.U32.AND UP0, UPT, UR12, 0x1, UPT ;  /* 0x000000010c00788c */ /* 0x000fcc000bf04070 */
[----:B------:R-:W-:-:S13]  /*166c0*/  PLOP3.LUT P0, PT, PT, PT, UP0, 0x80, 0x0 ;  /* 0x000000000000781c */ /* 0x000fda0003f0f008 */
[----:B------:R-:W-:Y:S05]  /*166d0*/  @P0 BRA `(.L_x_34) ;  /* 0x0000000000040947 */ /* 0x000fea0003800000 */
[----:B------:R-:W-:Y:S01]  /*166e0*/  BPT.TRAP 0x1 ;  /* 0x000000040000795c */ /* 0x000fe20000300000 */
.L_x_34:
[----:B------:R-:W2:Y:S01]  /*166f0*/  LDL.LU R3, [R1+0x79c] ;  /* 0x00079c0001037983 */ /* 0x000ea20000300800 */
[----:B------:R-:W1:Y:S01]  /*16700*/  LDC R7, c[0x0][0x288] ;  /* 0x0000a200ff077b82 */ /* 0x000e620000000800 */
[----:B-----5:R-:W-:Y:S01]  /*16710*/  R2UR UR13, R6 ;  /* 0x00000000060d72ca */ /* 0x020fe200000e0000 */
[----:B------:R-:W-:Y:S01]  /*16720*/  ULDC UR12, c[0x0][0x284] ;  /* 0x0000a100000c7ab9 */ /* 0x000fe20000000800 */
[----:B------:R-:W3:Y:S01]  /*16730*/  LDL.LU R8, [R1+0x780] ;  /* 0x0007800001087983 */ /* 0x000ee20000300800 */
[----:B------:R-:W-:Y:S01]  /*16740*/  R2UR UR14, R5 ;  /* 0x00000000050e72ca */ /* 0x000fe200000e0000 */
[----:B------:R-:W-:Y:S02]  /*16750*/  ULDC.64 UR18, c[0x0][0x5d0] ;  /* 0x0001740000127ab9 */ /* 0x000fe40000000a00 */
[----:B------:R-:W4:Y:S04]  /*16760*/  LDL.LU R25, [R1+0x77c] ;  /* 0x00077c0001197983 */ /* 0x000f280000300800 */
[----:B------:R-:W4:Y:S01]  /*16770*/  LDL R29, [R1+0x778] ;  /* 0x00077800011d7983 */ /* 0x000f220000100800 */
[----:B------:R-:W0:Y:S05]  /*16780*/  S2R R9, SR_TID.X ;  /* 0x0000000000097919 */ /* 0x000e2a0000002100 */
[----:B------:R-:W-:Y:S01]  /*16790*/  UISETP.GE.U32.AND UP1, UPT, UR14, 0xa, UPT ;  /* 0x0000000a0e00788c */ /* 0x000fe2000bf26070 */
[----:B0-----:R-:W-:-:S02]  /*167a0*/  SHF.R.U32.HI R5, RZ, 0x2, R9 ;  /* 0x00000002ff057819 */ /* 0x001fc40000011609 */
[----:B------:R-:W-:Y:S02]  /*167b0*/  LOP3.LUT R6, R9, 0x60, RZ, 0xc0, !PT ;  /* 0x0000006009067812 */ /* 0x000fe400078ec0ff */
[----:B------:R-:W-:Y:S02]  /*167c0*/  SHF.R.U32.HI R4, RZ, 0x7, R9 ;  /* 0x00000007ff047819 */ /* 0x000fe40000011609 */
[----:B------:R-:W-:Y:S02]  /*167d0*/  LOP3.LUT R5, R5, 0x7, RZ, 0xc0, !PT ;  /* 0x0000000705057812 */ /* 0x000fe400078ec0ff */
[----:B------:R-:W-:Y:S02]  /*167e0*/  SHF.R.U32.HI R6, RZ, 0x1, R6 ;  /* 0x00000001ff067819 */ /* 0x000fe40000011606 */
[----:B------:R-:W-:Y:S02]  /*167f0*/  LOP3.LUT R4, R4, 0x1, RZ, 0xc0, !PT ;  /* 0x0000000104047812 */ /* 0x000fe400078ec0ff */
[C---:B------:R-:W-:Y:S01]  /*16800*/  LOP3.LUT R24, R9.reuse, 0x3, RZ, 0xc0, !PT ;  /* 0x0000000309187812 */ /* 0x040fe200078ec0ff */
[----:B------:R-:W-:-:S02]  /*16810*/  IMAD.SHL.U32 R9, R9, 0x2, RZ ;  /* 0x0000000209097824 */ /* 0x000fc400078e00ff */
[----:B------:R-:W-:Y:S02]  /*16820*/  IMAD.SHL.U32 R27, R4, 0x40, RZ ;  /* 0x00000040041b7824 */ /* 0x000fe400078e00ff */
[----:B-1----:R-:W-:-:S03]  /*16830*/  IMAD R24, R24, -0x2, R7 ;  /* 0xfffffffe18187824 */ /* 0x002fc600078e0207 */
[--C-:B------:R-:W-:Y:S02]  /*16840*/  LOP3.LUT R27, R27, 0x40, R5.reuse, 0xe2, !PT ;  /* 0x000000401b1b7812 */ /* 0x100fe400078ee205 */
[----:B--2---:R-:W-:Y:S02]  /*16850*/  R2UR UR20, R3 ;  /* 0x00000000031472ca */ /* 0x004fe400000e0000 */
[----:B------:R-:W-:Y:S01]  /*16860*/  IADD3 R3, RZ, -R6, -R5 ;  /* 0x80000006ff037210 */ /* 0x000fe20007ffe805 */
[----:B------:R-:W-:Y:S02]  /*16870*/  IMAD.MOV.U32 R5, RZ, RZ, -0x1 ;  /* 0xffffffffff057424 */ /* 0x000fe400078e00ff */
[----:B---3--:R-:W-:Y:S02]  /*16880*/  IMAD R8, R8, 0xb0, RZ ;  /* 0x000000b008087824 */ /* 0x008fe400078e02ff */
[----:B------:R-:W-:Y:S02]  /*16890*/  IMAD R3, R4, -0x40, R3 ;  /* 0xffffffc004037824 */ /* 0x000fe400078e0203 */
[----:B----4-:R-:W-:Y:S01]  /*168a0*/  IMAD.SHL.U32 R4, R25, 0x200, RZ ;  /* 0x0000020019047824 */ /* 0x010fe200078e00ff */
[----:B------:R-:W-:Y:S01]  /*168b0*/  ISETP.GE.AND P0, PT, R8, R7, PT ;  /* 0x000000070800720c */ /* 0x000fe20003f06270 */
[----:B------:R-:W-:Y:S01]  /*168c0*/  IMAD.IADD R24, R24, 0x1, -R8 ;  /* 0x0000000118187824 */ /* 0x000fe200078e0a08 */
[----:B------:R-:W-:Y:S01]  /*168d0*/  R2UR UR21, R29 ;  /* 0x000000001d1572ca */ /* 0x000fe200000e0000 */
[----:B------:R-:W-:Y:S01]  /*168e0*/  IMAD.WIDE R36, R25, 0x200, RZ ;  /* 0x0000020019247825 */ /* 0x000fe200078e02ff */
[----:B------:R-:W-:-:S02]  /*168f0*/  IADD3 R3, -R4, UR12, R3 ;  /* 0x0000000c04037c10 */ /* 0x000fc4000fffe103 */
[----:B------:R-:W-:Y:S01]  /*16900*/  ISETP.GE.OR P0, PT, R4, UR12, P0 ;  /* 0x0000000c04007c0c */ /* 0x000fe20008706670 */
[----:B------:R-:W-:Y:S01]  /*16910*/  UIADD3 UR12, UR14, UR13, URZ ;  /* 0x0000000d0e0c7290 */ /* 0x000fe2000fffe03f */
[----:B------:R-:W-:Y:S02]  /*16920*/  LOP3.LUT R8, R8, 0x6, R9, 0xf8, !PT ;  /* 0x0000000608087812 */ /* 0x000fe400078ef809 */
[----:B------:R-:W-:Y:S01]  /*16930*/  LOP3.LUT R27, R36, R27, R6, 0xfe, !PT ;  /* 0x0000001b241b7212 */ /* 0x000fe200078efe06 */
[----:B------:R-:W-:Y:S01]  /*16940*/  UISETP.GT.U32.AND UP0, UPT, UR12, 0x9, UPT ;  /* 0x000000090c00788c */ /* 0x000fe2000bf04070 */
[--C-:B------:R-:W-:Y:S01]  /*16950*/  SHF.R.S32.HI R9, RZ, 0x1f, R8.reuse ;  /* 0x0000001fff097819 */ /* 0x100fe20000011408 */
[----:B------:R-:W-:Y:S02]  /*16960*/  IMAD.U32 R6, RZ, RZ, UR18 ;  /* 0x00000012ff067e24 */ /* 0x000fe4000f8e00ff */
[----:B------:R-:W-:Y:S02]  /*16970*/  UISETP.LT.U32.AND UP0, UPT, UR14, 0xa, UP0 ;  /* 0x0000000a0e00788c */ /* 0x000fe40008701070 */
[----:B------:R-:W-:Y:S01]  /*16980*/  @UP1 UIMAD.WIDE.U32 UR14, UR12, -0x33333333, URZ ;  /* 0xcccccccd0c0e18a5 */ /* 0x000fe2000f8e003f */
[----:B------:R-:W-:Y:S01]  /*16990*/  IMAD.WIDE.U32 R6, R6, UR21, R8 ;  /* 0x0000001506067c25 */ /* 0x000fe2000f8e0008 */
[----:B------:R-:W-:-:S02]  /*169a0*/  USEL UR17, URZ, 0x1, !UP0 ;  /* 0x000000013f117887 */ /* 0x000fc4000c000000 */
[----:B------:R-:W-:Y:S02]  /*169b0*/  @UP1 USHF.R.U32.HI UR14, URZ, 0x3, UR15 ;  /* 0x000000033f0e1899 */ /* 0x000fe4000801160f */
[----:B------:R-:W-:Y:S02]  /*169c0*/  ULOP3.LUT UR20, UR20, UR17, URZ, 0x3c, !UPT ;  /* 0x0000001114147292 */ /* 0x000fe4000f8e3c3f */
[----:B------:R-:W-:Y:S02]  /*169d0*/  USHF.R.S32.HI UR16, URZ, 0x1f, UR21 ;  /* 0x0000001f3f107899 */ /* 0x000fe40008011415 */
[----:B------:R-:W-:Y:S02]  /*169e0*/  @UP1 ULOP3.LUT UR20, UR20, 0x1, UR14, 0x78, !UPT ;  /* 0x0000000114141892 */ /* 0x000fe4000f8e780e */
[----:B------:R-:W-:-:S04]  /*169f0*/  UIMAD UR13, UR16, UR18, URZ ;  /* 0x00000012100d72a4 */ /* 0x000fc8000f8e023f */
[----:B------:R-:W-:Y:S01]  /*16a00*/  IMAD.U32 R4, RZ, RZ, UR20 ;  /* 0x00000014ff047e24 */ /* 0x000fe2000f8e00ff */
[----:B------:R-:W-:-:S04]  /*16a10*/  UIMAD UR13, UR21, UR19, UR13 ;  /* 0x00000013150d72a4 */ /* 0x000fc8000f8e020d */
[----:B------:R0:W-:Y:S02]  /*16a20*/  STL [R1+0x79c], R4 ;  /* 0x00079c0401007387 */ /* 0x0001e40000100800 */
[----:B------:R-:W-:Y:S02]  /*16a30*/  VIADD R7, R7, UR13 ;  /* 0x0000000d07077c36 */ /* 0x000fe40008000000 */
[----:B------:R0:W-:Y:S01]  /*16a40*/  STL [R1+0x40], R5 ;  /* 0x0000400501007387 */ /* 0x0001e20000100800 */
[----:B------:R-:W-:Y:S05]  /*16a50*/  @P0 BRA `(.L_x_38) ;  /* 0x000002ac00240947 */ /* 0x000fea0003800000 */
[----:B0-----:R-:W0:Y:S01]  /*16a60*/  LDC.64 R4, c[0x0][0x5c8] ;  /* 0x00017200ff047b82 */ /* 0x001e220000000a00 */
[----:B------:R-:W-:Y:S01]  /*16a70*/  FSETP.NEU.AND P0, PT, RZ, UR5, PT ;  /* 0x00000005ff007c0b */ /* 0x000fe2000bf0d000 */
[----:B------:R-:W-:Y:S01]  /*16a80*/  BSSY B0, `(.L_x_38) ;  /* 0x0002ac6000007945 */ /* 0x000fe20003800000 */
[-C--:B0-----:R-:W-:Y:S02]  /*16a90*/  IMAD R25, R37, R4.reuse, RZ ;  /* 0x0000000425197224 */ /* 0x081fe400078e02ff */
[----:B------:R-:W-:-:S04]  /*16aa0*/  IMAD.WIDE.U32 R6, R27, R4, R6 ;  /* 0x000000041b067225 */ /* 0x000fc800078e0006 */
[----:B------:R-:W-:-:S04]  /*16ab0*/  IMAD R25, R27, R5, R25 ;  /* 0x000000051b197224 */ /* 0x000fc800078e0219 */
[----:B------:R-:W-:Y:S01]  /*16ac0*/  IMAD.IADD R25, R7, 0x1, R25 ;  /* 0x0000000107197824 */ /* 0x000fe200078e0219 */
[----:B------:R-:W-:Y:S06]  /*16ad0*/  @!P0 BRA `(.L_x_39) ;  /* 0x0000018c00c48947 */ /* 0x000fec0003800000 */
[----:B------:R-:W-:Y:S01]  /*16ae0*/  ISETP.GE.AND P5, PT, R3, 0x189, PT ;  /* 0x000001890300780c */ /* 0x000fe20003fa6270 */
[----:B------:R-:W-:Y:S01]  /*16af0*/  ULDC.64 UR14, c[0x0][0x5b8] ;  /* 0x00016e00000e7ab9 */ /* 0x000fe20000000a00 */
[----:B------:R-:W-:Y:S01]  /*16b00*/  R2UR UR17, R29 ;  /* 0x000000001d1172ca */ /* 0x000fe200000e0000 */
[----:B------:R-:W2:Y:S01]  /*16b10*/  LDL.LU R55, [R1+0x240] ;  /* 0x0002400001377983 */ /* 0x000ea20000300800 */
[C---:B------:R-:W-:Y:S02]  /*16b20*/  ISETP.LT.OR P4, PT, R24.reuse, 0x1, !P5 ;  /* 0x000000011800780c */ /* 0x040fe40006f81670 */
[C---:B------:R-:W-:Y:S02]  /*16b30*/  ISETP.LT.OR P0, PT, R24.reuse, 0x2, !P5 ;  /* 0x000000021800780c */ /* 0x040fe40006f01670 */
[----:B------:R-:W-:Y:S02]  /*16b40*/  ISETP.LT.OR P3, PT, R24, 0x9, !P5 ;  /* 0x000000091800780c */ /* 0x000fe40006f61670 */
[----:B------:R-:W-:Y:S01]  /*16b50*/  LOP3.LUT R26, R26, 0xf7ffffff, RZ, 0xc0, !PT ;  /* 0xf7ffffff1a1a7812 */ /* 0x000fe200078ec0ff */
[----:B------:R-:W-:Y:S01]  /*16b60*/  UIMAD UR13, UR16, UR14, URZ ;  /* 0x0000000e100d72a4 */ /* 0x000fe2000f8e023f */
[----:B------:R-:W-:Y:S01]  /*16b70*/  LOP3.LUT R0, R0, 0xfffffffd, RZ, 0xc0, !PT ;  /* 0xfffffffd00007812 */ /* 0x000fe200078ec0ff */
[----:B------:R-:W3:Y:S02]  /*16b80*/  LDL.LU R54, [R1+0x244] ;  /* 0x0002440001367983 */ /* 0x000ee40000300800 */
[----:B------:R-:W-:-:S02]  /*16b90*/  UIMAD UR13, UR17, UR15, UR13 ;  /* 0x0000000f110d72a4 */ /* 0x000fc4000f8e020d */
[----:B------:R-:W0:Y:S01]  /*16ba0*/  @!P4 LDC.64 R30, c[0x0][0x5c0] ;  /* 0x00017000ff1ecb82 */ /* 0x000e220000000a00 */
[----:B------:R-:W-:Y:S01]  /*16bb0*/  @!P4 IMAD.MOV.U32 R32, RZ, RZ, R6 ;  /* 0x000000ffff20c224 */ /* 0x000fe200078e0006 */
[----:B------:R-:W-:Y:S01]  /*16bc0*/  @P0 LOP3.LUT R26, R26, 0x8000000, RZ, 0xfc, !PT ;  /* 0x080000001a1a0812 */ /* 0x000fe200078efcff */
[----:B------:R-:W-:Y:S01]  /*16bd0*/  @!P4 IMAD.MOV.U32 R33, RZ, RZ, R25 ;  /* 0x000000ffff21c224 */ /* 0x000fe200078e0019 */
[----:B------:R-:W-:Y:S01]  /*16be0*/  @P4 LOP3.LUT R0, R0, 0x2, RZ, 0xfc, !PT ;  /* 0x0000000200004812 */ /* 0x000fe200078efcff */
[----:B------:R-:W-:Y:S02]  /*16bf0*/  @!P4 IMAD R29, R5, 0x180, RZ ;  /* 0x00000180051dc824 */ /* 0x000fe400078e02ff */
[----:B------:R-:W-:Y:S01]  /*16c00*/  @!P4 IMAD.WIDE.U32 R32, R4, 0x180, R32 ;  /* 0x000001800420c825 */ /* 0x000fe200078e0020 */
[----:B------:R-:W1:Y:S01]  /*16c10*/  @!P0 LDC.64 R34, c[0x0][0x5c0] ;  /* 0x00017000ff228b82 */ /* 0x000e620000000a00 */
[----:B------:R-:W-:Y:S02]  /*16c20*/  LOP3.LUT R0, R0, 0xfffffff7, RZ, 0xc0, !PT ;  /* 0xfffffff700007812 */ /* 0x000fe400078ec0ff */
[----:B------:R-:W-:-:S02]  /*16c30*/  @!P4 IMAD.IADD R29, R33, 0x1, R29 ;  /* 0x00000001211dc824 */ /* 0x000fc400078e021d */
[----:B------:R-:W-:-:S04]  /*16c40*/  @P3 LOP3.LUT R0, R0, 0x8, RZ, 0xfc, !PT ;  /* 0x0000000800003812 */ /* 0x000fc800078efcff */
[----:B------:R-:W-:Y:S02]  /*16c50*/  LOP3.LUT R0, R0, 0xfffffffb, RZ, 0xc0, !PT ;  /* 0xfffffffb00007812 */ /* 0x000fe400078ec0ff */
[----:B0-----:R-:W-:Y:S01]  /*16c60*/  @!P4 IADD3 R40, P1, P2, R32, UR7, R30 ;  /* 0x000000072028cc10 */ /* 0x001fe2000fa3e01e */
[----:B------:R-:W-:Y:S01]  /*16c70*/  @!P0 IMAD.MOV.U32 R30, RZ, RZ, R6 ;  /* 0x000000ffff1e8224 */ /* 0x000fe200078e0006 */
[----:B------:R-:W0:Y:S02]  /*16c80*/  @!P3 LDC.64 R32, c[0x0][0x5c0] ;  /* 0x00017000ff20bb82 */ /* 0x000e240000000a00 */
[----:B------:R-:W-:Y:S01]  /*16c90*/  @!P4 IADD3.X R41, R29, UR6, R31, P1, P2 ;  /* 0x000000061d29cc10 */ /* 0x000fe20008fe441f */
[----:B------:R-:W-:Y:S02]  /*16ca0*/  @!P0 IMAD.MOV.U32 R31, RZ, RZ, R25 ;  /* 0x000000ffff1f8224 */ /* 0x000fe400078e0019 */
[----:B------:R-:W-:Y:S02]  /*16cb0*/  @!P0 IMAD R29, R5, 0x180, RZ ;  /* 0x00000180051d8824 */ /* 0x000fe400078e02ff */
[----:B------:R-:W-:-:S04]  /*16cc0*/  @!P0 IMAD.WIDE.U32 R30, R4, 0x180, R30 ;  /* 0x00000180041e8825 */ /* 0x000fc800078e001e */
[----:B------:R-:W-:Y:S01]  /*16cd0*/  @!P0 IMAD.IADD R29, R31, 0x1, R29 ;  /* 0x000000011f1d8824 */ /* 0x000fe200078e021d */
[----:B-1----:R-:W-:Y:S01]  /*16ce0*/  @!P0 IADD3 R38, P1, P2, R30, UR7, R34 ;  /* 0x000000071e268c10 */ /* 0x002fe2000fa3e022 */
[----:B------:R-:W-:Y:S02]  /*16cf0*/  @!P3 IMAD.MOV.U32 R30, RZ, RZ, R6 ;  /* 0x000000ffff1eb224 */ /* 0x000fe400078e0006 */
[----:B------:R-:W-:Y:S01]  /*16d00*/  @!P3 IMAD.MOV.U32 R31, RZ, RZ, R25 ;  /* 0x000000ffff1fb224 */ /* 0x000fe200078e0019 */
[----:B------:R-:W-:Y:S01]  /*16d10*/  @!P0 IADD3.X R39, R29, UR6, R35, P1, P2 ;  /* 0x000000061d278c10 */ /* 0x000fe20008fe4423 */
[----:B------:R-:W-:Y:S01]  /*16d20*/  @!P3 IMAD R29, R5, 0x180, RZ ;  /* 0x00000180051db824 */ /* 0x000fe200078e02ff */
[----:B------:R-:W-:Y:S01]  /*16d30*/  ISETP.LT.OR P0, PT, R24, 0xa, !P5 ;  /* 0x0000000a1800780c */ /* 0x000fe20006f01670 */
[----:B------:R-:W-:-:S04]  /*16d40*/  @!P3 IMAD.WIDE.U32 R30, R4, 0x180, R30 ;  /* 0x00000180041eb825 */ /* 0x000fc800078e001e */
[----:B------:R-:W-:Y:S01]  /*16d50*/  @!P3 IMAD.IADD R29, R31, 0x1, R29 ;  /* 0x000000011f1db824 */ /* 0x000fe200078e021d */
[----:B0-----:R-:W-:-:S04]  /*16d60*/  @!P3 IADD3 R42, P1, P2, R30, UR7, R32 ;  /* 0x000000071e2abc10 */ /* 0x001fc8000fa3e020 */
[----:B------:R-:W-:-:S03]  /*16d70*/  @!P3 IADD3.X R43, R29, UR6, R33, P1, P2 ;  /* 0x000000061d2bbc10 */ /* 0x000fc60008fe4421 */
[----:B------:R-:W0:Y:S01]  /*16d80*/  @!P0 LDC.64 R30, c[0x0][0x5c0] ;  /* 0x00017000ff1e8b82 */ /* 0x000e220000000a00 */
[----:B------:R-:W-:Y:S01]  /*16d90*/  @!P0 IMAD.MOV.U32 R32, RZ, RZ, R6 ;  /* 0x000000ffff208224 */ /* 0x000fe200078e0006 */
[----:B------:R-:W-:Y:S01]  /*16da0*/  @P0 LOP3.LUT R0, R0, 0x4, RZ, 0xfc, !PT ;  /* 0x0000000400000812 */ /* 0x000fe200078efcff */
[----:B------:R-:W-:Y:S02]  /*16db0*/  @!P0 IMAD.MOV.U32 R33, RZ, RZ, R25 ;  /* 0x000000ffff218224 */ /* 0x000fe400078e0019 */
[----:B------:R-:W-:Y:S02]  /*16dc0*/  @!P0 IMAD R29, R5, 0x180, RZ ;  /* 0x00000180051d8824 */ /* 0x000fe400078e02ff */
[----:B------:R-:W-:-:S04]  /*16dd0*/  @!P0 IMAD.WIDE.U32 R32, R4, 0x180, R32 ;  /* 0x0000018004208825 */ /* 0x000fc800078e0020 */
[----:B------:R-:W-:Y:S01]  /*16de0*/  @!P0 IMAD.IADD R29, R33, 0x1, R29 ;  /* 0x00000001211d8824 */ /* 0x000fe200078e021d */
[----:B0-----:R-:W-:-:S04]  /*16df0*/  @!P0 IADD3 R44, P1, P2, R32, UR7, R30 ;  /* 0x00000007202c8c10 */ /* 0x001fc8000fa3e01e */
[----:B------:R-:W-:Y:S01]  /*16e00*/  @!P0 IADD3.X R45, R29, UR6, R31, P1, P2 ;  /* 0x000000061d2d8c10 */ /* 0x000fe20008fe441f */
[----:B------:R-:W-:Y:S01]  /*16e10*/  IMAD.U32 R29, RZ, RZ, UR14 ;  /* 0x0000000eff1d7e24 */ /* 0x000fe2000f8e00ff */
[----:B------:R-:W-:Y:S01]  /*16e20*/  ULDC.64 UR14, c[0x0][0x5b0] ;  /* 0x00016c00000e7ab9 */ /* 0x000fe20000000a00 */
[----:B------:R-:W-:Y:S02]  /*16e30*/  ISETP.GE.AND P0, PT, R3, 0x1, PT ;  /* 0x000000010300780c */ /* 0x000fe40003f06270 */
[----:B------:R-:W-:Y:S01]  /*16e40*/  IMAD.WIDE.U32 R8, R29, UR17, R8 ;  /* 0x000000111d087c25 */ /* 0x000fe2000f8e0008 */
[----:B------:R-:W-:-:S03]  /*16e50*/  ULDC.64 UR16, c[0x0][0x5a8] ;  /* 0x00016a0000107ab9 */ /* 0x000fc60000000a00 */
[----:B------:R-:W-:Y:S02]  /*16e60*/  VIADD R31, R9, UR13 ;  /* 0x0000000d091f7c36 */ /* 0x000fe40008000000 */
[----:B------:R-:W-:Y:S02]  /*16e70*/  IMAD.MOV.U32 R30, RZ, RZ, R8 ;  /* 0x000000ffff1e7224 */ /* 0x000fe400078e0008 */
[----:B------:R-:W-:Y:S02]  /*16e80*/  IMAD R29, R37, UR14, RZ ;  /* 0x0000000e251d7c24 */ /* 0x000fe4000f8e02ff */
[----:B------:R-:W-:-:S04]  /*16e90*/  IMAD.WIDE.U32 R8, R27, UR14, R30 ;  /* 0x0000000e1b087c25 */ /* 0x000fc8000f8e001e */
[----:B------:R-:W-:Y:S01]  /*16ea0*/  IMAD R29, R27, UR15, R29 ;  /* 0x0000000f1b1d7c24 */ /* 0x000fe2000f8e021d */
[----:B------:R-:W-:-:S04]  /*16eb0*/  IADD3 R8, P1, R8, UR16, RZ ;  /* 0x0000001008087c10 */ /* 0x000fc8000ff3e0ff */
[--C-:B------:R-:W-:Y:S02]  /*16ec0*/  IADD3.X R9, R9, UR17, R29.reuse, P1, !PT ;  /* 0x0000001109097c10 */ /* 0x100fe40008ffe41d */
[----:B------:R-:W-:Y:S02]  /*16ed0*/  ISETP.LT.OR P1, PT, R24, 0x1, !P0 ;  /* 0x000000011800780c */ /* 0x000fe40004721670 */
[----:B------:R-:W-:-:S11]  /*16ee0*/  PRMT R29, RZ, 0x7610, R29 ;  /* 0x00007610ff1d7816 */ /* 0x000fd6000000001d */
[----:B------:R-:W4:Y:S01]  /*16ef0*/  @!P1 LDG.E.U8 R29, desc[UR8][R8.64] ;  /* 0x00000008081d9981 */ /* 0x000f22000c1e1100 */
[----:B------:R-:W0:Y:S02]  /*16f00*/  @!P1 LDC.64 R32, c[0x0][0x5c0] ;  /* 0x00017000ff209b82 */ /* 0x000e240000000a00 */
[----:B0-----:R-:W-:-:S05]  /*16f10*/  @!P1 IADD3 R32, P2, R6, R32, RZ ;  /* 0x0000002006209210 */ /* 0x001fca0007f5e0ff */
[----:B------:R-:W-:Y:S01]  /*16f20*/  @!P1 IMAD.X R33, R25, 0x1, R33, P2 ;  /* 0x0000000119219824 */ /* 0x000fe200010e0621 */
[----:B----4-:R-:W-:-:S04]  /*16f30*/  LOP3.LUT R29, R29, 0xff, RZ, 0xc0, !PT ;  /* 0x000000ff1d1d7812 */ /* 0x010fc800078ec0ff */
[----:B------:R-:W-:-:S05]  /*16f40*/  F2FP.F16.E4M3.UNPACK_B R29, R29 ;  /* 0x0000001dff1d723e */ /* 0x000fca00020006ff */
[----:B------:R-:W-:-:S05]  /*16f50*/  HADD2.F32 R29, -RZ, R29.H0_H0 ;  /* 0x2000001dff1d7230 */ /* 0x000fca0000004100 */
[----:B------:R-:W-:-:S04]  /*16f60*/  FMUL R29, R29, UR5 ;  /* 0x000000051d1d7c20 */ /* 0x000fc80008400000 */
[----:B------:R-:W-:Y:S01]  /*16f70*/  FFMA R29, R10, UR4, R29 ;  /* 0x000000040a1d7c23 */ /* 0x000fe2000800001d */
[----:B------:R-:W-:-:S04]  /*16f80*/  PRMT R10, RZ, 0x7610, R10 ;  /* 0x00007610ff0a7816 */ /* 0x000fc8000000000a */
[----:B------:R-:W-:-:S05]  /*16f90*/  F2FP.SATFINITE.E4M3.F32.PACK_AB_MERGE_C R29, RZ, R29, RZ ;  /* 0x0000001dff1d723e */ /* 0x000fca00048070ff */
[----:B------:R0:W-:Y:S01]  /*16fa0*/  @!P1 STG.E.U8 desc[UR8][R32.64], R29 ;  /* 0x0000001d20009986 */ /* 0x0001e2000c101108 */
[----:B------:R-:W-:-:S13]  /*16fb0*/  ISETP.LT.OR P1, PT, R24, 0x2, !P0 ;  /* 0x000000021800780c */ /* 0x000fda0004721670 */
[----:B------:R-:W4:Y:S01]  /*16fc0*/  @!P1 LDG.E.U8 R10, desc[UR8][R8.64+0x1] ;  /* 0x00000108080a9981 */ /* 0x000f22000c1e1100 */
[----:B0-----:R-:W0:Y:S02]  /*16fd0*/  @!P1 LDC.64 R32, c[0x0][0x5c0] ;  /* 0x00017000ff209b82 */ /* 0x001e240000000a00 */
[----:B0-----:R-:W-:-:S05]  /*16fe0*/  @!P1 IADD3 R32, P2, R6, R32, RZ ;  /* 0x0000002006209210 */ /* 0x001fca0007f5e0ff */
[----:B------:R-:W-:Y:S01]  /*16ff0*/  @!P1 IMAD.X R33, R25, 0x1, R33, P2 ;  /* 0x0000000119219824 */ /* 0x000fe200010e0621 */
[----:B------:R-:W-:Y:S02]  /*17000*/  ISETP.GE.AND P2, PT, R3, 0x9, PT ;  /* 0x000000090300780c */ /* 0x000fe40003f46270 */
[----:B----4-:R-:W-:-:S04]  /*17010*/  LOP3.LUT R10, R10, 0xff, RZ, 0xc0, !PT ;  /* 0x000000ff0a0a7812 */ /* 0x010fc800078ec0ff */
[----:B------:R-:W-:-:S05]  /*17020*/  F2FP.F16.E4M3.UNPACK_B R10, R10 ;  /* 0x0000000aff0a723e */ /* 0x000fca00020006ff */
[----:B------:R-:W-:-:S05]  /*17030*/  HADD2.F32 R10, -RZ, R10.H0_H0 ;  /* 0x2000000aff0a7230 */ /* 0x000fca0000004100 */
[----:B------:R-:W-:-:S04]  /*17040*/  FMUL R10, R10, UR5 ;  /* 0x000000050a0a7c20 */ /* 0x000fc80008400000 */
[----:B------:R-:W-:-:S05]  /*17050*/  FFMA R11, R11, UR4, R10 ;  /* 0x000000040b0b7c23 */ /* 0x000fca000800000a */
[----:B------:R-:W-:-:S05]  /*17060*/  F2FP.SATFINITE.E4M3.F32.PACK_AB_MERGE_C R11, RZ, R11, RZ ;  /* 0x0000000bff0b723e */ /* 0x000fca00048070ff */
[----:B------:R0:W-:Y:S01]  /*17070*/  @!P1 STG.E.U8 desc[UR8][R32.64+0x1], R11 ;  /* 0x0000010b20009986 */ /* 0x0001e2000c101108 */
[----:B------:R-:W-:-:S05]  /*17080*/  IADD3 R10, P1, R27, 0x8, RZ ;  /* 0x000000081b0a7810 */ /* 0x000fca0007f3e0ff */
[----:B------:R-:W-:-:S04]  /*17090*/  IMAD.X R29, RZ, RZ, R37, P1 ;  /* 0x000000ffff1d7224 */ /* 0x000fc800008e0625 */
[----:B------:R-:W-:-:S04]  /*170a0*/  IMAD R29, R29, UR14, RZ ;  /* 0x0000000e1d1d7c24 */ /* 0x000fc8000f8e02ff */
[C---:B------:R-:W-:Y:S02]  /*170b0*/  IMAD R29, R10.reuse, UR15, R29 ;  /* 0x0000000f0a1d7c24 */ /* 0x040fe4000f8e021d */
[----:B0-----:R-:W-:-:S03]  /*170c0*/  IMAD.WIDE.U32 R10, R10, UR14, R30 ;  /* 0x0000000e0a0a7c25 */ /* 0x001fc6000f8e001e */
[----:B------:R-:W-:-:S04]  /*170d0*/  IADD3 R10, P1, R10, UR16, RZ ;  /* 0x000000100a0a7c10 */ /* 0x000fc8000ff3e0ff */
[--C-:B------:R-:W-:Y:S02]  /*170e0*/  IADD3.X R11, R11, UR17, R29.reuse, P1, !PT ;  /* 0x000000110b0b7c10 */ /* 0x100fe40008ffe41d */
[----:B------:R-:W-:Y:S02]  /*170f0*/  ISETP.LT.OR P1, PT, R24, 0x1, !P2 ;  /* 0x000000011800780c */ /* 0x000fe40005721670 */
[----:B------:R-:W-:-:S11]  /*17100*/  PRMT R29, RZ, 0x7610, R29 ;  /* 0x00007610ff1d7816 */ /* 0x000fd6000000001d */
[----:B------:R-:W4:Y:S01]  /*17110*/  @!P1 LDG.E.U8 R29, desc[UR8][R10.64] ;  /* 0x000000080a1d9981 */ /* 0x000f22000c1e1100 */
[----:B------:R-:W0:Y:S02]  /*17120*/  @!P1 LDC.64 R32, c[0x0][0x5c0] ;  /* 0x00017000ff209b82 */ /* 0x000e240000000a00 */
[----:B0-----:R-:W-:-:S04]  /*17130*/  @!P1 IADD3 R32, P3, P4, R6, UR7, R32 ;  /* 0x0000000706209c10 */ /* 0x001fc8000fc7e020 */
[----:B------:R-:W-:Y:S02]  /*17140*/  @!P1 IADD3.X R33, R25, UR6, R33, P3, P4 ;  /* 0x0000000619219c10 */ /* 0x000fe40009fe8421 */
[----:B----4-:R-:W-:-:S04]  /*17150*/  LOP3.LUT R29, R29, 0xff, RZ, 0xc0, !PT ;  /* 0x000000ff1d1d7812 */ /* 0x010fc800078ec0ff */
[----:B------:R-:W-:-:S05]  /*17160*/  F2FP.F16.E4M3.UNPACK_B R29, R29 ;  /* 0x0000001dff1d723e */ /* 0x000fca00020006ff */
[----:B------:R-:W-:-:S05]  /*17170*/  HADD2.F32 R29, -RZ, R29.H0_H0 ;  /* 0x2000001dff1d7230 */ /* 0x000fca0000004100 */
[----:B------:R-:W-:-:S04]  /*17180*/  FMUL R29, R29, UR5 ;  /* 0x000000051d1d7c20 */ /* 0x000fc80008400000 */
[----:B------:R-:W-:-:S05]  /*17190*/  FFMA R29, R12, UR4, R29 ;  /* 0x000000040c1d7c23 */ /* 0x000fca000800001d */
[----:B------:R-:W-:-:S05]  /*171a0*/  F2FP.SATFINITE.E4M3.F32.PACK_AB_MERGE_C R29, RZ, R29, RZ ;  /* 0x0000001dff1d723e */ /* 0x000fca00048070ff */
[----:B------:R0:W-:Y:S01]  /*171b0*/  @!P1 STG.E.U8 desc[UR8][R32.64], R29 ;  /* 0x0000001d20009986 */ /* 0x0001e2000c101108 */
[----:B------:R-:W-:Y:S02]  /*171c0*/  ISETP.LT.OR P1, PT, R24, 0x2, !P2 ;  /* 0x000000021800780c */ /* 0x000fe40005721670 */
[----:B------:R-:W-:-:S11]  /*171d0*/  PRMT R12, RZ, 0x7610, R12 ;  /* 0x00007610ff0c7816 */ /* 0x000fd6000000000c */
[----:B------:R-:W4:Y:S01]  /*171e0*/  @!P1 LDG.E.U8 R12, desc[UR8][R10.64+0x1] ;  /* 0x000001080a0c9981 */ /* 0x000f22000c1e1100 */
[----:B0-----:R-:W0:Y:S01]  /*171f0*/  @!P1 LDC.64 R32, c[0x0][0x5c0] ;  /* 0x00017000ff209b82 */ /* 0x001e220000000a00 */
[----:B------:R-:W-:Y:S02]  /*17200*/  ISETP.LT.OR P5, PT, R24, 0x11, !P5 ;  /* 0x000000111800780c */ /* 0x000fe40006fa1670 */
[----:B0-----:R-:W-:-:S04]  /*17210*/  @!P1 IADD3 R32, P3, P4, R6, UR7, R32 ;  /* 0x0000000706209c10 */ /* 0x001fc8000fc7e020 */
[----:B------:R-:W-:-:S07]  /*17220*/  @!P1 IADD3.X R33, R25, UR6, R33, P3, P4 ;  /* 0x0000000619219c10 */ /* 0x000fce0009fe8421 */
[----:B------:R-:W-:Y:S01]  /*17230*/  @!P5 IMAD R29, R5, 0x180, RZ ;  /* 0x00000180051dd824 */ /* 0x000fe200078e02ff */
[----:B----4-:R-:W-:-:S04]  /*17240*/  LOP3.LUT R12, R12, 0xff, RZ, 0xc0, !PT ;  /* 0x000000ff0c0c7812 */ /* 0x010fc800078ec0ff */
[----:B------:R-:W-:-:S05]  /*17250*/  F2FP.F16.E4M3.UNPACK_B R12, R12 ;  /* 0x0000000cff0c723e */ /* 0x000fca00020006ff */
[----:B------:R-:W-:-:S05]  /*17260*/  HADD2.F32 R12, -RZ, R12.H0_H0 ;  /* 0x2000000cff0c7230 */ /* 0x000fca0000004100 */
[----:B------:R-:W-:-:S04]  /*17270*/  FMUL R12, R12, UR5 ;  /* 0x000000050c0c7c20 */ /* 0x000fc80008400000 */
[----:B------:R-:W-:-:S05]  /*17280*/  FFMA R13, R13, UR4, R12 ;  /* 0x000000040d0d7c23 */ /* 0x000fca000800000c */
[----:B------:R-:W-:-:S05]  /*17290*/  F2FP.SATFINITE.E4M3.F32.PACK_AB_MERGE_C R13, RZ, R13, RZ ;  /* 0x0000000dff0d723e */ /* 0x000fca00048070ff */
[----:B------:R0:W-:Y:S02]  /*172a0*/  @!P1 STG.E.U8 desc[UR8][R32.64+0x1], R13 ;  /* 0x0000010d20009986 */ /* 0x0001e4000c101108 */
[----:B0-----:R-:W0:Y:S01]  /*172b0*/  @!P5 LDC.64 R12, c[0x0][0x5c0] ;  /* 0x00017000ff0cdb82 */ /* 0x001e220000000a00 */
[----:B------:R-:W-:Y:S02]  /*172c0*/  @!P5 IMAD.MOV.U32 R32, RZ, RZ, R6 ;  /* 0x000000ffff20d224 */ /* 0x000fe400078e0006 */
[----:B------:R-:W-:Y:S02]  /*172d0*/  @!P5 IMAD.MOV.U32 R33, RZ, RZ, R25 ;  /* 0x000000ffff21d224 */ /* 0x000fe400078e0019 */
[----:B------:R-:W-:-:S04]  /*172e0*/  @!P5 IMAD.WIDE.U32 R32, R4, 0x180, R32 ;  /* 0x000001800420d825 */ /* 0x000fc800078e0020 */
[----:B------:R-:W-:Y:S01]  /*172f0*/  @!P5 IMAD.IADD R29, R33, 0x1, R29 ;  /* 0x00000001211dd824 */ /* 0x000fe200078e021d */
[----:B0-----:R-:W-:-:S04]  /*17300*/  @!P5 IADD3 R52, P1, P3, R32, UR7, R12 ;  /* 0x000000072034dc10 */ /* 0x001fc8000fb3e00c */
[----:B------:R-:W-:Y:S02]  /*17310*/  @!P5 IADD3.X R53, R29, UR6, R13, P1, P3 ;  /* 0x000000061d35dc10 */ /* 0x000fe40008fe640d */
[----:B------:R-:W-:Y:S02]  /*17320*/  ISETP.LT.OR P1, PT, R24, 0x9, !P0 ;  /* 0x000000091800780c */ /* 0x000fe40004721670 */
[----:B------:R-:W-:-:S11]  /*17330*/  PRMT R12, RZ, 0x7610, R12 ;  /* 0x00007610ff0c7816 */ /* 0x000fd6000000000c */
[----:B------:R-:W4:Y:S02]  /*17340*/  @!P1 LDG.E.U8 R12, desc[UR8][R8.64+0x8] ;  /* 0x00000808080c9981 */ /* 0x000f24000c1e1100 */
[----:B----4-:R-:W-:-:S04]  /*17350*/  LOP3.LUT R12, R12, 0xff, RZ, 0xc0, !PT ;  /* 0x000000ff0c0c7812 */ /* 0x010fc800078ec0ff */
[----:B------:R-:W-:-:S05]  /*17360*/  F2FP.F16.E4M3.UNPACK_B R12, R12 ;  /* 0x0000000cff0c723e */ /* 0x000fca00020006ff */
[----:B------:R-:W-:-:S05]  /*17370*/  HADD2.F32 R12, -RZ, R12.H0_H0 ;  /* 0x2000000cff0c7230 */ /* 0x000fca0000004100 */
[----:B------:R-:W-:-:S04]  /*17380*/  FMUL R12, R12, UR5 ;  /* 0x000000050c0c7c20 */ /* 0x000fc80008400000 */
[----:B------:R-:W-:Y:S02]  /*17390*/  FFMA R14, R14, UR4, R12 ;  /* 0x000000040e0e7c23 */ /* 0x000fe4000800000c */
[----:B------:R-:W0:Y:S03]  /*173a0*/  @!P1 LDC.64 R12, c[0x0][0x5c0] ;  /* 0x00017000ff0c9b82 */ /* 0x000e260000000a00 */
[----:B------:R-:W-:Y:S02]  /*173b0*/  F2FP.SATFINITE.E4M3.F32.PACK_AB_MERGE_C R14, RZ, R14, RZ ;  /* 0x0000000eff0e723e */ /* 0x000fe400048070ff */
[----:B0-----:R-:W-:-:S05]  /*173c0*/  @!P1 IADD3 R12, P3, R6, R12, RZ ;  /* 0x0000000c060c9210 */ /* 0x001fca0007f7e0ff */
[----:B------:R-:W-:-:S05]  /*173d0*/  @!P1 IMAD.X R13, R25, 0x1, R13, P3 ;  /* 0x00000001190d9824 */ /* 0x000fca00018e060d */
[----:B------:R0:W-:Y:S01]  /*173e0*/  @!P1 STG.E.U8 desc[UR8][R12.64+0x8], R14 ;  /* 0x0000080e0c009986 */ /* 0x0001e2000c101108 */
[----:B------:R-:W-:Y:S02]  /*173f0*/  ISETP.LT.OR P1, PT, R24, 0xa, !P0 ;  /* 0x0000000a1800780c */ /* 0x000fe40004721670 */
[----:B0-----:R-:W-:-:S11]  /*17400*/  PRMT R14, RZ, 0x7610, R14 ;  /* 0x00007610ff0e7816 */ /* 0x001fd6000000000e */
[----:B------:R-:W0:Y:S01]  /*17410*/  @!P1 LDC.64 R12, c[0x0][0x5c0] ;  /* 0x00017000ff0c9b82 */ /* 0x000e220000000a00 */
[----:B------:R-:W4:Y:S01]  /*17420*/  @!P1 LDG.E.U8 R14, desc[UR8][R8.64+0x9] ;  /* 0x00000908080e9981 */ /* 0x000f22000c1e1100 */
[----:B0-----:R-:W-:-:S05]  /*17430*/  @!P1 IADD3 R12, P3, R6, R12, RZ ;  /* 0x0000000c060c9210 */ /* 0x001fca0007f7e0ff */
[----:B------:R-:W-:Y:S01]  /*17440*/  @!P1 IMAD.X R13, R25, 0x1, R13, P3 ;  /* 0x00000001190d9824 */ /* 0x000fe200018e060d */
[----:B----4-:R-:W-:-:S04]  /*17450*/  LOP3.LUT R14, R14, 0xff, RZ, 0xc0, !PT ;  /* 0x000000ff0e0e7812 */ /* 0x010fc800078ec0ff */
[----:B------:R-:W-:-:S05]  /*17460*/  F2FP.F16.E4M3.UNPACK_B R14, R14 ;  /* 0x0000000eff0e723e */ /* 0x000fca00020006ff */
[----:B------:R-:W-:-:S05]  /*17470*/  HADD2.F32 R14, -RZ, R14.H0_H0 ;  /* 0x2000000eff0e7230 */ /* 0x000fca0000004100 */
[----:B------:R-:W-:-:S04]  /*17480*/  FMUL R14, R14, UR5 ;  /* 0x000000050e0e7c20 */ /* 0x000fc80008400000 */
[----:B------:R-:W-:-:S05]  /*17490*/  FFMA R15, R15, UR4, R14 ;  /* 0x000000040f0f7c23 */ /* 0x000fca000800000e */
[----:B------:R-:W-:-:S05]  /*174a0*/  F2FP.SATFINITE.E4M3.F32.PACK_AB_MERGE_C R15, RZ, R15, RZ ;  /* 0x0000000fff0f723e */ /* 0x000fca00048070ff */
[----:B------:R0:W-:Y:S01]  /*174b0*/  @!P1 STG.E.U8 desc[UR8][R12.64+0x9], R15 ;  /* 0x0000090f0c009986 */ /* 0x0001e2000c101108 */
[----:B------:R-:W-:-:S13]  /*174c0*/  ISETP.LT.OR P1, PT, R24, 0x9, !P2 ;  /* 0x000000091800780c */ /* 0x000fda0005721670 */
[----:B0-----:R-:W0:Y:S02]  /*174d0*/  @!P1 LDC.64 R12, c[0x0][0x5c0] ;  /* 0x00017000ff0c9b82 */ /* 0x001e240000000a00 */
[--C-:B0-----:R-:W-:Y:S02]  /*174e0*/  @!P1 IADD3 R32, P3, P4, R6, UR7, R12.reuse ;  /* 0x0000000706209c10 */ /* 0x101fe4000fc7e00c */
[----:B------:R-:W-:-:S06]  /*174f0*/  PRMT R12, RZ, 0x7610, R12 ;  /* 0x00007610ff0c7816 */ /* 0x000fcc000000000c */
[----:B------:R-:W4:Y:S01]  /*17500*/  @!P1 LDG.E.U8 R12, desc[UR8][R10.64+0x8] ;  /* 0x000008080a0c9981 */ /* 0x000f22000c1e1100 */
[----:B------:R-:W-:Y:S02]  /*17510*/  @!P1 IADD3.X R33, R25, UR6, R13, P3, P4 ;  /* 0x0000000619219c10 */ /* 0x000fe40009fe840d */
[----:B------:R-:W-:Y:S02]  /*17520*/  ISETP.LT.OR P4, PT, R24, 0xa, !P2 ;  /* 0x0000000a1800780c */ /* 0x000fe40005781670 */
[----:B------:R-:W-:-:S04]  /*17530*/  LOP3.LUT R0, R0, 0xffffff7f, RZ, 0xc0, !PT ;  /* 0xffffff7f00007812 */ /* 0x000fc800078ec0ff */
[----:B------:R-:W-:Y:S02]  /*17540*/  @P5 LOP3.LUT R0, R0, 0x80, RZ, 0xfc, !PT ;  /* 0x0000008000005812 */ /* 0x000fe400078efcff */
[----:B----4-:R-:W-:-:S04]  /*17550*/  LOP3.LUT R12, R12, 0xff, RZ, 0xc0, !PT ;  /* 0x000000ff0c0c7812 */ /* 0x010fc800078ec0ff */
[----:B------:R-:W-:-:S05]  /*17560*/  F2FP.F16.E4M3.UNPACK_B R12, R12 ;  /* 0x0000000cff0c723e */ /* 0x000fca00020006ff */
[----:B------:R-:W-:-:S05]  /*17570*/  HADD2.F32 R12, -RZ, R12.H0_H0 ;  /* 0x2000000cff0c7230 */ /* 0x000fca0000004100 */
[----:B------:R-:W-:-:S04]  /*17580*/  FMUL R12, R12, UR5 ;  /* 0x000000050c0c7c20 */ /* 0x000fc80008400000 */
[----:B------:R-:W-:Y:S02]  /*17590*/  FFMA R16, R16, UR4, R12 ;  /* 0x0000000410107c23 */ /* 0x000fe4000800000c */
[----:B------:R-:W0:Y:S03]  /*175a0*/  @!P4 LDC.64 R12, c[0x0][0x5c0] ;  /* 0x00017000ff0ccb82 */ /* 0x000e260000000a00 */
[----:B------:R-:W-:-:S05]  /*175b0*/  F2FP.SATFINITE.E4M3.F32.PACK_AB_MERGE_C R16, RZ, R16, RZ ;  /* 0x00000010ff10723e */ /* 0x000fca00048070ff */
[----:B------:R1:W-:Y:S01]  /*175c0*/  @!P1 STG.E.U8 desc[UR8][R32.64+0x8], R16 ;  /* 0x0000081020009986 */ /* 0x0003e2000c101108 */
[----:B------:R-:W-:Y:S02]  /*175d0*/  ISETP.GE.AND P1, PT, R3, 0x81, PT ;  /* 0x000000810300780c */ /* 0x000fe40003f26270 */
[----:B0-----:R-:W-:-:S04]  /*175e0*/  @!P4 IADD3 R14, P3, P5, R6, UR7, R12 ;  /* 0x00000007060ecc10 */ /* 0x001fc8000fd7e00c */
[----:B------:R-:W-:Y:S02]  /*175f0*/  @!P4 IADD3.X R15, R25, UR6, R13, P3, P5 ;  /* 0x00000006190fcc10 */ /* 0x000fe40009fea40d */
[----:B------:R-:W-:-:S13]  /*17600*/  ISETP.LT.OR P3, PT, R24, 0x1, !P1 ;  /* 0x000000011800780c */ /* 0x000fda0004f61670 */
[----:B------:R-:W1:Y:S02]  /*17610*/  @!P3 LDC.64 R12, c[0x0][0x5c0] ;  /* 0x00017000ff0cbb82 */ /* 0x000e640000000a00 */
[--C-:B-1----:R-:W-:Y:S02]  /*17620*/  @!P3 IADD3 R32, P5, P6, R6, UR11, R12.reuse ;  /* 0x0000000b0620bc10 */ /* 0x102fe4000febe00c */
[----:B------:R-:W-:-:S06]  /*17630*/  PRMT R12, RZ, 0x7610, R12 ;  /* 0x00007610ff0c7816 */ /* 0x000fcc000000000c */
[----:B------:R-:W4:Y:S01]  /*17640*/  @!P4 LDG.E.U8 R12, desc[UR8][R10.64+0x9] ;  /* 0x000009080a0cc981 */ /* 0x000f22000c1e1100 */
        /* <DEDUP_REMOVED lines=9> */
[----:B0-----:R-:W-:-:S04]  /*176e0*/  IMAD.X R14, RZ, RZ, R37, P4 ;  /* 0x000000ffff0e7224 */ /* 0x001fc800020e0625 */
[----:B------:R-:W-:-:S04]  /*176f0*/  IMAD R14, R14, UR14, RZ ;  /* 0x0000000e0e0e7c24 */ /* 0x000fc8000f8e02ff */
[C---:B------:R-:W-:Y:S02]  /*17700*/  IMAD R14, R12.reuse, UR15, R14 ;  /* 0x0000000f0c0e7c24 */ /* 0x040fe4000f8e020e */
[----:B------:R-:W-:-:S03]  /*17710*/  IMAD.WIDE.U32 R12, R12, UR14, R30 ;  /* 0x0000000e0c0c7c25 */ /* 0x000fc6000f8e001e */
[----:B------:R-:W-:-:S04]  /*17720*/  IADD3 R12, P4, R12, UR16, RZ ;  /* 0x000000100c0c7c10 */ /* 0x000fc8000ff9e0ff */
[--C-:B------:R-:W-:Y:S02]  /*17730*/  IADD3.X R13, R13, UR17, R14.reuse, P4, !PT ;  /* 0x000000110d0d7c10 */ /* 0x100fe4000a7fe40e */
[----:B------:R-:W-:-:S06]  /*17740*/  PRMT R14, RZ, 0x7610, R14 ;  /* 0x00007610ff0e7816 */ /* 0x000fcc000000000e */
[----:B------:R-:W4:Y:S01]  /*17750*/  @!P3 LDG.E.U8 R14, desc[UR8][R12.64] ;  /* 0x000000080c0eb981 */ /* 0x000f22000c1e1100 */
[----:B------:R-:W-:Y:S02]  /*17760*/  ISETP.LT.OR P4, PT, R24, 0x2, !P1 ;  /* 0x000000021800780c */ /* 0x000fe40004f81670 */
[----:B------:R-:W-:Y:S02]  /*17770*/  PRMT R16, RZ, 0x7610, R16 ;  /* 0x00007610ff107816 */ /* 0x000fe40000000010 */
[----:B----4-:R-:W-:-:S04]  /*17780*/  LOP3.LUT R14, R14, 0xff, RZ, 0xc0, !PT ;  /* 0x000000ff0e0e7812 */ /* 0x010fc800078ec0ff */
[----:B------:R-:W-:-:S05]  /*17790*/  F2FP.F16.E4M3.UNPACK_B R14, R14 ;  /* 0x0000000eff0e723e */ /* 0x000fca00020006ff */
[----:B------:R-:W-:-:S05]  /*177a0*/  HADD2.F32 R14, -RZ, R14.H0_H0 ;  /* 0x2000000eff0e7230 */ /* 0x000fca0000004100 */
[----:B------:R-:W-:-:S04]  /*177b0*/  FMUL R14, R14, UR5 ;  /* 0x000000050e0e7c20 */ /* 0x000fc80008400000 */
[----:B------:R-:W-:Y:S02]  /*177c0*/  FFMA R18, R18, UR4, R14 ;  /* 0x0000000412127c23 */ /* 0x000fe4000800000e */
[----:B------:R-:W0:Y:S03]  /*177d0*/  @!P4 LDC.64 R14, c[0x0][0x5c0] ;  /* 0x00017000ff0ecb82 */ /* 0x000e260000000a00 */
[----:B------:R-:W-:-:S05]  /*177e0*/  F2FP.SATFINITE.E4M3.F32.PACK_AB_MERGE_C R18, RZ, R18, RZ ;  /* 0x00000012ff12723e */ /* 0x000fca00048070ff */
[----:B------:R1:W-:Y:S04]  /*177f0*/  @!P3 STG.E.U8 desc[UR8][R32.64], R18 ;  /* 0x000000122000b986 */ /* 0x0003e8000c101108 */
[----:B------:R-:W4:Y:S01]  /*17800*/  @!P4 LDG.E.U8 R16, desc[UR8][R12.64+0x1] ;  /* 0x000001080c10c981 */ /* 0x000f22000c1e1100 */
[----:B0-----:R-:W-:-:S04]  /*17810*/  @!P4 IADD3 R14, P5, P6, R6, UR11, R14 ;  /* 0x0000000b060ecc10 */ /* 0x001fc8000febe00e */
[----:B------:R-:W-:Y:S02]  /*17820*/  @!P4 IADD3.X R15, R25, UR10, R15, P5, P6 ;  /* 0x0000000a190fcc10 */ /* 0x000fe4000afec40f */
[----:B------:R-:W-:-:S04]  /*17830*/  ISETP.GE.AND P0, PT, R3, 0x89, PT ;  /* 0x000000890300780c */ /* 0x000fc80003f06270 */
[----:B------:R-:W-:Y:S01]  /*17840*/  ISETP.LT.OR P3, PT, R24, 0x1, !P0 ;  /* 0x000000011800780c */ /* 0x000fe20004761670 */
[----:B-1----:R-:W-:-:S12]  /*17850*/  IMAD.U32 R18, RZ, RZ, UR7 ;  /* 0x00000007ff127e24 */ /* 0x002fd8000f8e00ff */
[----:B------:R-:W-:Y:S02]  /*17860*/  @!P3 IADD3 R18, P5, P6, R18, UR11, R6 ;  /* 0x0000000b1212bc10 */ /* 0x000fe4000febe006 */
[----:B----4-:R-:W-:-:S04]  /*17870*/  LOP3.LUT R16, R16, 0xff, RZ, 0xc0, !PT ;  /* 0x000000ff10107812 */ /* 0x010fc800078ec0ff */
[----:B------:R-:W-:-:S05]  /*17880*/  F2FP.F16.E4M3.UNPACK_B R16, R16 ;  /* 0x00000010ff10723e */ /* 0x000fca00020006ff */
[----:B------:R-:W-:-:S05]  /*17890*/  HADD2.F32 R16, -RZ, R16.H0_H0 ;  /* 0x20000010ff107230 */ /* 0x000fca0000004100 */
[----:B------:R-:W-:-:S04]  /*178a0*/  FMUL R16, R16, UR5 ;  /* 0x0000000510107c20 */ /* 0x000fc80008400000 */
[----:B------:R-:W-:-:S05]  /*178b0*/  FFMA R19, R19, UR4, R16 ;  /* 0x0000000413137c23 */ /* 0x000fca0008000010 */
[----:B------:R-:W-:-:S05]  /*178c0*/  F2FP.SATFINITE.E4M3.F32.PACK_AB_MERGE_C R19, RZ, R19, RZ ;  /* 0x00000013ff13723e */ /* 0x000fca00048070ff */
[----:B------:R0:W-:Y:S02]  /*178d0*/  @!P4 STG.E.U8 desc[UR8][R14.64+0x1], R19 ;  /* 0x000001130e00c986 */ /* 0x0001e4000c101108 */
[----:B0-----:R-:W-:-:S05]  /*178e0*/  IADD3 R14, P4, R27, 0x88, RZ ;  /* 0x000000881b0e7810 */ /* 0x001fca0007f9e0ff */
[----:B------:R-:W-:-:S04]  /*178f0*/  IMAD.X R16, RZ, RZ, R37, P4 ;  /* 0x000000ffff107224 */ /* 0x000fc800020e0625 */
[----:B------:R-:W-:-:S04]  /*17900*/  IMAD R16, R16, UR14, RZ ;  /* 0x0000000e10107c24 */ /* 0x000fc8000f8e02ff */
[C---:B------:R-:W-:Y:S02]  /*17910*/  IMAD R16, R14.reuse, UR15, R16 ;  /* 0x0000000f0e107c24 */ /* 0x040fe4000f8e0210 */
[----:B------:R-:W-:-:S03]  /*17920*/  IMAD.WIDE.U32 R14, R14, UR14, R30 ;  /* 0x0000000e0e0e7c25 */ /* 0x000fc6000f8e001e */
[----:B------:R-:W-:-:S04]  /*17930*/  IADD3 R14, P4, R14, UR16, RZ ;  /* 0x000000100e0e7c10 */ /* 0x000fc8000ff9e0ff */
[----:B------:R-:W-:Y:S02]  /*17940*/  IADD3.X R15, R15, UR17, R16, P4, !PT ;  /* 0x000000110f0f7c10 */ /* 0x000fe4000a7fe410 */
[----:B------:R-:W0:Y:S02]  /*17950*/  @!P3 LDC.64 R16, c[0x0][0x5c0] ;  /* 0x00017000ff10bb82 */ /* 0x000e240000000a00 */
[----:B0-----:R-:W-:Y:S02]  /*17960*/  @!P3 IADD3 R16, P4, R18, R16, RZ ;  /* 0x000000101210b210 */ /* 0x001fe40007f9e0ff */
[----:B------:R-:W-:-:S06]  /*17970*/  PRMT R18, RZ, 0x7610, R18 ;  /* 0x00007610ff127816 */ /* 0x000fcc0000000012 */
[----:B------:R-:W4:Y:S01]  /*17980*/  @!P3 LDG.E.U8 R18, desc[UR8][R14.64] ;  /* 0x000000080e12b981 */ /* 0x000f22000c1e1100 */
[----:B------:R-:W-:Y:S01]  /*17990*/  IMAD.U32 R29, RZ, RZ, UR6 ;  /* 0x00000006ff1d7e24 */ /* 0x000fe2000f8e00ff */
[----:B------:R-:W-:-:S04]  /*179a0*/  LOP3.LUT R26, R26, 0xfbffffff, RZ, 0xc0, !PT ;  /* 0xfbffffff1a1a7812 */ /* 0x000fc800078ec0ff */
[----:B------:R-:W-:Y:S02]  /*179b0*/  @!P3 IADD3.X R29, R29, UR10, R25, P5, P6 ;  /* 0x0000000a1d1dbc10 */ /* 0x000fe4000afec419 */
[----:B------:R-:W-:-:S03]  /*179c0*/  @P2 LOP3.LUT R26, R26, 0x4000000, RZ, 0xfc, !PT ;  /* 0x040000001a1a2812 */ /* 0x000fc600078efcff */
[----:B------:R-:W-:Y:S01]  /*179d0*/  @!P3 IMAD.X R17, R29, 0x1, R17, P4 ;  /* 0x000000011d11b824 */ /* 0x000fe200020e0611 */
[----:B------:R-:W-:Y:S02]  /*179e0*/  ISETP.LT.OR P4, PT, R24, 0x2, !P0 ;  /* 0x000000021800780c */ /* 0x000fe40004781670 */
[----:B------:R-:W-:Y:S02]  /*179f0*/  LOP3.LUT R26, R26, 0xdfffffff, RZ, 0xc0, !PT ;  /* 0xdfffffff1a1a7812 */ /* 0x000fe400078ec0ff */
[----:B------:R-:W-:Y:S02]  /*17a00*/  ISETP.GE.AND P2, PT, R3, 0x189, PT ;  /* 0x000001890300780c */ /* 0x000fe40003f46270 */
[----:B------:R-:W-:Y:S02]  /*17a10*/  @P1 LOP3.LUT R26, R26, 0x20000000, RZ, 0xfc, !PT ;  /* 0x200000001a1a1812 */ /* 0x000fe400078efcff */
[----:B------:R-:W-:-:S05]  /*17a20*/  ISETP.LT.OR P1, PT, R24, 0x12, !P2 ;  /* 0x000000121800780c */ /* 0x000fca0005721670 */
[----:B------:R-:W0:Y:S01]  /*17a30*/  @!P4 LDC.64 R32, c[0x0][0x5c0] ;  /* 0x00017000ff20cb82 */ /* 0x000e220000000a00 */
[----:B------:R-:W-:-:S07]  /*17a40*/  IMAD.U32 R29, RZ, RZ, UR6 ;  /* 0x00000006ff1d7e24 */ /* 0x000fce000f8e00ff */
[----:B------:R-:W-:Y:S01]  /*17a50*/  @!P1 IMAD.MOV.U32 R19, RZ, RZ, R25 ;  /* 0x000000ffff139224 */ /* 0x000fe200078e0019 */
[----:B----4-:R-:W-:-:S04]  /*17a60*/  LOP3.LUT R18, R18, 0xff, RZ, 0xc0, !PT ;  /* 0x000000ff12127812 */ /* 0x010fc800078ec0ff */
[----:B------:R-:W-:-:S05]  /*17a70*/  F2FP.F16.E4M3.UNPACK_B R18, R18 ;  /* 0x00000012ff12723e */ /* 0x000fca00020006ff */
[----:B------:R-:W-:-:S05]  /*17a80*/  HADD2.F32 R18, -RZ, R18.H0_H0 ;  /* 0x20000012ff127230 */ /* 0x000fca0000004100 */
[----:B------:R-:W-:-:S04]  /*17a90*/  FMUL R18, R18, UR5 ;  /* 0x0000000512127c20 */ /* 0x000fc80008400000 */
[----:B------:R-:W-:-:S05]  /*17aa0*/  FFMA R20, R20, UR4, R18 ;  /* 0x0000000414147c23 */ /* 0x000fca0008000012 */
[----:B------:R-:W-:-:S05]  /*17ab0*/  F2FP.SATFINITE.E4M3.F32.PACK_AB_MERGE_C R20, RZ, R20, RZ ;  /* 0x00000014ff14723e */ /* 0x000fca00048070ff */
[----:B------:R1:W-:Y:S01]  /*17ac0*/  @!P3 STG.E.U8 desc[UR8][R16.64], R20 ;  /* 0x000000141000b986 */ /* 0x0003e2000c101108 */
[----:B------:R-:W-:Y:S01]  /*17ad0*/  IMAD.U32 R18, RZ, RZ, UR7 ;  /* 0x00000007ff127e24 */ /* 0x000fe2000f8e00ff */
[----:B-1----:R-:W1:Y:S04]  /*17ae0*/  @!P1 LDC.64 R16, c[0x0][0x5c0] ;  /* 0x00017000ff109b82 */ /* 0x002e680000000a00 */
[----:B------:R-:W-:-:S04]  /*17af0*/  @!P4 IADD3 R18, P5, P6, R18, UR11, R6 ;  /* 0x0000000b1212cc10 */ /* 0x000fc8000febe006 */
[----:B0-----:R-:W-:Y:S01]  /*17b00*/  @!P4 IADD3 R32, P3, R18, R32, RZ ;  /* 0x000000201220c210 */ /* 0x001fe20007f7e0ff */
[----:B------:R-:W-:-:S04]  /*17b10*/  @!P1 IMAD.MOV.U32 R18, RZ, RZ, R6 ;  /* 0x000000ffff129224 */ /* 0x000fc800078e0006 */
[----:B------:R-:W-:Y:S01]  /*17b20*/  @!P1 IMAD.WIDE.U32 R18, R4, 0x180, R18 ;  /* 0x0000018004129825 */ /* 0x000fe200078e0012 */
[----:B------:R-:W-:Y:S02]  /*17b30*/  @!P4 IADD3.X R29, R29, UR10, R25, P5, P6 ;  /* 0x0000000a1d1dcc10 */ /* 0x000fe4000afec419 */
[--C-:B-1----:R-:W-:Y:S02]  /*17b40*/  @!P1 IADD3 R48, P5, P6, R18, UR7, R16.reuse ;  /* 0x0000000712309c10 */ /* 0x102fe4000febe010 */
[----:B------:R-:W-:-:S06]  /*17b50*/  PRMT R16, RZ, 0x7610, R16 ;  /* 0x00007610ff107816 */ /* 0x000fcc0000000010 */
[----:B------:R-:W4:Y:S01]  /*17b60*/  @!P4 LDG.E.U8 R16, desc[UR8][R14.64+0x1] ;  /* 0x000001080e10c981 */ /* 0x000f22000c1e1100 */
[----:B------:R-:W-:-:S04]  /*17b70*/  @!P1 IMAD R20, R5, 0x180, RZ ;  /* 0x0000018005149824 */ /* 0x000fc800078e02ff */
[----:B------:R-:W-:-:S05]  /*17b80*/  @!P1 IMAD.IADD R19, R19, 0x1, R20 ;  /* 0x0000000113139824 */ /* 0x000fca00078e0214 */
[----:B------:R-:W-:Y:S02]  /*17b90*/  @!P1 IADD3.X R49, R19, UR6, R17, P5, P6 ;  /* 0x0000000613319c10 */ /* 0x000fe4000afec411 */
[----:B------:R-:W-:Y:S01]  /*17ba0*/  ISETP.LT.OR P6, PT, R24, 0x19, !P2 ;  /* 0x000000191800780c */ /* 0x000fe200057c1670 */
[----:B------:R-:W-:Y:S01]  /*17bb0*/  @!P4 IMAD.X R33, R29, 0x1, R33, P3 ;  /* 0x000000011d21c824 */ /* 0x000fe200018e0621 */
[----:B------:R-:W-:-:S11]  /*17bc0*/  LOP3.LUT R0, R0, 0xffffffdf, RZ, 0xc0, !PT ;  /* 0xffffffdf00007812 */ /* 0x000fd600078ec0ff */
[----:B------:R-:W-:Y:S02]  /*17bd0*/  @!P6 IMAD.MOV.U32 R18, RZ, RZ, R6 ;  /* 0x000000ffff12e224 */ /* 0x000fe400078e0006 */
[----:B------:R-:W-:Y:S02]  /*17be0*/  @!P6 IMAD.MOV.U32 R19, RZ, RZ, R25 ;  /* 0x000000ffff13e224 */ /* 0x000fe400078e0019 */
[----:B------:R-:W-:Y:S02]  /*17bf0*/  @!P6 IMAD R20, R5, 0x180, RZ ;  /* 0x000001800514e824 */ /* 0x000fe400078e02ff */
[----:B------:R-:W-:Y:S01]  /*17c00*/  @!P6 IMAD.WIDE.U32 R18, R4, 0x180, R18 ;  /* 0x000001800412e825 */ /* 0x000fe200078e0012 */
[----:B------:R-:W-:-:S03]  /*17c10*/  @P1 LOP3.LUT R0, R0, 0x20, RZ, 0xfc, !PT ;  /* 0x0000002000001812 */ /* 0x000fc600078efcff */
[----:B------:R-:W-:Y:S01]  /*17c20*/  @!P6 IMAD.IADD R19, R19, 0x1, R20 ;  /* 0x000000011313e824 */ /* 0x000fe200078e0214 */
[----:B------:R-:W-:Y:S02]  /*17c30*/  LOP3.LUT P1, RZ, R26, 0x20000000, RZ, 0xc0, !PT ;  /* 0x200000001aff7812 */ /* 0x000fe4000782c0ff */
[----:B----4-:R-:W-:-:S04]  /*17c40*/  LOP3.LUT R16, R16, 0xff, RZ, 0xc0, !PT ;  /* 0x000000ff10107812 */ /* 0x010fc800078ec0ff */
[----:B------:R-:W-:-:S05]  /*17c50*/  F2FP.F16.E4M3.UNPACK_B R16, R16 ;  /* 0x00000010ff10723e */ /* 0x000fca00020006ff */
[----:B------:R-:W-:-:S05]  /*17c60*/  HADD2.F32 R16, -RZ, R16.H0_H0 ;  /* 0x20000010ff107230 */ /* 0x000fca0000004100 */
[----:B------:R-:W-:-:S04]  /*17c70*/  FMUL R16, R16, UR5 ;  /* 0x0000000510107c20 */ /* 0x000fc80008400000 */
[----:B------:R-:W-:Y:S02]  /*17c80*/  FFMA R21, R21, UR4, R16 ;  /* 0x0000000415157c23 */ /* 0x000fe40008000010 */
[----:B------:R-:W0:Y:S03]  /*17c90*/  @!P6 LDC.64 R16, c[0x0][0x5c0] ;  /* 0x00017000ff10eb82 */ /* 0x000e260000000a00 */
[----:B------:R-:W-:-:S05]  /*17ca0*/  F2FP.SATFINITE.E4M3.F32.PACK_AB_MERGE_C R21, RZ, R21, RZ ;  /* 0x00000015ff15723e */ /* 0x000fca00048070ff */
[----:B------:R-:W-:Y:S01]  /*17cb0*/  @!P4 STG.E.U8 desc[UR8][R32.64+0x1], R21 ;  /* 0x000001152000c986 */ /* 0x000fe2000c101108 */
[----:B0-----:R-:W-:-:S04]  /*17cc0*/  @!P6 IADD3 R50, P3, P4, R18, UR7, R16 ;  /* 0x000000071232ec10 */ /* 0x001fc8000fc7e010 */
[----:B------:R-:W-:Y:S02]  /*17cd0*/  @!P6 IADD3.X R51, R19, UR6, R17, P3, P4 ;  /* 0x000000061333ec10 */ /* 0x000fe40009fe8411 */
[----:B------:R-:W-:Y:S02]  /*17ce0*/  ISETP.LT.OR P3, PT, R24, 0x9, !P1 ;  /* 0x000000091800780c */ /* 0x000fe40004f61670 */
[----:B------:R-:W-:-:S11]  /*17cf0*/  PRMT R16, RZ, 0x7610, R16 ;  /* 0x00007610ff107816 */ /* 0x000fd60000000010 */
[----:B------:R-:W4:Y:S01]  /*17d00*/  @!P3 LDG.E.U8 R16, desc[UR8][R12.64+0x8] ;  /* 0x000008080c10b981 */ /* 0x000f22000c1e1100 */
[----:B------:R-:W-:Y:S02]  /*17d10*/  PRMT R18, RZ, 0x7610, R18 ;  /* 0x00007610ff127816 */ /* 0x000fe40000000012 */
[----:B----4-:R-:W-:-:S04]  /*17d20*/  LOP3.LUT R16, R16, 0xff, RZ, 0xc0, !PT ;  /* 0x000000ff10107812 */ /* 0x010fc800078ec0ff */
[----:B------:R-:W-:-:S05]  /*17d30*/  F2FP.F16.E4M3.UNPACK_B R16, R16 ;  /* 0x00000010ff10723e */ /* 0x000fca00020006ff */
[----:B------:R-:W-:-:S05]  /*17d40*/  HADD2.F32 R16, -RZ, R16.H0_H0 ;  /* 0x20000010ff107230 */ /* 0x000fca0000004100 */
[----:B------:R-:W-:-:S04]  /*17d50*/  FMUL R16, R16, UR5 ;  /* 0x0000000510107c20 */ /* 0x000fc80008400000 */
[----:B------:R-:W-:Y:S02]  /*17d60*/  FFMA R22, R22, UR4, R16 ;  /* 0x0000000416167c23 */ /* 0x000fe40008000010 */
[----:B------:R-:W0:Y:S03]  /*17d70*/  @!P3 LDC.64 R16, c[0x0][0x5c0] ;  /* 0x00017000ff10bb82 */ /* 0x000e260000000a00 */
[----:B------:R-:W-:Y:S02]  /*17d80*/  F2FP.SATFINITE.E4M3.F32.PACK_AB_MERGE_C R22, RZ, R22, RZ ;  /* 0x00000016ff16723e */ /* 0x000fe400048070ff */
[----:B0-----:R-:W-:-:S04]  /*17d90*/  @!P3 IADD3 R16, P4, P5, R6, UR11, R16 ;  /* 0x0000000b0610bc10 */ /* 0x001fc8000fd9e010 */
[----:B------:R-:W-:-:S05]  /*17da0*/  @!P3 IADD3.X R17, R25, UR10, R17, P4, P5 ;  /* 0x0000000a1911bc10 */ /* 0x000fca000a7ea411 */
[----:B------:R0:W-:Y:S01]  /*17db0*/  @!P3 STG.E.U8 desc[UR8][R16.64+0x8], R22 ;  /* 0x000008161000b986 */ /* 0x0001e2000c101108 */
[----:B------:R-:W-:-:S13]  /*17dc0*/  ISETP.LT.OR P3, PT, R24, 0xa, !P1 ;  /* 0x0000000a1800780c */ /* 0x000fda0004f61670 */
[----:B------:R-:W4:Y:S01]  /*17dd0*/  @!P3 LDG.E.U8 R18, desc[UR8][R12.64+0x9] ;  /* 0x000009080c12b981 */ /* 0x000f22000c1e1100 */
[----:B0-----:R-:W0:Y:S02]  /*17de0*/  @!P3 LDC.64 R16, c[0x0][0x5c0] ;  /* 0x00017000ff10bb82 */ /* 0x001e240000000a00 */
[----:B0-----:R-:W-:-:S04]  /*17df0*/  @!P3 IADD3 R16, P4, P5, R6, UR11, R16 ;  /* 0x0000000b0610bc10 */ /* 0x001fc8000fd9e010 */
[----:B------:R-:W-:Y:S01]  /*17e00*/  @!P3 IADD3.X R17, R25, UR10, R17, P4, P5 ;  /* 0x0000000a1911bc10 */ /* 0x000fe2000a7ea411 */
[----:B------:R-:W-:Y:S01]  /*17e10*/  IMAD.U32 R19, RZ, RZ, UR6 ;  /* 0x00000006ff137e24 */ /* 0x000fe2000f8e00ff */
        /* <DEDUP_REMOVED lines=8> */
[----:B0-----:R-:W0:Y:S01]  /*17ea0*/  @!P3 LDC.64 R16, c[0x0][0x5c0] ;  /* 0x00017000ff10bb82 */ /* 0x001e220000000a00 */
[----:B------:R-:W-:-:S05]  /*17eb0*/  IMAD.U32 R18, RZ, RZ, UR7 ;  /* 0x00000007ff127e24 */ /* 0x000fca000f8e00ff */
[----:B------:R-:W-:-:S04]  /*17ec0*/  @!P3 IADD3 R18, P4, P5, R18, UR11, R6 ;  /* 0x0000000b1212bc10 */ /* 0x000fc8000fd9e006 */
[----:B------:R-:W-:Y:S02]  /*17ed0*/  @!P3 IADD3.X R19, R19, UR10, R25, P4, P5 ;  /* 0x0000000a1313bc10 */ /* 0x000fe4000a7ea419 */
[----:B0-----:R-:W-:Y:S02]  /*17ee0*/  @!P3 IADD3 R16, P4, R18, R16, RZ ;  /* 0x000000101210b210 */ /* 0x001fe40007f9e0ff */
[----:B------:R-:W-:-:S06]  /*17ef0*/  PRMT R18, RZ, 0x7610, R18 ;  /* 0x00007610ff127816 */ /* 0x000fcc0000000012 */
[----:B------:R-:W4:Y:S01]  /*17f00*/  @!P3 LDG.E.U8 R18, desc[UR8][R14.64+0x8] ;  /* 0x000008080e12b981 */ /* 0x000f22000c1e1100 */
[----:B------:R-:W-:Y:S01]  /*17f10*/  @!P3 IMAD.X R17, R19, 0x1, R17, P4 ;  /* 0x000000011311b824 */ /* 0x000fe200020e0611 */
[----:B------:R-:W-:Y:S02]  /*17f20*/  ISETP.LT.OR P4, PT, R24, 0xa, !P0 ;  /* 0x0000000a1800780c */ /* 0x000fe40004781670 */
[----:B------:R-:W-:Y:S01]  /*17f30*/  ISETP.GE.AND P0, PT, R3, 0x101, PT ;  /* 0x000001010300780c */ /* 0x000fe20003f06270 */
[----:B------:R-:W-:Y:S01]  /*17f40*/  IMAD.U32 R20, RZ, RZ, UR7 ;  /* 0x00000007ff147e24 */ /* 0x000fe2000f8e00ff */
[----:B------:R-:W-:Y:S01]  /*17f50*/  LOP3.LUT R0, R0, 0xffffffbf, RZ, 0xc0, !PT ;  /* 0xffffffbf00007812 */ /* 0x000fe200078ec0ff */
[----:B------:R-:W-:Y:S01]  /*17f60*/  IMAD.U32 R22, RZ, RZ, UR6 ;  /* 0x00000006ff167e24 */ /* 0x000fe2000f8e00ff */
[----:B------:R-:W-:Y:S02]  /*17f70*/  LOP3.LUT R26, R26, 0xefffffff, RZ, 0xc0, !PT ;  /* 0xefffffff1a1a7812 */ /* 0x000fe400078ec0ff */
[----:B------:R-:W-:-:S05]  /*17f80*/  @P6 LOP3.LUT R0, R0, 0x40, RZ, 0xfc, !PT ;  /* 0x0000004000006812 */ /* 0x000fca00078efcff */
[----:B------:R-:W-:Y:S02]  /*17f90*/  @!P4 IADD3 R20, P5, P6, R20, UR11, R6 ;  /* 0x0000000b1414cc10 */ /* 0x000fe4000febe006 */
[----:B------:R-:W-:Y:S02]  /*17fa0*/  @P1 LOP3.LUT R26, R26, 0x10000000, RZ, 0xfc, !PT ;  /* 0x100000001a1a1812 */ /* 0x000fe400078efcff */
[----:B------:R-:W-:Y:S02]  /*17fb0*/  @!P4 IADD3.X R22, R22, UR10, R25, P5, P6 ;  /* 0x0000000a1616cc10 */ /* 0x000fe4000afec419 */
        /* <DEDUP_REMOVED lines=8> */
[----:B------:R-:W-:-:S13]  /*18040*/  ISETP.LT.OR P3, PT, R24, 0x1, !P0 ;  /* 0x000000011800780c */ /* 0x000fda0004761670 */
[----:B-1----:R-:W1:Y:S01]  /*18050*/  @!P3 LDC.64 R16, c[0x0][0x5c0] ;  /* 0x00017000ff10bb82 */ /* 0x002e620000000a00 */
[----:B0-----:R-:W-:Y:S02]  /*18060*/  @!P4 IADD3 R18, P5, R20, R18, RZ ;  /* 0x000000121412c210 */ /* 0x001fe40007fbe0ff */
[--C-:B-1----:R-:W-:Y:S02]  /*18070*/  @!P3 IADD3 R20, P1, P6, R6, UR61, R16.reuse ;  /* 0x0000003d0614bc10 */ /* 0x102fe4000fe3e010 */
[----:B------:R-:W-:-:S06]  /*18080*/  PRMT R16, RZ, 0x7610, R16 ;  /* 0x00007610ff107816 */ /* 0x000fcc0000000010 */
[----:B------:R-:W4:Y:S01]  /*18090*/  @!P4 LDG.E.U8 R16, desc[UR8][R14.64+0x9] ;  /* 0x000009080e10c981 */ /* 0x000f22000c1e1100 */
[----:B------:R-:W-:Y:S01]  /*180a0*/  @!P4 IMAD.X R19, R22, 0x1, R19, P5 ;  /* 0x000000011613c824 */ /* 0x000fe200028e0613 */
        /* <DEDUP_REMOVED lines=18> */
[----:B----4-:R-:W-:-:S04]  /*181d0*/  LOP3.LUT R18, R18, 0xff, RZ, 0xc0, !PT ;  /* 0x000000ff12127812 */ /* 0x010fc800078ec0ff */
[----:B------:R-:W-:-:S05]  /*181e0*/  F2FP.F16.E4M3.UNPACK_B R18, R18 ;  /* 0x00000012ff12723e */ /* 0x000fca00020006ff */
[----:B------:R-:W-:-:S05]  /*181f0*/  HADD2.F32 R18, -RZ, R18.H0_H0 ;  /* 0x20000012ff127230 */ /* 0x000fca0000004100 */
[----:B------:R-:W-:-:S04]  /*18200*/  FMUL R18, R18, UR5 ;  /* 0x0000000512127c20 */ /* 0x000fc80008400000 */
[----:B------:R-:W-:Y:S02]  /*18210*/  FFMA R234, R234, UR4, R18 ;  /* 0x00000004eaea7c23 */ /* 0x000fe40008000012 */
[----:B------:R-:W0:Y:S03]  /*18220*/  @!P4 LDC.64 R18, c[0x0][0x5c0] ;  /* 0x00017000ff12cb82 */ /* 0x000e260000000a00 */
[----:B------:R-:W-:-:S05]  /*18230*/  F2FP.SATFINITE.E4M3.F32.PACK_AB_MERGE_C R234, RZ, R234, RZ ;  /* 0x000000eaffea723e */ /* 0x000fca00048070ff */
[----:B------:R1:W-:Y:S02]  /*18240*/  @!P3 STG.E.U8 desc[UR8][R20.64], R234 ;  /* 0x000000ea1400b986 */ /* 0x0003e4000c101108 */
[----:B-1----:R-:W-:-:S06]  /*18250*/  PRMT R20, RZ, 0x7610, R20 ;  /* 0x00007610ff147816 */ /* 0x002fcc0000000014 */
[----:B------:R-:W4:Y:S01]  /*18260*/  @!P4 LDG.E.U8 R20, desc[UR8][R16.64+0x1] ;  /* 0x000001081014c981 */ /* 0x000f22000c1e1100 */
[----:B0-----:R-:W-:-:S04]  /*18270*/  @!P4 IADD3 R18, P5, P6, R6, UR61, R18 ;  /* 0x0000003d0612cc10 */ /* 0x001fc8000febe012 */
[----:B------:R-:W-:Y:S02]  /*18280*/  @!P4 IADD3.X R19, R25, UR60, R19, P5, P6 ;  /* 0x0000003c1913cc10 */ /* 0x000fe4000afec413 */
[----:B------:R-:W-:-:S04]  /*18290*/  ISETP.GE.AND P0, PT, R3, 0x109, PT ;  /* 0x000001090300780c */ /* 0x000fc80003f06270 */
[----:B------:R-:W-:Y:S01]  /*182a0*/  ISETP.LT.OR P3, PT, R24, 0x1, !P0 ;  /* 0x000000011800780c */ /* 0x000fe20004761670 */
[----:B------:R-:W-:-:S12]  /*182b0*/  IMAD.U32 R22, RZ, RZ, UR7 ;  /* 0x00000007ff167e24 */ /* 0x000fd8000f8e00ff */
        /* <DEDUP_REMOVED lines=19> */
[----:B------:R-:W-:-:S05]  /*183f0*/  IMAD.U32 R23, RZ, RZ, UR6 ;  /* 0x00000006ff177e24 */ /* 0x000fca000f8e00ff */
[----:B------:R-:W-:-:S05]  /*18400*/  @!P3 IADD3.X R23, R23, UR60, R25, P5, P6 ;  /* 0x0000003c1717bc10 */ /* 0x000fca000afec419 */
[----:B------:R-:W-:Y:S01]  /*18410*/  @!P3 IMAD.X R21, R23, 0x1, R21, P4 ;  /* 0x000000011715b824 */ /* 0x000fe200020e0615 */
[----:B------:R-:W-:-:S13]  /*18420*/  ISETP.LT.OR P4, PT, R24, 0x2, !P0 ;  /* 0x000000021800780c */ /* 0x000fda0004781670 */
[----:B------:R-:W0:Y:S01]  /*18430*/  @!P4 LDC.64 R32, c[0x0][0x5c0] ;  /* 0x00017000ff20cb82 */ /* 0x000e220000000a00 */
        /* <DEDUP_REMOVED lines=8> */
[----:B------:R-:W-:Y:S01]  /*184c0*/  ISETP.LT.OR P3, PT, R24, 0x1a, !P2 ;  /* 0x0000001a1800780c */ /* 0x000fe20005761670 */
[----:B------:R-:W-:-:S12]  /*184d0*/  IMAD.U32 R22, RZ, RZ, UR7 ;  /* 0x00000007ff167e24 */ /* 0x000fd8000f8e00ff */
[----:B-1----:R-:W1:Y:S01]  /*184e0*/  @!P3 LDC.64 R20, c[0x0][0x5c0] ;  /* 0x00017000ff14bb82 */ /* 0x002e620000000a00 */
[----:B------:R-:W-:Y:S01]  /*184f0*/  @!P4 IADD3 R22, P5, P6, R22, UR61, R6 ;  /* 0x0000003d1616cc10 */ /* 0x000fe2000febe006 */
[----:B------:R-:W-:-:S03]  /*18500*/  @!P3 IMAD.MOV.U32 R23, RZ, RZ, R25 ;  /* 0x000000ffff17b224 */ /* 0x000fc600078e0019 */
        /* <DEDUP_REMOVED lines=19> */
[----:B------:R-:W-:Y:S02]  /*18640*/  ISETP.GE.AND P3, PT, R3, 0x101, PT ;  /* 0x000001010300780c */ /* 0x000fe40003f66270 */
        /* <DEDUP_REMOVED lines=13> */
[----:B------:R-:W-:-:S04]  /*18720*/  LOP3.LUT R0, R0, 0xffffbfff, RZ, 0xc0, !PT ;  /* 0xffffbfff00007812 */ /* 0x000fc800078ec0ff */
[----:B------:R-:W-:Y:S02]  /*18730*/  @P6 LOP3.LUT R0, R0, 0x4000, RZ, 0xfc, !PT ;  /* 0x0000400000006812 */ /* 0x000fe400078efcff */
[----:B----4-:R-:W-:-:S04]  /*18740*/  LOP3.LUT R20, R20, 0xff, RZ, 0xc0, !PT ;  /* 0x000000ff14147812 */ /* 0x010fc800078ec0ff */
[----:B------:R-:W-:-:S05]  /*18750*/  F2FP.F16.E4M3.UNPACK_B R20, R20 ;  /* 0x00000014ff14723e */ /* 0x000fca00020006ff */
[----:B------:R-:W-:-:S05]  /*18760*/  HADD2.F32 R20, -RZ, R20.H0_H0 ;  /* 0x20000014ff147230 */ /* 0x000fca0000004100 */
[----:B------:R-:W-:-:S04]  /*18770*/  FMUL R20, R20, UR5 ;  /* 0x0000000514147c20 */ /* 0x000fc80008400000 */
[----:B--2---:R-:W-:Y:S02]  /*18780*/  FFMA R22, R55, UR4, R20 ;  /* 0x0000000437167c23 */ /* 0x004fe40008000014 */
[----:B------:R-:W0:Y:S01]  /*18790*/  @!P4 LDC.64 R20, c[0x0][0x5c0] ;  /* 0x00017000ff14cb82 */ /* 0x000e220000000a00 */
[----:B------:R-:W-:Y:S01]  /*187a0*/  IMAD.U32 R23, RZ, RZ, UR6 ;  /* 0x00000006ff177e24 */ /* 0x000fe2000f8e00ff */
[----:B------:R-:W2:Y:S01]  /*187b0*/  LDL.LU R55, [R1+0x248] ;  /* 0x0002480001377983 */ /* 0x000ea20000300800 */
[----:B------:R-:W-:Y:S02]  /*187c0*/  F2FP.SATFINITE.E4M3.F32.PACK_AB_MERGE_C R22, RZ, R22, RZ ;  /* 0x00000016ff16723e */ /* 0x000fe400048070ff */
[----:B0-----:R-:W-:-:S04]  /*187d0*/  @!P4 IADD3 R20, P5, P6, R6, UR61, R20 ;  /* 0x0000003d0614cc10 */ /* 0x001fc8000febe014 */
[----:B------:R-:W-:-:S05]  /*187e0*/  @!P4 IADD3.X R21, R25, UR60, R21, P5, P6 ;  /* 0x0000003c1915cc10 */ /* 0x000fca000afec415 */
[----:B------:R0:W-:Y:S01]  /*187f0*/  @!P4 STG.E.U8 desc[UR8][R20.64+0x8], R22 ;  /* 0x000008161400c986 */ /* 0x0001e2000c101108 */
[----:B------:R-:W-:Y:S02]  /*18800*/  ISETP.LT.OR P4, PT, R24, 0xa, !P3 ;  /* 0x0000000a1800780c */ /* 0x000fe40005f81670 */
[----:B0-----:R-:W-:-:S11]  /*18810*/  PRMT R22, RZ, 0x7610, R22 ;  /* 0x00007610ff167816 */ /* 0x001fd60000000016 */
[----:B------:R-:W0:Y:S01]  /*18820*/  @!P4 LDC.64 R20, c[0x0][0x5c0] ;  /* 0x00017000ff14cb82 */ /* 0x000e220000000a00 */
[----:B------:R-:W4:Y:S01]  /*18830*/  @!P4 LDG.E.U8 R22, desc[UR8][R16.64+0x9] ;  /* 0x000009081016c981 */ /* 0x000f22000c1e1100 */
[----:B0-----:R-:W-:-:S04]  /*18840*/  @!P4 IADD3 R20, P5, P6, R6, UR61, R20 ;  /* 0x0000003d0614cc10 */ /* 0x001fc8000febe014 */
[----:B------:R-:W-:Y:S02]  /*18850*/  @!P4 IADD3.X R21, R25, UR60, R21, P5, P6 ;  /* 0x0000003c1915cc10 */ /* 0x000fe4000afec415 */
[----:B------:R-:W-:Y:S02]  /*18860*/  ISETP.LT.OR P5, PT, R24, 0x9, !P0 ;  /* 0x000000091800780c */ /* 0x000fe400047a1670 */
[----:B----4-:R-:W-:-:S04]  /*18870*/  LOP3.LUT R22, R22, 0xff, RZ, 0xc0, !PT ;  /* 0x000000ff16167812 */ /* 0x010fc800078ec0ff */
[----:B------:R-:W-:-:S05]  /*18880*/  F2FP.F16.E4M3.UNPACK_B R22, R22 ;  /* 0x00000016ff16723e */ /* 0x000fca00020006ff */
[----:B------:R-:W-:-:S05]  /*18890*/  HADD2.F32 R22, -RZ, R22.H0_H0 ;  /* 0x20000016ff167230 */ /* 0x000fca0000004100 */
[----:B------:R-:W-:-:S04]  /*188a0*/  FMUL R22, R22, UR5 ;  /* 0x0000000516167c20 */ /* 0x000fc80008400000 */
[----:B---3--:R-:W-:Y:S02]  /*188b0*/  FFMA R22, R54, UR4, R22 ;  /* 0x0000000436167c23 */ /* 0x008fe40008000016 */
[----:B------:R-:W3:Y:S03]  /*188c0*/  LDL.LU R54, [R1+0x24c] ;  /* 0x00024c0001367983 */ /* 0x000ee60000300800 */
[----:B------:R-:W-:-:S05]  /*188d0*/  F2FP.SATFINITE.E4M3.F32.PACK_AB_MERGE_C R22, RZ, R22, RZ ;  /* 0x00000016ff16723e */ /* 0x000fca00048070ff */
[----:B------:R0:W-:Y:S02]  /*188e0*/  @!P4 STG.E.U8 desc[UR8][R20.64+0x9], R22 ;  /* 0x000009161400c986 */ /* 0x0001e4000c101108 */
        /* <DEDUP_REMOVED lines=9> */
[----:B----4-:R-:W-:-:S04]  /*18980*/  LOP3.LUT R22, R22, 0xff, RZ, 0xc0, !PT ;  /* 0x000000ff16167812 */ /* 0x010fc800078ec0ff */
[----:B------:R-:W-:-:S05]  /*18990*/  F2FP.F16.E4M3.UNPACK_B R22, R22 ;  /* 0x00000016ff16723e */ /* 0x000fca00020006ff */
[----:B------:R-:W-:-:S05]  /*189a0*/  HADD2.F32 R22, -RZ, R22.H0_H0 ;  /* 0x20000016ff167230 */ /* 0x000fca0000004100 */
[----:B------:R-:W-:-:S04]  /*189b0*/  FMUL R22, R22, UR5 ;  /* 0x0000000516167c20 */ /* 0x000fc80008400000 */
[----:B--2---:R-:W-:Y:S01]  /*189c0*/  FFMA R22, R55, UR4, R22 ;  /* 0x0000000437167c23 */ /* 0x004fe20008000016 */
[----:B------:R-:W-:Y:S02]  /*189d0*/  IMAD.U32 R23, RZ, RZ, UR7 ;  /* 0x00000007ff177e24 */ /* 0x000fe4000f8e00ff */
[----:B------:R-:W-:Y:S01]  /*189e0*/  IMAD.U32 R29, RZ, RZ, UR6 ;  /* 0x00000006ff1d7e24 */ /* 0x000fe2000f8e00ff */
[----:B------:R-:W-:Y:S01]  /*189f0*/  ISETP.GE.AND P3, PT, R3, 0x181, PT ;  /* 0x000001810300780c */ /* 0x000fe20003f66270 */
[----:B------:R-:W2:Y:S01]  /*18a00*/  LDL.LU R55, [R1+0x250] ;  /* 0x0002500001377983 */ /* 0x000ea20000300800 */
[----:B------:R-:W-:-:S05]  /*18a10*/  F2FP.SATFINITE.E4M3.F32.PACK_AB_MERGE_C R22, RZ, R22, RZ ;  /* 0x00000016ff16723e */ /* 0x000fca00048070ff */
[----:B------:R0:W-:Y:S02]  /*18a20*/  @!P5 STG.E.U8 desc[UR8][R20.64+0x8], R22 ;  /* 0x000008161400d986 */ /* 0x0001e4000c101108 */
[----:B0-----:R-:W-:Y:S01]  /*18a30*/  PRMT R22, RZ, 0x7610, R22 ;  /* 0x00007610ff167816 */ /* 0x001fe20000000016 */
[----:B------:R-:W0:Y:S05]  /*18a40*/  @!P4 LDC.64 R20, c[0x0][0x5c0] ;  /* 0x00017000ff14cb82 */ /* 0x000e2a0000000a00 */
[----:B------:R-:W4:Y:S01]  /*18a50*/  @!P4 LDG.E.U8 R22, desc[UR8][R18.64+0x9] ;  /* 0x000009081216c981 */ /* 0x000f22000c1e1100 */
[----:B------:R-:W-:-:S04]  /*18a60*/  @!P4 IADD3 R23, P0, P6, R23, UR61, R6 ;  /* 0x0000003d1717cc10 */ /* 0x000fc8000fe1e006 */
[----:B------:R-:W-:Y:S02]  /*18a70*/  @!P4 IADD3.X R29, R29, UR60, R25, P0, P6 ;  /* 0x0000003c1d1dcc10 */ /* 0x000fe400087ec419 */
[----:B0-----:R-:W-:-:S05]  /*18a80*/  @!P4 IADD3 R20, P5, R23, R20, RZ ;  /* 0x000000141714c210 */ /* 0x001fca0007fbe0ff */
[----:B------:R-:W-:Y:S01]  /*18a90*/  @!P4 IMAD.X R21, R29, 0x1, R21, P5 ;  /* 0x000000011d15c824 */ /* 0x000fe200028e0615 */
[----:B----4-:R-:W-:-:S04]  /*18aa0*/  LOP3.LUT R22, R22, 0xff, RZ, 0xc0, !PT ;  /* 0x000000ff16167812 */ /* 0x010fc800078ec0ff */
[----:B------:R-:W-:-:S05]  /*18ab0*/  F2FP.F16.E4M3.UNPACK_B R22, R22 ;  /* 0x00000016ff16723e */ /* 0x000fca00020006ff */
[----:B------:R-:W-:-:S05]  /*18ac0*/  HADD2.F32 R22, -RZ, R22.H0_H0 ;  /* 0x20000016ff167230 */ /* 0x000fca0000004100 */
[----:B------:R-:W-:-:S04]  /*18ad0*/  FMUL R22, R22, UR5 ;  /* 0x0000000516167c20 */ /* 0x000fc80008400000 */
[----:B---3--:R-:W-:Y:S01]  /*18ae0*/  FFMA R22, R54, UR4, R22 ;  /* 0x0000000436167c23 */ /* 0x008fe20008000016 */
[----:B------:R-:W-:Y:S01]  /*18af0*/  ISETP.LT.OR P0, PT, R24, 0x22, !P2 ;  /* 0x000000221800780c */ /* 0x000fe20005701670 */
[----:B------:R-:W3:Y:S03]  /*18b00*/  LDL.LU R54, [R1+0x254] ;  /* 0x0002540001367983 */ /* 0x000ee60000300800 */
[----:B------:R-:W-:-:S05]  /*18b10*/  F2FP.SATFINITE.E4M3.F32.PACK_AB_MERGE_C R22, RZ, R22, RZ ;  /* 0x00000016ff16723e */ /* 0x000fca00048070ff */
[----:B------:R0:W-:Y:S01]  /*18b20*/  @!P4 STG.E.U8 desc[UR8][R20.64+0x9], R22 ;  /* 0x000009161400c986 */ /* 0x0001e2000c101108 */
[----:B------:R-:W-:-:S13]  /*18b30*/  ISETP.LT.OR P4, PT, R24, 0x1, !P3 ;  /* 0x000000011800780c */ /* 0x000fda0005f81670 */
[----:B0-----:R-:W0:Y:S01]  /*18b40*/  @!P4 LDC.64 R20, c[0x0][0x5c0] ;  /* 0x00017000ff14cb82 */ /* 0x001e220000000a00 */
[----:B------:R-:W-:Y:S02]  /*18b50*/  @!P4 IMAD.MOV.U32 R22, RZ, RZ, R6 ;  /* 0x000000ffff16c224 */ /* 0x000fe400078e0006 */
[----:B------:R-:W-:Y:S02]  /*18b60*/  @!P4 IMAD.MOV.U32 R23, RZ, RZ, R25 ;  /* 0x000000ffff17c224 */ /* 0x000fe400078e0019 */
[----:B------:R-:W-:-:S04]  /*18b70*/  @!P4 IMAD.WIDE.U32 R22, R4, 0x180, R22 ;  /* 0x000001800416c825 */ /* 0x000fc800078e0016 */
[----:B------:R-:W-:Y:S01]  /*18b80*/  @!P4 IMAD R29, R5, 0x180, RZ ;  /* 0x00000180051dc824 */ /* 0x000fe200078e02ff */
[----:B0-----:R-:W-:-:S04]  /*18b90*/  @!P4 IADD3 R22, P5, R22, R20, RZ ;  /* 0x000000141616c210 */ /* 0x001fc80007fbe0ff */
[----:B------:R-:W-:Y:S02]  /*18ba0*/  @!P4 IADD3.X R23, R21, R23, R29, P5, !PT ;  /* 0x000000171517c210 */ /* 0x000fe40002ffe41d */
[----:B------:R-:W-:-:S05]  /*18bb0*/  IADD3 R20, P5, R27, 0x180, RZ ;  /* 0x000001801b147810 */ /* 0x000fca0007fbe0ff */
[----:B------:R-:W-:-:S04]  /*18bc0*/  IMAD.X R29, RZ, RZ, R37, P5 ;  /* 0x000000ffff1d7224 */ /* 0x000fc800028e0625 */
[----:B------:R-:W-:-:S04]  /*18bd0*/  IMAD R29, R29, UR14, RZ ;  /* 0x0000000e1d1d7c24 */ /* 0x000fc8000f8e02ff */
[C---:B------:R-:W-:Y:S02]  /*18be0*/  IMAD R29, R20.reuse, UR15, R29 ;  /* 0x0000000f141d7c24 */ /* 0x040fe4000f8e021d */
[----:B------:R-:W-:-:S03]  /*18bf0*/  IMAD.WIDE.U32 R20, R20, UR14, R30 ;  /* 0x0000000e14147c25 */ /* 0x000fc6000f8e001e */
[----:B------:R-:W-:-:S04]  /*18c00*/  IADD3 R20, P5, R20, UR16, RZ ;  /* 0x0000001014147c10 */ /* 0x000fc8000ffbe0ff */
[--C-:B------:R-:W-:Y:S02]  /*18c10*/  IADD3.X R21, R21, UR17, R29.reuse, P5, !PT ;  /* 0x0000001115157c10 */ /* 0x100fe4000affe41d */
[----:B------:R-:W-:-:S06]  /*18c20*/  PRMT R29, RZ, 0x7610, R29 ;  /* 0x00007610ff1d7816 */ /* 0x000fcc000000001d */
[----:B------:R-:W4:Y:S02]  /*18c30*/  @!P4 LDG.E.U8 R29, desc[UR8][R20.64] ;  /* 0x00000008141dc981 */ /* 0x000f24000c1e1100 */
[----:B----4-:R-:W-:-:S04]  /*18c40*/  LOP3.LUT R29, R29, 0xff, RZ, 0xc0, !PT ;  /* 0x000000ff1d1d7812 */ /* 0x010fc800078ec0ff */
[----:B------:R-:W-:-:S05]  /*18c50*/  F2FP.F16.E4M3.UNPACK_B R29, R29 ;  /* 0x0000001dff1d723e */ /* 0x000fca00020006ff */
[----:B------:R-:W-:-:S05]  /*18c60*/  HADD2.F32 R29, -RZ, R29.H0_H0 ;  /* 0x2000001dff1d7230 */ /* 0x000fca0000004100 */
[----:B------:R-:W-:-:S04]  /*18c70*/  FMUL R29, R29, UR5 ;  /* 0x000000051d1d7c20 */ /* 0x000fc80008400000 */
[----:B--2---:R-:W-:-:S05]  /*18c80*/  FFMA R29, R55, UR4, R29 ;  /* 0x00000004371d7c23 */ /* 0x004fca000800001d */
        /* <DEDUP_REMOVED lines=10> */
[----:B------:R-:W0:Y:S01]  /*18d30*/  @!P0 LDC.64 R22, c[0x0][0x5c0] ;  /* 0x00017000ff168b82 */ /* 0x000e220000000a00 */
[----:B------:R-:W-:Y:S02]  /*18d40*/  @!P0 IMAD.MOV.U32 R32, RZ, RZ, R6 ;  /* 0x000000ffff208224 */ /* 0x000fe400078e0006 */
[----:B------:R-:W-:Y:S02]  /*18d50*/  @!P0 IMAD.MOV.U32 R33, RZ, RZ, R25 ;  /* 0x000000ffff218224 */ /* 0x000fe400078e0019 */
[----:B------:R-:W-:-:S03]  /*18d60*/  @!P0 IMAD.WIDE.U32 R32, R4, 0x180, R32 ;  /* 0x0000018004208825 */ /* 0x000fc600078e0020 */
[--C-:B0-----:R-:W-:Y:S02]  /*18d70*/  @!P0 IADD3 R64, P5, P6, R32, UR7, R22.reuse ;  /* 0x0000000720408c10 */ /* 0x101fe4000febe016 */
[----:B------:R-:W-:-:S06]  /*18d80*/  PRMT R22, RZ, 0x7610, R22 ;  /* 0x00007610ff167816 */ /* 0x000fcc0000000016 */
[----:B------:R-:W2:Y:S01]  /*18d90*/  @!P4 LDG.E.U8 R22, desc[UR8][R20.64+0x1] ;  /* 0x000001081416c981 */ /* 0x000ea2000c1e1100 */
[----:B------:R-:W-:Y:S01]  /*18da0*/  @!P0 IMAD R29, R5, 0x180, RZ ;  /* 0x00000180051d8824 */ /* 0x000fe200078e02ff */
[----:B------:R-:W-:-:S03]  /*18db0*/  LOP3.LUT R0, R0, 0xffffdfff, RZ, 0xc0, !PT ;  /* 0xffffdfff00007812 */ /* 0x000fc600078ec0ff */
[----:B------:R-:W-:Y:S01]  /*18dc0*/  @!P0 IMAD.IADD R29, R33, 0x1, R29 ;  /* 0x00000001211d8824 */ /* 0x000fe200078e021d */
[----:B------:R-:W-:-:S04]  /*18dd0*/  @P0 LOP3.LUT R0, R0, 0x2000, RZ, 0xfc, !PT ;  /* 0x0000200000000812 */ /* 0x000fc800078efcff */
[----:B------:R-:W-:Y:S02]  /*18de0*/  @!P0 IADD3.X R65, R29, UR6, R23, P5, P6 ;  /* 0x000000061d418c10 */ /* 0x000fe4000afec417 */
[----:B------:R-:W-:Y:S02]  /*18df0*/  ISETP.LT.OR P0, PT, R24, 0x29, !P2 ;  /* 0x000000291800780c */ /* 0x000fe40005701670 */
[----:B------:R-:W-:-:S11]  /*18e00*/  LOP3.LUT R0, R0, 0xfffbffff, RZ, 0xc0, !PT ;  /* 0xfffbffff00007812 */ /* 0x000fd600078ec0ff */
[----:B------:R-:W-:Y:S02]  /*18e10*/  @!P0 IMAD.MOV.U32 R32, RZ, RZ, R6 ;  /* 0x000000ffff208224 */ /* 0x000fe400078e0006 */
[----:B------:R-:W-:Y:S02]  /*18e20*/  @!P0 IMAD.MOV.U32 R33, RZ, RZ, R25 ;  /* 0x000000ffff218224 */ /* 0x000fe400078e0019 */
[----:B------:R-:W-:Y:S02]  /*18e30*/  @!P0 IMAD R29, R5, 0x180, RZ ;  /* 0x00000180051d8824 */ /* 0x000fe400078e02ff */
[----:B------:R-:W-:-:S04]  /*18e40*/  @!P0 IMAD.WIDE.U32 R32, R4, 0x180, R32 ;  /* 0x0000018004208825 */ /* 0x000fc800078e0020 */
[----:B------:R-:W-:Y:S01]  /*18e50*/  @!P0 IMAD.IADD R29, R33, 0x1, R29 ;  /* 0x00000001211d8824 */ /* 0x000fe200078e021d */
[----:B------:R-:W-:Y:S02]  /*18e60*/  @P0 LOP3.LUT R0, R0, 0x40000, RZ, 0xfc, !PT ;  /* 0x0004000000000812 */ /* 0x000fe400078efcff */
[----:B--2---:R-:W-:-:S04]  /*18e70*/  LOP3.LUT R22, R22, 0xff, RZ, 0xc0, !PT ;  /* 0x000000ff16167812 */ /* 0x004fc800078ec0ff */
[----:B------:R-:W-:-:S05]  /*18e80*/  F2FP.F16.E4M3.UNPACK_B R22, R22 ;  /* 0x00000016ff16723e */ /* 0x000fca00020006ff */
[----:B------:R-:W-:-:S05]  /*18e90*/  HADD2.F32 R22, -RZ, R22.H0_H0 ;  /* 0x20000016ff167230 */ /* 0x000fca0000004100 */
[----:B------:R-:W-:-:S04]  /*18ea0*/  FMUL R22, R22, UR5 ;  /* 0x0000000516167c20 */ /* 0x000fc80008400000 */
[----:B---3--:R-:W-:Y:S02]  /*18eb0*/  FFMA R36, R54, UR4, R22 ;  /* 0x0000000436247c23 */ /* 0x008fe40008000016 */
[----:B------:R-:W0:Y:S01]  /*18ec0*/  @!P0 LDC.64 R22, c[0x0][0x5c0] ;  /* 0x00017000ff168b82 */ /* 0x000e220000000a00 */
[----:B------:R-:W2:Y:S02]  /*18ed0*/  LDL.LU R54, [R1+0x258] ;  /* 0x0002580001367983 */ /* 0x000ea40000300800 */
[----:B------:R-:W-:Y:S02]  /*18ee0*/  F2FP.SATFINITE.E4M3.F32.PACK_AB_MERGE_C R36, RZ, R36, RZ ;  /* 0x00000024ff24723e */ /* 0x000fe400048070ff */
[----:B------:R-:W3:Y:S01]  /*18ef0*/  LDL.LU R55, [R1+0x25c] ;  /* 0x00025c0001377983 */ /* 0x000ee20000300800 */
[----:B0-----:R-:W-:-:S04]  /*18f00*/  @!P0 IADD3 R72, P5, P6, R32, UR7, R22 ;  /* 0x0000000720488c10 */ /* 0x001fc8000febe016 */
[----:B------:R-:W-:Y:S02]  /*18f10*/  @!P0 IADD3.X R73, R29, UR6, R23, P5, P6 ;  /* 0x000000061d498c10 */ /* 0x000fe4000afec417 */
[----:B------:R-:W-:-:S13]  /*18f20*/  ISETP.LT.OR P0, PT, R24, 0x2a, !P2 ;  /* 0x0000002a1800780c */ /* 0x000fda0005701670 */
[----:B------:R-:W0:Y:S01]  /*18f30*/  @!P0 LDC.64 R22, c[0x0][0x5c0] ;  /* 0x00017000ff168b82 */ /* 0x000e220000000a00 */
[----:B------:R-:W-:Y:S02]  /*18f40*/  @!P0 IMAD.MOV.U32 R32, RZ, RZ, R6 ;  /* 0x000000ffff208224 */ /* 0x000fe400078e0006 */
[----:B------:R-:W-:Y:S02]  /*18f50*/  @!P0 IMAD.MOV.U32 R33, RZ, RZ, R25 ;  /* 0x000000ffff218224 */ /* 0x000fe400078e0019 */
[----:B------:R-:W-:Y:S02]  /*18f60*/  @!P0 IMAD R29, R5, 0x180, RZ ;  /* 0x00000180051d8824 */ /* 0x000fe400078e02ff */
[----:B------:R-:W-:Y:S01]  /*18f70*/  @!P0 IMAD.WIDE.U32 R32, R4, 0x180, R32 ;  /* 0x0000018004208825 */ /* 0x000fe200078e0020 */
[C---:B------:R-:W-:Y:S01]  /*18f80*/  LOP3.LUT P6, RZ, R0.reuse, 0x2, RZ, 0xc0, !PT ;  /* 0x0000000200ff7812 */ /* 0x040fe200078cc0ff */
[----:B------:R1:W-:Y:S01]  /*18f90*/  @!P4 STG.E.U8 desc[UR8][R34.64+0x1], R36 ;  /* 0x000001242200c986 */ /* 0x0003e2000c101108 */
[----:B------:R-:W-:Y:S01]  /*18fa0*/  LOP3.LUT R0, R0, 0xfffdffff, RZ, 0xc0, !PT ;  /* 0xfffdffff00007812 */ /* 0x000fe200078ec0ff */
[----:B------:R-:W-:-:S03]  /*18fb0*/  @!P0 IMAD.IADD R29, R33, 0x1, R29 ;  /* 0x00000001211d8824 */ /* 0x000fc600078e021d */
[----:B------:R-:W-:Y:S02]  /*18fc0*/  @P0 LOP3.LUT R0, R0, 0x20000, RZ, 0xfc, !PT ;  /* 0x0002000000000812 */ /* 0x000fe400078efcff */
[----:B0-----:R-:W-:-:S04]  /*18fd0*/  @!P0 IADD3 R74, P4, P5, R32, UR7, R22 ;  /* 0x00000007204a8c10 */ /* 0x001fc8000fd9e016 */
[----:B------:R-:W-:Y:S02]  /*18fe0*/  @!P0 IADD3.X R75, R29, UR6, R23, P4, P5 ;  /* 0x000000061d4b8c10 */ /* 0x000fe4000a7ea417 */
[----:B------:R-:W-:-:S13]  /*18ff0*/  ISETP.LT.OR P0, PT, R24, 0x31, !P2 ;  /* 0x000000311800780c */ /* 0x000fda0005701670 */
[----:B------:R-:W0:Y:S01]  /*19000*/  @!P0 LDC.64 R22, c[0x0][0x5c0] ;  /* 0x00017000ff168b82 */ /* 0x000e220000000a00 */
[----:B------:R-:W-:Y:S01]  /*19010*/  @!P0 IMAD.MOV.U32 R32, RZ, RZ, R6 ;  /* 0x000000ffff208224 */ /* 0x000fe200078e0006 */
[----:B------:R-:W-:Y:S01]  /*19020*/  IADD3 R29, P4, R27, 0x188, RZ ;  /* 0x000001881b1d7810 */ /* 0x000fe20007f9e0ff */
[----:B------:R-:W-:Y:S02]  /*19030*/  @!P0 IMAD.MOV.U32 R33, RZ, RZ, R25 ;  /* 0x000000ffff218224 */ /* 0x000fe400078e0019 */
[----:B-1----:R-:W-:Y:S02]  /*19040*/  @!P0 IMAD R34, R5, 0x180, RZ ;  /* 0x0000018005228824 */ /* 0x002fe400078e02ff */
[----:B------:R-:W-:-:S04]  /*19050*/  @!P0 IMAD.WIDE.U32 R32, R4, 0x180, R32 ;  /* 0x0000018004208825 */ /* 0x000fc800078e0020 */
[----:B------:R-:W-:Y:S02]  /*19060*/  IMAD.X R36, RZ, RZ, R37, P4 ;  /* 0x000000ffff247224 */ /* 0x000fe400020e0625 */
[----:B------:R-:W-:Y:S02]  /*19070*/  @!P0 IMAD.IADD R33, R33, 0x1, R34 ;  /* 0x0000000121218824 */ /* 0x000fe400078e0222 */
[----:B------:R-:W-:Y:S01]  /*19080*/  IMAD.WIDE.U32 R30, R29, UR14, R30 ;  /* 0x0000000e1d1e7c25 */ /* 0x000fe2000f8e001e */
[----:B0-----:R-:W-:-:S03]  /*19090*/  @!P0 IADD3 R108, P4, P5, R32, UR7, R22 ;  /* 0x00000007206c8c10 */ /* 0x001fc6000fd9e016 */
[----:B------:R-:W-:Y:S01]  /*190a0*/  IMAD R22, R36, UR14, RZ ;  /* 0x0000000e24167c24 */ /* 0x000fe2000f8e02ff */
[----:B------:R-:W-:-:S03]  /*190b0*/  @!P0 IADD3.X R109, R33, UR6, R23, P4, P5 ;  /* 0x00000006216d8c10 */ /* 0x000fc6000a7ea417 */
[----:B------:R-:W-:Y:S01]  /*190c0*/  IMAD R29, R29, UR15, R22 ;  /* 0x0000000f1d1d7c24 */ /* 0x000fe2000f8e0216 */
[----:B------:R-:W-:-:S04]  /*190d0*/  IADD3 R22, P4, R30, UR16, RZ ;  /* 0x000000101e167c10 */ /* 0x000fc8000ff9e0ff */
[--C-:B------:R-:W-:Y:S02]  /*190e0*/  IADD3.X R23, R31, UR17, R29.reuse, P4, !PT ;  /* 0x000000111f177c10 */ /* 0x100fe4000a7fe41d */
[----:B------:R-:W-:-:S06]  /*190f0*/  PRMT R29, RZ, 0x7610, R29 ;  /* 0x00007610ff1d7816 */ /* 0x000fcc000000001d */
[----:B------:R-:W4:Y:S01]  /*19100*/  @!P6 LDG.E.U8 R29, desc[UR8][R22.64] ;  /* 0x00000008161de981 */ /* 0x000f22000c1e1100 */
[----:B------:R-:W-:-:S04]  /*19110*/  LOP3.LUT R0, R0, 0xffbfffff, RZ, 0xc0, !PT ;  /* 0xffbfffff00007812 */ /* 0x000fc800078ec0ff */
[----:B------:R-:W-:Y:S02]  /*19120*/  @P0 LOP3.LUT R0, R0, 0x400000, RZ, 0xfc, !PT ;  /* 0x0040000000000812 */ /* 0x000fe400078efcff */
[----:B------:R-:W-:-:S13]  /*19130*/  ISETP.LT.OR P0, PT, R24, 0x32, !P2 ;  /* 0x000000321800780c */ /* 0x000fda0005701670 */
[----:B------:R-:W0:Y:S01]  /*19140*/  @!P0 LDC.64 R30, c[0x0][0x5c0] ;  /* 0x00017000ff1e8b82 */ /* 0x000e220000000a00 */
[----:B------:R-:W-:Y:S02]  /*19150*/  @!P0 IMAD.MOV.U32 R32, RZ, RZ, R6 ;  /* 0x000000ffff208224 */ /* 0x000fe400078e0006 */
[----:B------:R-:W-:Y:S02]  /*19160*/  @!P0 IMAD.MOV.U32 R33, RZ, RZ, R25 ;  /* 0x000000ffff218224 */ /* 0x000fe400078e0019 */
[----:B------:R-:W-:Y:S01]  /*19170*/  @!P0 IMAD.WIDE.U32 R32, R4, 0x180, R32 ;  /* 0x0000018004208825 */ /* 0x000fe200078e0020 */
[----:B------:R-:W-:-:S04]  /*19180*/  LOP3.LUT R0, R0, 0xffdfffff, RZ, 0xc0, !PT ;  /* 0xffdfffff00007812 */ /* 0x000fc800078ec0ff */
[----:B------:R-:W-:Y:S02]  /*19190*/  @P0 LOP3.LUT R0, R0, 0x200000, RZ, 0xfc, !PT ;  /* 0x0020000000000812 */ /* 0x000fe400078efcff */
[----:B0-----:R-:W-:Y:S02]  /*191a0*/  @!P0 IADD3 R104, P4, P5, R32, UR7, R30 ;  /* 0x0000000720688c10 */ /* 0x001fe4000fd9e01e */
[----:B----4-:R-:W-:-:S04]  /*191b0*/  LOP3.LUT R29, R29, 0xff, RZ, 0xc0, !PT ;  /* 0x000000ff1d1d7812 */ /* 0x010fc800078ec0ff */
[----:B------:R-:W-:-:S05]  /*191c0*/  F2FP.F16.E4M3.UNPACK_B R29, R29 ;  /* 0x0000001dff1d723e */ /* 0x000fca00020006ff */
[----:B------:R-:W-:-:S05]  /*191d0*/  HADD2.F32 R29, -RZ, R29.H0_H0 ;  /* 0x2000001dff1d7230 */ /* 0x000fca0000004100 */
[----:B------:R-:W-:-:S04]  /*191e0*/  FMUL R29, R29, UR5 ;  /* 0x000000051d1d7c20 */ /* 0x000fc80008400000 */
[----:B--2---:R-:W-:Y:S01]  /*191f0*/  FFMA R34, R54, UR4, R29 ;  /* 0x0000000436227c23 */ /* 0x004fe2000800001d */
[----:B------:R-:W-:Y:S01]  /*19200*/  @!P0 IMAD R29, R5, 0x180, RZ ;  /* 0x00000180051d8824 */ /* 0x000fe200078e02ff */
[----:B------:R-:W-:Y:S01]  /*19210*/  ISETP.LT.OR P2, PT, R24, 0x39, !P2 ;  /* 0x000000391800780c */ /* 0x000fe20005741670 */
[----:B------:R-:W2:Y:S02]  /*19220*/  LDL.LU R54, [R1+0x260] ;  /* 0x0002600001367983 */ /* 0x000ea40000300800 */
[----:B------:R-:W-:-:S05]  /*19230*/  @!P0 IMAD.IADD R29, R33, 0x1, R29 ;  /* 0x00000001211d8824 */ /* 0x000fca00078e021d */
[----:B------:R-:W-:Y:S02]  /*19240*/  @!P0 IADD3.X R105, R29, UR6, R31, P4, P5 ;  /* 0x000000061d698c10 */ /* 0x000fe4000a7ea41f */
[----:B------:R-:W-:Y:S02]  /*19250*/  LOP3.LUT P0, RZ, R26, 0x8000000, RZ, 0xc0, !PT ;  /* 0x080000001aff7812 */ /* 0x000fe4000780c0ff */
[----:B------:R-:W-:Y:S02]  /*19260*/  F2FP.SATFINITE.E4M3.F32.PACK_AB_MERGE_C R31, RZ, R34, RZ ;  /* 0x00000022ff1f723e */ /* 0x000fe400048070ff */
[----:B------:R-:W-:-:S03]  /*19270*/  PRMT R29, RZ, 0x7610, R29 ;  /* 0x00007610ff1d7816 */ /* 0x000fc6000000001d */
[----:B------:R0:W-:Y:S06]  /*19280*/  @!P6 STG.E.U8 desc[UR8][R40.64], R31 ;  /* 0x0000001f2800e986 */ /* 0x0001ec000c101108 */
[----:B------:R-:W4:Y:S02]  /*19290*/  @!P0 LDG.E.U8 R29, desc[UR8][R22.64+0x1] ;  /* 0x00000108161d8981 */ /* 0x000f24000c1e1100 */
[----:B----4-:R-:W-:-:S04]  /*192a0*/  LOP3.LUT R29, R29, 0xff, RZ, 0xc0, !PT ;  /* 0x000000ff1d1d7812 */ /* 0x010fc800078ec0ff */
[----:B------:R-:W-:-:S05]  /*192b0*/  F2FP.F16.E4M3.UNPACK_B R29, R29 ;  /* 0x0000001dff1d723e */ /* 0x000fca00020006ff */
[----:B------:R-:W-:-:S05]  /*192c0*/  HADD2.F32 R29, -RZ, R29.H0_H0 ;  /* 0x2000001dff1d7230 */ /* 0x000fca0000004100 */
[----:B------:R-:W-:-:S04]  /*192d0*/  FMUL R29, R29, UR5 ;  /* 0x000000051d1d7c20 */ /* 0x000fc80008400000 */
[----:B---3--:R-:W-:Y:S01]  /*192e0*/  FFMA R29, R55, UR4, R29 ;  /* 0x00000004371d7c23 */ /* 0x008fe2000800001d */
[----:B------:R-:W-:Y:S01]  /*192f0*/  LOP3.LUT P1, RZ, R26, 0x10000000, RZ, 0xc0, !PT ;  /* 0x100000001aff7812 */ /* 0x000fe2000782c0ff */
        /* <DEDUP_REMOVED lines=8> */
[----:B-1----:R-:W-:Y:S01]  /*19380*/  @!P0 IMAD R29, R5, 0x180, RZ ;  /* 0x00000180051d8824 */ /* 0x002fe200078e02ff */
[----:B0-----:R-:W-:-:S04]  /*19390*/  @!P0 IADD3 R34, P4, R32, R30, RZ ;  /* 0x0000001e20228210 */ /* 0x001fc80007f9e0ff */
[----:B------:R-:W-:Y:S02]  /*193a0*/  @!P0 IADD3.X R35, R31, R33, R29, P4, !PT ;  /* 0x000000211f238210 */ /* 0x000fe400027fe41d */
[----:B------:R-:W0:Y:S01]  /*193b0*/  @!P2 LDC.64 R30, c[0x0][0x5c0] ;  /* 0x00017000ff1eab82 */ /* 0x000e220000000a00 */
[----:B------:R-:W-:Y:S02]  /*193c0*/  @!P2 IMAD.MOV.U32 R32, RZ, RZ, R6 ;  /* 0x000000ffff20a224 */ /* 0x000fe400078e0006 */
[----:B------:R-:W-:Y:S02]  /*193d0*/  @!P2 IMAD.MOV.U32 R33, RZ, RZ, R25 ;  /* 0x000000ffff21a224 */ /* 0x000fe400078e0019 */
[----:B------:R-:W-:Y:S02]  /*193e0*/  @!P2 IMAD R29, R5, 0x180, RZ ;  /* 0x00000180051da824 */ /* 0x000fe400078e02ff */
[----:B------:R-:W-:-:S04]  /*193f0*/  @!P2 IMAD.WIDE.U32 R32, R4, 0x180, R32 ;  /* 0x000001800420a825 */ /* 0x000fc800078e0020 */
[----:B------:R-:W-:Y:S01]  /*19400*/  @!P2 IMAD.IADD R29, R33, 0x1, R29 ;  /* 0x00000001211da824 */ /* 0x000fe200078e021d */
[----:B0-----:R-:W-:-:S04]  /*19410*/  @!P2 IADD3 R110, P4, P5, R32, UR7, R30 ;  /* 0x00000007206eac10 */ /* 0x001fc8000fd9e01e */
[----:B------:R-:W-:Y:S02]  /*19420*/  @!P2 IADD3.X R111, R29, UR6, R31, P4, P5 ;  /* 0x000000061d6fac10 */ /* 0x000fe4000a7ea41f */
[----:B------:R-:W-:-:S06]  /*19430*/  PRMT R29, RZ, 0x7610, R29 ;  /* 0x00007610ff1d7816 */ /* 0x000fcc000000001d */
[----:B------:R-:W4:Y:S01]  /*19440*/  @!P0 LDG.E.U8 R29, desc[UR8][R20.64+0x8] ;  /* 0x00000808141d8981 */ /* 0x000f22000c1e1100 */
[----:B------:R-:W-:Y:S02]  /*19450*/  LOP3.LUT R26, R26, 0xfeffffff, RZ, 0xc0, !PT ;  /* 0xfeffffff1a1a7812 */ /* 0x000fe400078ec0ff */
[----:B------:R-:W-:Y:S02]  /*19460*/  LOP3.LUT R0, R0, 0xfbffffff, RZ, 0xc0, !PT ;  /* 0xfbffffff00007812 */ /* 0x000fe400078ec0ff */
[----:B------:R-:W-:Y:S02]  /*19470*/  @P3 LOP3.LUT R26, R26, 0x1000000, RZ, 0xfc, !PT ;  /* 0x010000001a1a3812 */ /* 0x000fe400078efcff */
[----:B------:R-:W-:Y:S02]  /*19480*/  @P2 LOP3.LUT R0, R0, 0x4000000, RZ, 0xfc, !PT ;  /* 0x0400000000002812 */ /* 0x000fe400078efcff */
[----:B----4-:R-:W-:-:S04]  /*19490*/  LOP3.LUT R29, R29, 0xff, RZ, 0xc0, !PT ;  /* 0x000000ff1d1d7812 */ /* 0x010fc800078ec0ff */
[----:B------:R-:W-:-:S05]  /*194a0*/  F2FP.F16.E4M3.UNPACK_B R29, R29 ;  /* 0x0000001dff1d723e */ /* 0x000fca00020006ff */
[----:B------:R-:W-:-:S05]  /*194b0*/  HADD2.F32 R29, -RZ, R29.H0_H0 ;  /* 0x2000001dff1d7230 */ /* 0x000fca0000004100 */
[----:B------:R-:W-:-:S04]  /*194c0*/  FMUL R29, R29, UR5 ;  /* 0x000000051d1d7c20 */ /* 0x000fc80008400000 */
[----:B--2---:R-:W-:Y:S01]  /*194d0*/  FFMA R29, R54, UR4, R29 ;  /* 0x00000004361d7c23 */ /* 0x004fe2000800001d */
[----:B------:R-:W-:Y:S01]  /*194e0*/  LOP3.LUT R0, R0, 0xff7fffff, RZ, 0xc0, !PT ;  /* 0xff7fffff00007812 */ /* 0x000fe200078ec0ff */
[----:B------:R-:W2:Y:S03]  /*194f0*/  LDL.LU R54, [R1+0x268] ;  /* 0x0002680001367983 */ /* 0x000ea60000300800 */
[----:B------:R-:W-:-:S05]  /*19500*/  F2FP.SATFINITE.E4M3.F32.PACK_AB_MERGE_C R29, RZ, R29, RZ ;  /* 0x0000001dff1d723e */ /* 0x000fca00048070ff */
[----:B------:R0:W-:Y:S01]  /*19510*/  @!P0 STG.E.U8 desc[UR8][R34.64+0x8], R29 ;  /* 0x0000081d22008986 */ /* 0x0001e2000c101108 */
[----:B------:R-:W-:-:S13]  /*19520*/  ISETP.LT.OR P0, PT, R24, 0xa, !P3 ;  /* 0x0000000a1800780c */ /* 0x000fda0005f01670 */
[----:B------:R-:W1:Y:S01]  /*19530*/  @!P0 LDC.64 R30, c[0x0][0x5c0] ;  /* 0x00017000ff1e8b82 */ /* 0x000e620000000a00 */
[----:B------:R-:W-:Y:S01]  /*19540*/  ISETP.GE.AND P3, PT, R3, 0x189, PT ;  /* 0x000001890300780c */ /* 0x000fe20003f66270 */
[----:B------:R-:W-:Y:S02]  /*19550*/  @!P0 IMAD.MOV.U32 R32, RZ, RZ, R6 ;  /* 0x000000ffff208224 */ /* 0x000fe400078e0006 */
[----:B------:R-:W-:Y:S01]  /*19560*/  @!P0 IMAD.MOV.U32 R33, RZ, RZ, R25 ;  /* 0x000000ffff218224 */ /* 0x000fe200078e0019 */
[----:B------:R-:W-:Y:S01]  /*19570*/  ISETP.LT.OR P2, PT, R24, 0x3a, !P3 ;  /* 0x0000003a1800780c */ /* 0x000fe20005f41670 */
[----:B------:R-:W-:-:S04]  /*19580*/  @!P0 IMAD.WIDE.U32 R32, R4, 0x180, R32 ;  /* 0x0000018004208825 */ /* 0x000fc800078e0020 */
[----:B0-----:R-:W-:Y:S01]  /*19590*/  @!P0 IMAD R29, R5, 0x180, RZ ;  /* 0x00000180051d8824 */ /* 0x001fe200078e02ff */
[----:B-1----:R-:W-:-:S04]  /*195a0*/  @!P0 IADD3 R34, P4, R32, R30, RZ ;  /* 0x0000001e20228210 */ /* 0x002fc80007f9e0ff */
[----:B------:R-:W-:-:S03]  /*195b0*/  @!P0 IADD3.X R35, R31, R33, R29, P4, !PT ;  /* 0x000000211f238210 */ /* 0x000fc600027fe41d */
        /* <DEDUP_REMOVED lines=10> */
[----:B------:R-:W-:Y:S02]  /*19660*/  @P2 LOP3.LUT R0, R0, 0x800000, RZ, 0xfc, !PT ;  /* 0x0080000000002812 */ /* 0x000fe400078efcff */
[----:B------:R-:W-:-:S13]  /*19670*/  ISETP.LT.OR P2, PT, R24, 0x41, !P3 ;  /* 0x000000411800780c */ /* 0x000fda0005f41670 */
[----:B------:R-:W0:Y:S01]  /*19680*/  @!P2 LDC.64 R30, c[0x0][0x5c0] ;  /* 0x00017000ff1eab82 */ /* 0x000e220000000a00 */
[----:B------:R-:W-:Y:S02]  /*19690*/  @!P2 IMAD.MOV.U32 R32, RZ, RZ, R6 ;  /* 0x000000ffff20a224 */ /* 0x000fe400078e0006 */
[----:B------:R-:W-:Y:S01]  /*196a0*/  @!P2 IMAD.MOV.U32 R33, RZ, RZ, R25 ;  /* 0x000000ffff21a224 */ /* 0x000fe200078e0019 */
[----:B------:R-:W-:Y:S01]  /*196b0*/  LOP3.LUT P5, RZ, R0, 0x8, RZ, 0xc0, !PT ;  /* 0x0000000800ff7812 */ /* 0x000fe200078ac0ff */
[----:B------:R-:W-:Y:S01]  /*196c0*/  @!P2 IMAD.WIDE.U32 R32, R4, 0x180, R32 ;  /* 0x000001800420a825 */ /* 0x000fe200078e0020 */
[----:B----4-:R-:W-:-:S04]  /*196d0*/  LOP3.LUT R29, R29, 0xff, RZ, 0xc0, !PT ;  /* 0x000000ff1d1d7812 */ /* 0x010fc800078ec0ff */
[----:B------:R-:W-:-:S05]  /*196e0*/  F2FP.F16.E4M3.UNPACK_B R29, R29 ;  /* 0x0000001dff1d723e */ /* 0x000fca00020006ff */
[----:B------:R-:W-:-:S05]  /*196f0*/  HADD2.F32 R29, -RZ, R29.H0_H0 ;  /* 0x2000001dff1d7230 */ /* 0x000fca0000004100 */
[----:B------:R-:W-:-:S04]  /*19700*/  FMUL R29, R29, UR5 ;  /* 0x000000051d1d7c20 */ /* 0x000fc80008400000 */
[----:B---3--:R-:W-:Y:S01]  /*19710*/  FFMA R29, R55, UR4, R29 ;  /* 0x00000004371d7c23 */ /* 0x008fe2000800001d */
[----:B------:R-:W-:Y:S01]  /*19720*/  LOP3.LUT R27, R27, 0xffffffdf, RZ, 0xc0, !PT ;  /* 0xffffffdf1b1b7812 */ /* 0x000fe200078ec0ff */
[----:B------:R-:W3:Y:S03]  /*19730*/  LDL.LU R55, [R1+0x26c] ;  /* 0x00026c0001377983 */ /* 0x000ee60000300800 */
[----:B------:R-:W-:-:S05]  /*19740*/  F2FP.SATFINITE.E4M3.F32.PACK_AB_MERGE_C R29, RZ, R29, RZ ;  /* 0x0000001dff1d723e */ /* 0x000fca00048070ff */
[----:B------:R1:W-:Y:S01]  /*19750*/  @!P0 STG.E.U8 desc[UR8][R34.64+0x9], R29 ;  /* 0x0000091d22008986 */ /* 0x0003e2000c101108 */
[----:B0-----:R-:W-:Y:S01]  /*19760*/  @!P2 IADD3 R160, P0, P4, R32, UR7, R30 ;  /* 0x0000000720a0ac10 */ /* 0x001fe2000fc1e01e */
[----:B-1----:R-:W-:-:S04]  /*19770*/  @!P2 IMAD R29, R5, 0x180, RZ ;  /* 0x00000180051da824 */ /* 0x002fc800078e02ff */
[----:B------:R-:W-:-:S05]  /*19780*/  @!P2 IMAD.IADD R29, R33, 0x1, R29 ;  /* 0x00000001211da824 */ /* 0x000fca00078e021d */
[----:B------:R-:W-:Y:S02]  /*19790*/  @!P2 IADD3.X R161, R29, UR6, R31, P0, P4 ;  /* 0x000000061da1ac10 */ /* 0x000fe400087e841f */
[----:B------:R-:W-:-:S06]  /*197a0*/  PRMT R29, RZ, 0x7610, R29 ;  /* 0x00007610ff1d7816 */ /* 0x000fcc000000001d */
[----:B------:R-:W4:Y:S01]  /*197b0*/  @!P5 LDG.E.U8 R29, desc[UR8][R22.64+0x8] ;  /* 0x00000808161dd981 */ /* 0x000f22000c1e1100 */
[----:B------:R-:W-:Y:S02]  /*197c0*/  @P2 LOP3.LUT R27, R27, 0x20, RZ, 0xfc, !PT ;  /* 0x000000201b1b2812 */ /* 0x000fe400078efcff */
[----:B------:R-:W-:-:S13]  /*197d0*/  ISETP.LT.OR P2, PT, R24, 0x42, !P3 ;  /* 0x000000421800780c */ /* 0x000fda0005f41670 */
[----:B------:R-:W0:Y:S01]  /*197e0*/  @!P2 LDC.64 R30, c[0x0][0x5c0] ;  /* 0x00017000ff1eab82 */ /* 0x000e220000000a00 */
[----:B------:R-:W-:Y:S02]  /*197f0*/  @!P2 IMAD.MOV.U32 R32, RZ, RZ, R6 ;  /* 0x000000ffff20a224 */ /* 0x000fe400078e0006 */
[----:B------:R-:W-:Y:S02]  /*19800*/  @!P2 IMAD.MOV.U32 R33, RZ, RZ, R25 ;  /* 0x000000ffff21a224 */ /* 0x000fe400078e0019 */
[----:B------:R-:W-:-:S03]  /*19810*/  @!P2 IMAD.WIDE.U32 R32, R4, 0x180, R32 ;  /* 0x000001800420a825 */ /* 0x000fc600078e0020 */
[----:B0-----:R-:W-:Y:S02]  /*19820*/  @!P2 IADD3 R158, P0, P4, R32, UR7, R30 ;  /* 0x00000007209eac10 */ /* 0x001fe4000fc1e01e */
[----:B------:R-:W-:Y:S02]  /*19830*/  LOP3.LUT P6, RZ, R0, 0x4, RZ, 0xc0, !PT ;  /* 0x0000000400ff7812 */ /* 0x000fe400078cc0ff */
[----:B----4-:R-:W-:-:S04]  /*19840*/  LOP3.LUT R29, R29, 0xff, RZ, 0xc0, !PT ;  /* 0x000000ff1d1d7812 */ /* 0x010fc800078ec0ff */
[----:B------:R-:W-:-:S05]  /*19850*/  F2FP.F16.E4M3.UNPACK_B R29, R29 ;  /* 0x0000001dff1d723e */ /* 0x000fca00020006ff */
[----:B------:R-:W-:-:S05]  /*19860*/  HADD2.F32 R29, -RZ, R29.H0_H0 ;  /* 0x2000001dff1d7230 */ /* 0x000fca0000004100 */
[----:B------:R-:W-:-:S04]  /*19870*/  FMUL R29, R29, UR5 ;  /* 0x000000051d1d7c20 */ /* 0x000fc80008400000 */
[----:B--2---:R-:W-:Y:S01]  /*19880*/  FFMA R34, R54, UR4, R29 ;  /* 0x0000000436227c23 */ /* 0x004fe2000800001d */
[----:B------:R-:W-:Y:S01]  /*19890*/  LOP3.LUT R27, R27, 0xffffffef, RZ, 0xc0, !PT ;  /* 0xffffffef1b1b7812 */ /* 0x000fe200078ec0ff */
[----:B------:R-:W2:Y:S03]  /*198a0*/  LDL.LU R54, [R1+0x270] ;  /* 0x0002700001367983 */ /* 0x000ea60000300800 */
[----:B------:R-:W-:Y:S01]  /*198b0*/  F2FP.SATFINITE.E4M3.F32.PACK_AB_MERGE_C R34, RZ, R34, RZ ;  /* 0x00000022ff22723e */ /* 0x000fe200048070ff */
[----:B------:R-:W-:-:S04]  /*198c0*/  @!P2 IMAD R29, R5, 0x180, RZ ;  /* 0x00000180051da824 */ /* 0x000fc800078e02ff */
[----:B------:R-:W-:Y:S01]  /*198d0*/  @!P5 STG.E.U8 desc[UR8][R42.64+0x8], R34 ;  /* 0x000008222a00d986 */ /* 0x000fe2000c101108 */
[----:B------:R-:W-:Y:S01]  /*198e0*/  ISETP.LT.OR P5, PT, R24, 0x49, !P3 ;  /* 0x000000491800780c */ /* 0x000fe20005fa1670 */
[----:B------:R-:W-:-:S05]  /*198f0*/  @!P2 IMAD.IADD R29, R33, 0x1, R29 ;  /* 0x00000001211da824 */ /* 0x000fca00078e021d */
[----:B------:R-:W-:-:S07]  /*19900*/  @!P2 IADD3.X R159, R29, UR6, R31, P0, P4 ;  /* 0x000000061d9fac10 */ /* 0x000fce00087e841f */
        /* <DEDUP_REMOVED lines=10> */
[----:B------:R-:W-:-:S04]  /*199b0*/  @P2 LOP3.LUT R27, R27, 0x10, RZ, 0xfc, !PT ;  /* 0x000000101b1b2812 */ /* 0x000fc800078efcff */
[----:B------:R-:W-:-:S04]  /*199c0*/  LOP3.LUT R27, R27, 0xffffff7f, RZ, 0xc0, !PT ;  /* 0xffffff7f1b1b7812 */ /* 0x000fc800078ec0ff */
[----:B------:R-:W-:Y:S02]  /*199d0*/  @P5 LOP3.LUT R27, R27, 0x80, RZ, 0xfc, !PT ;  /* 0x000000801b1b5812 */ /* 0x000fe400078efcff */
[----:B------:R-:W-:-:S13]  /*199e0*/  ISETP.LT.OR P5, PT, R24, 0x4a, !P3 ;  /* 0x0000004a1800780c */ /* 0x000fda0005fa1670 */
[----:B------:R-:W0:Y:S01]  /*199f0*/  @!P5 LDC.64 R30, c[0x0][0x5c0] ;  /* 0x00017000ff1edb82 */ /* 0x000e220000000a00 */
[----:B------:R-:W-:Y:S02]  /*19a00*/  @!P5 IMAD.MOV.U32 R32, RZ, RZ, R6 ;  /* 0x000000ffff20d224 */ /* 0x000fe400078e0006 */
[----:B------:R-:W-:Y:S02]  /*19a10*/  @!P5 IMAD.MOV.U32 R33, RZ, RZ, R25 ;  /* 0x000000ffff21d224 */ /* 0x000fe400078e0019 */
[----:B------:R-:W-:-:S03]  /*19a20*/  @!P5 IMAD.WIDE.U32 R32, R4, 0x180, R32 ;  /* 0x000001800420d825 */ /* 0x000fc600078e0020 */
[----:B0-----:R-:W-:Y:S02]  /*19a30*/  @!P5 IADD3 R162, P0, P4, R32, UR7, R30 ;  /* 0x0000000720a2dc10 */ /* 0x001fe4000fc1e01e */
[----:B----4-:R-:W-:-:S04]  /*19a40*/  LOP3.LUT R29, R29, 0xff, RZ, 0xc0, !PT ;  /* 0x000000ff1d1d7812 */ /* 0x010fc800078ec0ff */
[----:B------:R-:W-:-:S05]  /*19a50*/  F2FP.F16.E4M3.UNPACK_B R29, R29 ;  /* 0x0000001dff1d723e */ /* 0x000fca00020006ff */
[----:B------:R-:W-:-:S05]  /*19a60*/  HADD2.F32 R29, -RZ, R29.H0_H0 ;  /* 0x2000001dff1d7230 */ /* 0x000fca0000004100 */
[----:B------:R-:W-:-:S04]  /*19a70*/  FMUL R29, R29, UR5 ;  /* 0x000000051d1d7c20 */ /* 0x000fc80008400000 */
[----:B---3--:R-:W-:Y:S02]  /*19a80*/  FFMA R29, R55, UR4, R29 ;  /* 0x00000004371d7c23 */ /* 0x008fe4000800001d */
[----:B------:R-:W3:Y:S03]  /*19a90*/  LDL.LU R55, [R1+0x274] ;  /* 0x0002740001377983 */ /* 0x000ee60000300800 */
[----:B------:R-:W-:-:S05]  /*19aa0*/  F2FP.SATFINITE.E4M3.F32.PACK_AB_MERGE_C R29, RZ, R29, RZ ;  /* 0x0000001dff1d723e */ /* 0x000fca00048070ff */
[----:B------:R0:W-:Y:S01]  /*19ab0*/  @!P6 STG.E.U8 desc[UR8][R44.64+0x9], R29 ;  /* 0x0000091d2c00e986 */ /* 0x0001e2000c101108 */
[----:B------:R-:W-:Y:S01]  /*19ac0*/  ISETP.GE.AND P6, PT, R3, 0x1, PT ;  /* 0x000000010300780c */ /* 0x000fe20003fc6270 */
[----:B0-----:R-:W-:-:S04]  /*19ad0*/  @!P5 IMAD R29, R5, 0x180, RZ ;  /* 0x00000180051dd824 */ /* 0x001fc800078e02ff */
[----:B------:R-:W-:-:S05]  /*19ae0*/  @!P5 IMAD.IADD R29, R33, 0x1, R29 ;  /* 0x00000001211dd824 */ /* 0x000fca00078e021d */
[----:B------:R-:W-:Y:S02]  /*19af0*/  @!P5 IADD3.X R163, R29, UR6, R31, P0, P4 ;  /* 0x000000061da3dc10 */ /* 0x000fe400087e841f */
        /* <DEDUP_REMOVED lines=15> */
[----:B------:R-:W-:Y:S02]  /*19bf0*/  ISETP.LT.OR P0, PT, R24, 0x12, !P6 ;  /* 0x000000121800780c */ /* 0x000fe40007701670 */
[----:B0-----:R-:W-:-:S11]  /*19c00*/  PRMT R29, RZ, 0x7610, R29 ;  /* 0x00007610ff1d7816 */ /* 0x001fd6000000001d */
[----:B------:R-:W0:Y:S01]  /*19c10*/  @!P0 LDC.64 R30, c[0x0][0x5c0] ;  /* 0x00017000ff1e8b82 */ /* 0x000e220000000a00 */
[----:B------:R-:W4:Y:S01]  /*19c20*/  @!P0 LDG.E.U8 R29, desc[UR8][R8.64+0x11] ;  /* 0x00001108081d8981 */ /* 0x000f22000c1e1100 */
[----:B------:R-:W-:Y:S02]  /*19c30*/  @P5 LOP3.LUT R27, R27, 0x40, RZ, 0xfc, !PT ;  /* 0x000000401b1b5812 */ /* 0x000fe400078efcff */
[----:B------:R-:W-:Y:S02]  /*19c40*/  ISETP.LT.OR P5, PT, R24, 0x51, !P3 ;  /* 0x000000511800780c */ /* 0x000fe40005fa1670 */
[----:B0-----:R-:W-:-:S05]  /*19c50*/  @!P0 IADD3 R30, P4, R6, R30, RZ ;  /* 0x0000001e061e8210 */ /* 0x001fca0007f9e0ff */
[----:B------:R-:W-:-:S06]  /*19c60*/  @!P0 IMAD.X R31, R25, 0x1, R31, P4 ;  /* 0x00000001191f8824 */ /* 0x000fcc00020e061f */
[----:B------:R-:W-:Y:S02]  /*19c70*/  @!P5 IMAD.MOV.U32 R32, RZ, RZ, R6 ;  /* 0x000000ffff20d224 */ /* 0x000fe400078e0006 */
[----:B------:R-:W-:Y:S02]  /*19c80*/  @!P5 IMAD.MOV.U32 R33, RZ, RZ, R25 ;  /* 0x000000ffff21d224 */ /* 0x000fe400078e0019 */
[----:B------:R-:W-:Y:S01]  /*19c90*/  @!P5 IMAD.WIDE.U32 R32, R4, 0x180, R32 ;  /* 0x000001800420d825 */ /* 0x000fe200078e0020 */
[----:B------:R-:W-:Y:S02]  /*19ca0*/  LOP3.LUT P2, RZ, R26, 0x4000000, RZ, 0xc0, !PT ;  /* 0x040000001aff7812 */ /* 0x000fe4000784c0ff */
        /* <DEDUP_REMOVED lines=8> */
[----:B------:R0:W-:Y:S02]  /*19d30*/  @!P0 STG.E.U8 desc[UR8][R30.64+0x11], R29 ;  /* 0x0000111d1e008986 */ /* 0x0001e4000c101108 */
[----:B0-----:R-:W0:Y:S01]  /*19d40*/  @!P5 LDC.64 R30, c[0x0][0x5c0] ;  /* 0x00017000ff1edb82 */ /* 0x001e220000000a00 */
[----:B------:R-:W-:-:S04]  /*19d50*/  @!P5 IMAD R29, R5, 0x180, RZ ;  /* 0x00000180051dd824 */ /* 0x000fc800078e02ff */
[----:B------:R-:W-:Y:S01]  /*19d60*/  @!P5 IMAD.IADD R29, R33, 0x1, R29 ;  /* 0x00000001211dd824 */ /* 0x000fe200078e021d */
[----:B0-----:R-:W-:-:S04]  /*19d70*/  @!P5 IADD3 R210, P0, P4, R32, UR7, R30 ;  /* 0x0000000720d2dc10 */ /* 0x001fc8000fc1e01e */
[----:B------:R-:W-:Y:S02]  /*19d80*/  @!P5 IADD3.X R211, R29, UR6, R31, P0, P4 ;  /* 0x000000061dd3dc10 */ /* 0x000fe400087e841f */
[----:B------:R-:W-:Y:S02]  /*19d90*/  ISETP.LT.OR P0, PT, R24, 0x11, !P2 ;  /* 0x000000111800780c */ /* 0x000fe40005701670 */
[----:B------:R-:W-:-:S11]  /*19da0*/  PRMT R29, RZ, 0x7610, R29 ;  /* 0x00007610ff1d7816 */ /* 0x000fd6000000001d */
[----:B------:R-:W4:Y:S01]  /*19db0*/  @!P0 LDG.E.U8 R29, desc[UR8][R10.64+0x10] ;  /* 0x000010080a1d8981 */ /* 0x000f22000c1e1100 */
[----:B------:R-:W0:Y:S01]  /*19dc0*/  @!P0 LDC.64 R30, c[0x0][0x5c0] ;  /* 0x00017000ff1e8b82 */ /* 0x000e220000000a00 */
[----:B------:R-:W-:Y:S02]  /*19dd0*/  @P5 LOP3.LUT R28, R28, 0x1000000, RZ, 0xfc, !PT ;  /* 0x010000001c1c5812 */ /* 0x000fe400078efcff */
[----:B0-----:R-:W-:-:S04]  /*19de0*/  @!P0 IADD3 R30, P4, P5, R6, UR7, R30 ;  /* 0x00000007061e8c10 */ /* 0x001fc8000fd9e01e */
[----:B------:R-:W-:Y:S02]  /*19df0*/  @!P0 IADD3.X R31, R25, UR6, R31, P4, P5 ;  /* 0x00000006191f8c10 */ /* 0x000fe4000a7ea41f */
[----:B----4-:R-:W-:-:S04]  /*19e00*/  LOP3.LUT R29, R29, 0xff, RZ, 0xc0, !PT ;  /* 0x000000ff1d1d7812 */ /* 0x010fc800078ec0ff */
[----:B------:R-:W-:-:S05]  /*19e10*/  F2FP.F16.E4M3.UNPACK_B R29, R29 ;  /* 0x0000001dff1d723e */ /* 0x000fca00020006ff */
[----:B------:R-:W-:-:S05]  /*19e20*/  HADD2.F32 R29, -RZ, R29.H0_H0 ;  /* 0x2000001dff1d7230 */ /* 0x000fca0000004100 */
[----:B------:R-:W-:-:S04]  /*19e30*/  FMUL R29, R29, UR5 ;  /* 0x000000051d1d7c20 */ /* 0x000fc80008400000 */
[----:B--2---:R-:W-:Y:S02]  /*19e40*/  FFMA R29, R54, UR4, R29 ;  /* 0x00000004361d7c23 */ /* 0x004fe4000800001d */
[----:B------:R-:W2:Y:S03]  /*19e50*/  LDL.LU R54, [R1+0x280] ;  /* 0x0002800001367983 */ /* 0x000ea60000300800 */
[----:B------:R-:W-:-:S05]  /*19e60*/  F2FP.SATFINITE.E4M3.F32.PACK_AB_MERGE_C R29, RZ, R29, RZ ;  /* 0x0000001dff1d723e */ /* 0x000fca00048070ff */
[----:B------:R0:W-:Y:S01]  /*19e70*/  @!P0 STG.E.U8 desc[UR8][R30.64+0x10], R29 ;  /* 0x0000101d1e008986 */ /* 0x0001e2000c101108 */
[----:B------:R-:W-:Y:S02]  /*19e80*/  ISETP.LT.OR P0, PT, R24, 0x12, !P2 ;  /* 0x000000121800780c */ /* 0x000fe40005701670 */
[----:B0-----:R-:W-:-:S11]  /*19e90*/  PRMT R29, RZ, 0x7610, R29 ;  /* 0x00007610ff1d7816 */ /* 0x001fd6000000001d */
[----:B------:R-:W0:Y:S01]  /*19ea0*/  @!P0 LDC.64 R30, c[0x0][0x5c0] ;  /* 0x00017000ff1e8b82 */ /* 0x000e220000000a00 */
[----:B------:R-:W4:Y:S01]  /*19eb0*/  @!P0 LDG.E.U8 R29, desc[UR8][R10.64+0x11] ;  /* 0x000011080a1d8981 */ /* 0x000f22000c1e1100 */
[----:B0-----:R-:W-:-:S04]  /*19ec0*/  @!P0 IADD3 R30, P4, P5, R6, UR7, R30 ;  /* 0x00000007061e8c10 */ /* 0x001fc8000fd9e01e */
[----:B------:R-:W-:Y:S02]  /*19ed0*/  @!P0 IADD3.X R31, R25, UR6, R31, P4, P5 ;  /* 0x00000006191f8c10 */ /* 0x000fe4000a7ea41f */
[----:B------:R-:W-:-:S13]  /*19ee0*/  ISETP.LT.OR P5, PT, R24, 0x52, !P3 ;  /* 0x000000521800780c */ /* 0x000fda0005fa1670 */
[----:B------:R-:W-:Y:S02]  /*19ef0*/  @!P5 IMAD.MOV.U32 R32, RZ, RZ, R6 ;  /* 0x000000ffff20d224 */ /* 0x000fe400078e0006 */
[----:B------:R-:W-:Y:S02]  /*19f00*/  @!P5 IMAD.MOV.U32 R33, RZ, RZ, R25 ;  /* 0x000000ffff21d224 */ /* 0x000fe400078e0019 */
[----:B------:R-:W-:Y:S01]  /*19f10*/  @!P5 IMAD.WIDE.U32 R32, R4, 0x180, R32 ;  /* 0x000001800420d825 */ /* 0x000fe200078e0020 */
        /* <DEDUP_REMOVED lines=64> */
[----:B--2---:R-:W-:Y:S01]  /*1a320*/  FFMA R29, R54, UR4, R29 ;  /* 0x00000004361d7c23 */ /* 0x004fe2000800001d */
[----:B------:R-:W-:Y:S01]  /*1a330*/  ISETP.LT.OR P6, PT, R24, 0x5a, !P3 ;  /* 0x0000005a1800780c */ /* 0x000fe20005fc1670 */
        /* <DEDUP_REMOVED lines=8> */
[----:B------:R-:W-:Y:S01]  /*1a3c0*/  @!P0 IADD3.X R31, R25, UR6, R31, P4, P5 ;  /* 0x00000006191f8c10 */ /* 0x000fe2000a7ea41f */
        /* <DEDUP_REMOVED lines=26> */
[----:B--2---:R-:W-:Y:S01]  /*1a570*/  FFMA R29, R54, UR4, R29 ;  /* 0x00000004361d7c23 */ /* 0x004fe2000800001d */
[----:B------:R-:W-:Y:S01]  /*1a580*/  LOP3.LUT R26, R26, 0xffbfffff, RZ, 0xc0, !PT ;  /* 0xffbfffff1a1a7812 */ /* 0x000fe200078ec0ff */
[----:B------:R-:W-:Y:S01]  /*1a590*/  IMAD.U32 R32, RZ, RZ, UR6 ;  /* 0x00000006ff207e24 */ /* 0x000fe2000f8e00ff */
[----:B------:R-:W2:Y:S02]  /*1a5a0*/  LDL.LU R54, [R1+0x298] ;  /* 0x0002980001367983 */ /* 0x000ea40000300800 */
[----:B------:R-:W-:-:S05]  /*1a5b0*/  F2FP.SATFINITE.E4M3.F32.PACK_AB_MERGE_C R29, RZ, R29, RZ ;  /* 0x0000001dff1d723e */ /* 0x000fca00048070ff */
[----:B------:R0:W-:Y:S01]  /*1a5c0*/  @!P0 STG.E.U8 desc[UR8][R30.64+0x10], R29 ;  /* 0x0000101d1e008986 */ /* 0x0001e2000c101108 */
[----:B------:R-:W-:Y:S02]  /*1a5d0*/  ISETP.LT.OR P0, PT, R24, 0x12, !P1 ;  /* 0x000000121800780c */ /* 0x000fe40004f01670 */
[----:B0-----:R-:W-:-:S11]  /*1a5e0*/  PRMT R29, RZ, 0x7610, R29 ;  /* 0x00007610ff1d7816 */ /* 0x001fd6000000001d */
[----:B------:R-:W0:Y:S01]  /*1a5f0*/  @!P0 LDC.64 R30, c[0x0][0x5c0] ;  /* 0x00017000ff1e8b82 */ /* 0x000e220000000a00 */
[----:B------:R-:W4:Y:S01]  /*1a600*/  @!P0 LDG.E.U8 R29, desc[UR8][R12.64+0x11] ;  /* 0x000011080c1d8981 */ /* 0x000f22000c1e1100 */
[----:B------:R-:W-:Y:S02]  /*1a610*/  @P2 LOP3.LUT R26, R26, 0x400000, RZ, 0xfc, !PT ;  /* 0x004000001a1a2812 */ /* 0x000fe400078efcff */
[----:B------:R-:W-:Y:S02]  /*1a620*/  ISETP.GE.AND P2, PT, R3, 0x89, PT ;  /* 0x000000890300780c */ /* 0x000fe40003f46270 */
[----:B0-----:R-:W-:-:S04]  /*1a630*/  @!P0 IADD3 R30, P4, P5, R6, UR11, R30 ;  /* 0x0000000b061e8c10 */ /* 0x001fc8000fd9e01e */
[----:B------:R-:W-:Y:S02]  /*1a640*/  @!P0 IADD3.X R31, R25, UR10, R31, P4, P5 ;  /* 0x0000000a191f8c10 */ /* 0x000fe4000a7ea41f */
[----:B------:R-:W-:Y:S02]  /*1a650*/  ISETP.LT.OR P4, PT, R24, 0x11, !P2 ;  /* 0x000000111800780c */ /* 0x000fe40005781670 */
[----:B----4-:R-:W-:-:S04]  /*1a660*/  LOP3.LUT R29, R29, 0xff, RZ, 0xc0, !PT ;  /* 0x000000ff1d1d7812 */ /* 0x010fc800078ec0ff */
[----:B------:R-:W-:-:S05]  /*1a670*/  F2FP.F16.E4M3.UNPACK_B R29, R29 ;  /* 0x0000001dff1d723e */ /* 0x000fca00020006ff */
[----:B------:R-:W-:-:S05]  /*1a680*/  HADD2.F32 R29, -RZ, R29.H0_H0 ;  /* 0x2000001dff1d7230 */ /* 0x000fca0000004100 */
[----:B------:R-:W-:-:S04]  /*1a690*/  FMUL R29, R29, UR5 ;  /* 0x000000051d1d7c20 */ /* 0x000fc80008400000 */
[----:B---3--:R-:W-:Y:S01]  /*1a6a0*/  FFMA R29, R55, UR4, R29 ;  /* 0x00000004371d7c23 */ /* 0x008fe2000800001d */
[----:B------:R-:W-:Y:S01]  /*1a6b0*/  LOP3.LUT R26, R26, 0xfdffffff, RZ, 0xc0, !PT ;  /* 0xfdffffff1a1a7812 */ /* 0x000fe200078ec0ff */
[----:B------:R-:W-:Y:S01]  /*1a6c0*/  IMAD.U32 R36, RZ, RZ, UR6 ;  /* 0x00000006ff247e24 */ /* 0x000fe2000f8e00ff */
[----:B------:R-:W-:Y:S01]  /*1a6d0*/  LOP3.LUT R28, R28, 0xffbfffff, RZ, 0xc0, !PT ;  /* 0xffbfffff1c1c7812 */ /* 0x000fe200078ec0ff */
[----:B------:R-:W3:Y:S01]  /*1a6e0*/  LDL.LU R55, [R1+0x29c] ;  /* 0x00029c0001377983 */ /* 0x000ee20000300800 */
        /* <DEDUP_REMOVED lines=11> */
[----:B------:R-:W-:Y:S02]  /*1a7a0*/  @P1 LOP3.LUT R26, R26, 0x2000000, RZ, 0xfc, !PT ;  /* 0x020000001a1a1812 */ /* 0x000fe400078efcff */
[----:B------:R-:W-:-:S09]  /*1a7b0*/  ISETP.LT.OR P1, PT, R24, 0x61, !P3 ;  /* 0x000000611800780c */ /* 0x000fd20005f21670 */
[----:B------:R-:W0:Y:S01]  /*1a7c0*/  @!P0 LDC.64 R34, c[0x0][0x5c0] ;  /* 0x00017000ff228b82 */ /* 0x000e220000000a00 */
[----:B------:R-:W-:Y:S01]  /*1a7d0*/  IMAD.U32 R32, RZ, RZ, UR7 ;  /* 0x00000007ff207e24 */ /* 0x000fe2000f8e00ff */
[----:B------:R-:W-:-:S04]  /*1a7e0*/  @P6 LOP3.LUT R28, R28, 0x400000, RZ, 0xfc, !PT ;  /* 0x004000001c1c6812 */ /* 0x000fc800078efcff */
[----:B------:R-:W-:Y:S01]  /*1a7f0*/  @!P0 IADD3 R32, P5, P6, R32, UR11, R6 ;  /* 0x0000000b20208c10 */ /* 0x000fe2000febe006 */
[----:B------:R-:W-:-:S03]  /*1a800*/  @!P1 IMAD.MOV.U32 R33, RZ, RZ, R25 ;  /* 0x000000ffff219224 */ /* 0x000fc600078e0019 */
[----:B------:R-:W-:Y:S02]  /*1a810*/  @!P0 IADD3.X R36, R36, UR10, R25, P5, P6 ;  /* 0x0000000a24248c10 */ /* 0x000fe4000afec419 */
        /* <DEDUP_REMOVED lines=8> */
[----:B------:R1:W-:Y:S02]  /*1a8a0*/  @!P4 STG.E.U8 desc[UR8][R30.64+0x10], R29 ;  /* 0x0000101d1e00c986 */ /* 0x0003e4000c101108 */
[----:B-1----:R-:W1:Y:S01]  /*1a8b0*/  @!P1 LDC.64 R30, c[0x0][0x5c0] ;  /* 0x00017000ff1e9b82 */ /* 0x002e620000000a00 */
[----:B0-----:R-:W-:Y:S01]  /*1a8c0*/  @!P0 IADD3 R34, P4, R32, R34, RZ ;  /* 0x0000002220228210 */ /* 0x001fe20007f9e0ff */
[----:B------:R-:W-:Y:S02]  /*1a8d0*/  @!P1 IMAD.MOV.U32 R32, RZ, RZ, R6 ;  /* 0x000000ffff209224 */ /* 0x000fe400078e0006 */
[----:B------:R-:W-:Y:S02]  /*1a8e0*/  @!P1 IMAD R29, R5, 0x180, RZ ;  /* 0x00000180051d9824 */ /* 0x000fe400078e02ff */
[----:B------:R-:W-:-:S04]  /*1a8f0*/  @!P1 IMAD.WIDE.U32 R32, R4, 0x180, R32 ;  /* 0x0000018004209825 */ /* 0x000fc800078e0020 */
[----:B------:R-:W-:Y:S01]  /*1a900*/  @!P1 IMAD.IADD R29, R33, 0x1, R29 ;  /* 0x00000001211d9824 */ /* 0x000fe200078e021d */
[----:B-1----:R-:W-:-:S04]  /*1a910*/  @!P1 IADD3 R228, P5, P6, R32, UR7, R30 ;  /* 0x0000000720e49c10 */ /* 0x002fc8000febe01e */
[----:B------:R-:W-:Y:S02]  /*1a920*/  @!P1 IADD3.X R229, R29, UR6, R31, P5, P6 ;  /* 0x000000061de59c10 */ /* 0x000fe4000afec41f */
[----:B------:R-:W-:-:S06]  /*1a930*/  PRMT R29, RZ, 0x7610, R29 ;  /* 0x00007610ff1d7816 */ /* 0x000fcc000000001d */
[----:B------:R-:W4:Y:S01]  /*1a940*/  @!P0 LDG.E.U8 R29, desc[UR8][R14.64+0x11] ;  /* 0x000011080e1d8981 */ /* 0x000f22000c1e1100 */
[----:B------:R-:W-:-:S13]  /*1a950*/  ISETP.LT.OR P6, PT, R24, 0x62, !P3 ;  /* 0x000000621800780c */ /* 0x000fda0005fc1670 */
[----:B------:R-:W0:Y:S01]  /*1a960*/  @!P6 LDC.64 R30, c[0x0][0x5c0] ;  /* 0x00017000ff1eeb82 */ /* 0x000e220000000a00 */
[----:B------:R-:W-:Y:S02]  /*1a970*/  @!P0 IMAD.X R35, R36, 0x1, R35, P4 ;  /* 0x0000000124238824 */ /* 0x000fe400020e0623 */
[----:B------:R-:W-:Y:S02]  /*1a980*/  @!P6 IMAD.MOV.U32 R32, RZ, RZ, R6 ;  /* 0x000000ffff20e224 */ /* 0x000fe400078e0006 */
[----:B------:R-:W-:Y:S02]  /*1a990*/  @!P6 IMAD.MOV.U32 R33, RZ, RZ, R25 ;  /* 0x000000ffff21e224 */ /* 0x000fe400078e0019 */
[----:B------:R-:W-:Y:S01]  /*1a9a0*/  @!P6 IMAD.WIDE.U32 R32, R4, 0x180, R32 ;  /* 0x000001800420e825 */ /* 0x000fe200078e0020 */
[----:B------:R-:W-:Y:S02]  /*1a9b0*/  @P1 LOP3.LUT R2, R2, 0x40000, RZ, 0xfc, !PT ;  /* 0x0004000002021812 */ /* 0x000fe400078efcff */
[----:B------:R-:W-:-:S02]  /*1a9c0*/  LOP3.LUT P1, RZ, R26, 0x2000000, RZ, 0xc0, !PT ;  /* 0x020000001aff7812 */ /* 0x000fc4000782c0ff */
        /* <DEDUP_REMOVED lines=8> */
[----:B0-----:R-:W-:Y:S01]  /*1aa50*/  @!P6 IADD3 R226, P0, P4, R32, UR7, R30 ;  /* 0x0000000720e2ec10 */ /* 0x001fe2000fc1e01e */
[----:B-1----:R-:W-:-:S04]  /*1aa60*/  @!P6 IMAD R29, R5, 0x180, RZ ;  /* 0x00000180051de824 */ /* 0x002fc800078e02ff */
[----:B------:R-:W-:-:S05]  /*1aa70*/  @!P6 IMAD.IADD R29, R33, 0x1, R29 ;  /* 0x00000001211de824 */ /* 0x000fca00078e021d */
        /* <DEDUP_REMOVED lines=12> */
[----:B------:R-:W-:Y:S01]  /*1ab40*/  IMAD.U32 R32, RZ, RZ, UR6 ;  /* 0x00000006ff207e24 */ /* 0x000fe2000f8e00ff */
        /* <DEDUP_REMOVED lines=55> */
[----:B------:R-:W-:Y:S01]  /*1aec0*/  PRMT R29, RZ, 0x7610, R29 ;  /* 0x00007610ff1d7816 */ /* 0x000fe2000000001d */
[----:B------:R-:W0:Y:S05]  /*1aed0*/  @!P2 LDC.64 R30, c[0x0][0x5c0] ;  /* 0x00017000ff1eab82 */ /* 0x000e2a0000000a00 */
[----:B------:R-:W4:Y:S01]  /*1aee0*/  @!P0 LDG.E.U8 R29, desc[UR8][R14.64+0x19] ;  /* 0x000019080e1d8981 */ /* 0x000f22000c1e1100 */
[----:B------:R-:W-:Y:S02]  /*1aef0*/  @!P0 IMAD.X R35, R36, 0x1, R35, P4 ;  /* 0x0000000124238824 */ /* 0x000fe400020e0623 */
[----:B------:R-:W-:-:S02]  /*1af00*/  @!P2 IMAD.MOV.U32 R32, RZ, RZ, R6 ;  /* 0x000000ffff20a224 */ /* 0x000fc400078e0006 */
[----:B------:R-:W-:Y:S01]  /*1af10*/  @!P2 IMAD.MOV.U32 R33, RZ, RZ, R25 ;  /* 0x000000ffff21a224 */ /* 0x000fe200078e0019 */
[----:B------:R-:W-:Y:S01]  /*1af20*/  LOP3.LUT R2, R2, 0xfffff7ff, RZ, 0xc0, !PT ;  /* 0xfffff7ff02027812 */ /* 0x000fe200078ec0ff */
[----:B------:R-:W-:-:S03]  /*1af30*/  @!P2 IMAD.WIDE.U32 R32, R4, 0x180, R32 ;  /* 0x000001800420a825 */ /* 0x000fc600078e0020 */
[----:B------:R-:W-:Y:S02]  /*1af40*/  @P1 LOP3.LUT R2, R2, 0x800, RZ, 0xfc, !PT ;  /* 0x0000080002021812 */ /* 0x000fe400078efcff */
[----:B------:R-:W-:Y:S02]  /*1af50*/  ISETP.GE.AND P1, PT, R3, 0x101, PT ;  /* 0x000001010300780c */ /* 0x000fe40003f26270 */
        /* <DEDUP_REMOVED lines=42> */
[----:B------:R-:W-:Y:S01]  /*1b200*/  ISETP.LT.OR P3, PT, R24, 0x71, !P3 ;  /* 0x000000711800780c */ /* 0x000fe20005f61670 */
[----:B------:R-:W-:Y:S01]  /*1b210*/  IMAD.U32 R36, RZ, RZ, UR6 ;  /* 0x00000006ff247e24 */ /* 0x000fe2000f8e00ff */
[----:B------:R-:W3:Y:S02]  /*1b220*/  LDL.LU R55, [R1+0x2bc] ;  /* 0x0002bc0001377983 */ /* 0x000ee40000300800 */
        /* <DEDUP_REMOVED lines=10> */
[----:B------:R-:W-:-:S13]  /*1b2d0*/  ISETP.LT.OR P0, PT, R24, 0x12, !P2 ;  /* 0x000000121800780c */ /* 0x000fda0005701670 */
[----:B------:R-:W0:Y:S01]  /*1b2e0*/  @!P0 LDC.64 R34, c[0x0][0x5c0] ;  /* 0x00017000ff228b82 */ /* 0x000e220000000a00 */
[----:B------:R-:W-:-:S05]  /*1b2f0*/  IMAD.U32 R32, RZ, RZ, UR7 ;  /* 0x00000007ff207e24 */ /* 0x000fca000f8e00ff */
[----:B------:R-:W-:Y:S01]  /*1b300*/  @!P0 IADD3 R32, P5, P6, R32, UR61, R6 ;  /* 0x0000003d20208c10 */ /* 0x000fe2000febe006 */
[----:B------:R-:W-:-:S03]  /*1b310*/  @!P3 IMAD.MOV.U32 R33, RZ, RZ, R25 ;  /* 0x000000ffff21b224 */ /* 0x000fc600078e0019 */
        /* <DEDUP_REMOVED lines=19> */
[----:B------:R-:W-:-:S04]  /*1b450*/  ISETP.GE.AND P6, PT, R3, 0x189, PT ;  /* 0x000001890300780c */ /* 0x000fc80003fc6270 */
[----:B------:R-:W-:-:S13]  /*1b460*/  ISETP.LT.OR P6, PT, R24, 0x72, !P6 ;  /* 0x000000721800780c */ /* 0x000fda00077c1670 */
[----:B------:R-:W0:Y:S01]  /*1b470*/  @!P6 LDC.64 R30, c[0x0][0x5c0] ;  /* 0x00017000ff1eeb82 */ /* 0x000e220000000a00 */
[----:B------:R-:W-:Y:S02]  /*1b480*/  @!P0 IMAD.X R35, R36, 0x1, R35, P4 ;  /* 0x0000000124238824 */ /* 0x000fe400020e0623 */
[----:B------:R-:W-:Y:S02]  /*1b490*/  @!P6 IMAD.MOV.U32 R32, RZ, RZ, R6 ;  /* 0x000000ffff20e224 */ /* 0x000fe400078e0006 */
[----:B------:R-:W-:Y:S02]  /*1b4a0*/  @!P6 IMAD.MOV.U32 R33, RZ, RZ, R25 ;  /* 0x000000ffff21e224 */ /* 0x000fe400078e0019 */
[----:B------:R-:W-:Y:S01]  /*1b4b0*/  @!P6 IMAD.WIDE.U32 R32, R4, 0x180, R32 ;  /* 0x000001800420e825 */ /* 0x000fe200078e0020 */
[----:B----4-:R-:W-:-:S04]  /*1b4c0*/  LOP3.LUT R29, R29, 0xff, RZ, 0xc0, !PT ;  /* 0x000000ff1d1d7812 */ /* 0x010fc800078ec0ff */
[----:B------:R-:W-:-:S05]  /*1b4d0*/  F2FP.F16.E4M3.UNPACK_B R29, R29 ;  /* 0x0000001dff1d723e */ /* 0x000fca00020006ff */
[----:B------:R-:W-:-:S05]  /*1b4e0*/  HADD2.F32 R29, -RZ, R29.H0_H0 ;  /* 0x2000001dff1d7230 */ /* 0x000fca0000004100 */
[----:B------:R-:W-:-:S04]  /*1b4f0*/  FMUL R29, R29, UR5 ;  /* 0x000000051d1d7c20 */ /* 0x000fc80008400000 */
[----:B---3--:R-:W-:-:S05]  /*1b500*/  FFMA R29, R55, UR4, R29 ;  /* 0x00000004371d7c23 */ /* 0x008fca000800001d */
        /* <DEDUP_REMOVED lines=8> */
[----:B------:R-:W3:Y:S01]  /*1b590*/  @!P0 LDG.E.U8 R29, desc[UR8][R16.64+0x18] ;  /* 0x00001808101d8981 */ /* 0x000ee2000c1e1100 */
[----:B------:R-:W0:Y:S02]  /*1b5a0*/  @!P0 LDC.64 R30, c[0x0][0x5c0] ;  /* 0x00017000ff1e8b82 */ /* 0x000e240000000a00 */
[----:B0-----:R-:W-:-:S04]  /*1b5b0*/  @!P0 IADD3 R30, P4, P5, R6, UR61, R30 ;  /* 0x0000003d061e8c10 */ /* 0x001fc8000fd9e01e */
[----:B------:R-:W-:Y:S01]  /*1b5c0*/  @!P0 IADD3.X R31, R25, UR60, R31, P4, P5 ;  /* 0x0000003c191f8c10 */ /* 0x000fe2000a7ea41f */
[----:B------:R-:W-:Y:S04]  /*1b5d0*/  @!P3 STL.64 [R1+0x20], R38 ;  /* 0x000020260100b387 */ /* 0x000fe80000100a00 */
[----:B------:R-:W4:Y:S01]  /*1b5e0*/  LDL.LU R55, [R1+0x2c4] ;  /* 0x0002c40001377983 */ /* 0x000f220000300800 */
[----:B---3--:R-:W-:-:S04]  /*1b5f0*/  LOP3.LUT R29, R29, 0xff, RZ, 0xc0, !PT ;  /* 0x000000ff1d1d7812 */ /* 0x008fc800078ec0ff */
[----:B------:R-:W-:-:S05]  /*1b600*/  F2FP.F16.E4M3.UNPACK_B R29, R29 ;  /* 0x0000001dff1d723e */ /* 0x000fca00020006ff */
[----:B------:R-:W-:-:S05]  /*1b610*/  HADD2.F32 R29, -RZ, R29.H0_H0 ;  /* 0x2000001dff1d7230 */ /* 0x000fca0000004100 */
[----:B------:R-:W-:-:S04]  /*1b620*/  FMUL R29, R29, UR5 ;  /* 0x000000051d1d7c20 */ /* 0x000fc80008400000 */
[----:B--2---:R-:W-:-:S05]  /*1b630*/  FFMA R29, R54, UR4, R29 ;  /* 0x00000004361d7c23 */ /* 0x004fca000800001d */
[----:B------:R-:W-:-:S05]  /*1b640*/  F2FP.SATFINITE.E4M3.F32.PACK_AB_MERGE_C R29, RZ, R29, RZ ;  /* 0x0000001dff1d723e */ /* 0x000fca00048070ff */
[----:B------:R0:W-:Y:S01]  /*1b650*/  @!P0 STG.E.U8 desc[UR8][R30.64+0x18], R29 ;  /* 0x0000181d1e008986 */ /* 0x0001e2000c101108 */
[----:B------:R-:W-:Y:S02]  /*1b660*/  ISETP.LT.OR P0, PT, R24, 0x1a, !P1 ;  /* 0x0000001a1800780c */ /* 0x000fe40004f01670 */
[----:B0-----:R-:W-:-:S11]  /*1b670*/  PRMT R29, RZ, 0x7610, R29 ;  /* 0x00007610ff1d7816 */ /* 0x001fd6000000001d */
[----:B------:R-:W0:Y:S01]  /*1b680*/  @!P0 LDC.64 R30, c[0x0][0x5c0] ;  /* 0x00017000ff1e8b82 */ /* 0x000e220000000a00 */
[----:B------:R-:W2:Y:S01]  /*1b690*/  @!P0 LDG.E.U8 R29, desc[UR8][R16.64+0x19] ;  /* 0x00001908101d8981 */ /* 0x000ea2000c1e1100 */
[----:B0-----:R-:W-:-:S04]  /*1b6a0*/  @!P0 IADD3 R30, P4, P5, R6, UR61, R30 ;  /* 0x0000003d061e8c10 */ /* 0x001fc8000fd9e01e */
[----:B------:R-:W-:Y:S01]  /*1b6b0*/  @!P0 IADD3.X R31, R25, UR60, R31, P4, P5 ;  /* 0x0000003c191f8c10 */ /* 0x000fe2000a7ea41f */
[----:B------:R-:W-:Y:S01]  /*1b6c0*/  IMAD.U32 R32, RZ, RZ, UR6 ;  /* 0x00000006ff207e24 */ /* 0x000fe2000f8e00ff */
[----:B------:R-:W-:Y:S04]  /*1b6d0*/  @!P6 STL.64 [R1+0x18], R36 ;  /* 0x000018240100e387 */ /* 0x000fe80000100a00 */
[----:B------:R-:W3:Y:S01]  /*1b6e0*/  LDL.LU R54, [R1+0x2c8] ;  /* 0x0002c80001367983 */ /* 0x000ee20000300800 */
[----:B--2---:R-:W-:-:S04]  /*1b6f0*/  LOP3.LUT R29, R29, 0xff, RZ, 0xc0, !PT ;  /* 0x000000ff1d1d7812 */ /* 0x004fc800078ec0ff */
[----:B------:R-:W-:-:S05]  /*1b700*/  F2FP.F16.E4M3.UNPACK_B R29, R29 ;  /* 0x0000001dff1d723e */ /* 0x000fca00020006ff */
[----:B------:R-:W-:-:S05]  /*1b710*/  HADD2.F32 R29, -RZ, R29.H0_H0 ;  /* 0x2000001dff1d7230 */ /* 0x000fca0000004100 */
[----:B------:R-:W-:-:S04]  /*1b720*/  FMUL R29, R29, UR5 ;  /* 0x000000051d1d7c20 */ /* 0x000fc80008400000 */
[----:B----4-:R-:W-:Y:S02]  /*1b730*/  FFMA R29, R55, UR4, R29 ;  /* 0x00000004371d7c23 */ /* 0x010fe4000800001d */
[----:B------:R-:W2:Y:S03]  /*1b740*/  LDL.LU R55, [R1+0x2cc] ;  /* 0x0002cc0001377983 */ /* 0x000ea60000300800 */
        /* <DEDUP_REMOVED lines=19> */
[----:B------:R-:W3:Y:S02]  /*1b880*/  LDL.LU R54, [R1+0x2d0] ;  /* 0x0002d00001367983 */ /* 0x000ee40000300800 */
[----:B------:R-:W-:-:S05]  /*1b890*/  F2FP.SATFINITE.E4M3.F32.PACK_AB_MERGE_C R29, RZ, R29, RZ ;  /* 0x0000001dff1d723e */ /* 0x000fca00048070ff */
[----:B------:R0:W-:Y:S02]  /*1b8a0*/  @!P0 STG.E.U8 desc[UR8][R30.64+0x18], R29 ;  /* 0x0000181d1e008986 */ /* 0x0001e4000c101108 */
[----:B0-----:R-:W-:Y:S01]  /*1b8b0*/  PRMT R29, RZ, 0x7610, R29 ;  /* 0x00007610ff1d7816 */ /* 0x001fe2000000001d */
[----:B------:R-:W0:Y:S05]  /*1b8c0*/  @!P4 LDC.64 R30, c[0x0][0x5c0] ;  /* 0x00017000ff1ecb82 */ /* 0x000e2a0000000a00 */
[----:B------:R-:W4:Y:S01]  /*1b8d0*/  @!P4 LDG.E.U8 R29, desc[UR8][R18.64+0x19] ;  /* 0x00001908121dc981 */ /* 0x000f22000c1e1100 */
[----:B------:R-:W-:-:S04]  /*1b8e0*/  @P3 LOP3.LUT R2, R2, 0x1000, RZ, 0xfc, !PT ;  /* 0x0000100002023812 */ /* 0x000fc800078efcff */
[----:B------:R-:W-:Y:S01]  /*1b8f0*/  LOP3.LUT R2, R2, 0xfffffbff, RZ, 0xc0, !PT ;  /* 0xfffffbff02027812 */ /* 0x000fe200078ec0ff */
[----:B------:R-:W-:-:S03]  /*1b900*/  IMAD.U32 R33, RZ, RZ, UR6 ;  /* 0x00000006ff217e24 */ /* 0x000fc6000f8e00ff */
[----:B------:R-:W-:Y:S02]  /*1b910*/  @P6 LOP3.LUT R2, R2, 0x400, RZ, 0xfc, !PT ;  /* 0x0000040002026812 */ /* 0x000fe400078efcff */
[----:B------:R-:W-:Y:S02]  /*1b920*/  @!P4 IADD3 R32, P5, P6, R32, UR61, R6 ;  /* 0x0000003d2020cc10 */ /* 0x000fe4000febe006 */
[----:B------:R-:W-:Y:S02]  /*1b930*/  LOP3.LUT P3, RZ, R26, 0x1000000, RZ, 0xc0, !PT ;  /* 0x010000001aff7812 */ /* 0x000fe4000786c0ff */
[----:B------:R-:W-:Y:S02]  /*1b940*/  @!P4 IADD3.X R33, R33, UR60, R25, P5, P6 ;  /* 0x0000003c2121cc10 */ /* 0x000fe4000afec419 */
[----:B0-----:R-:W-:-:S05]  /*1b950*/  @!P4 IADD3 R30, P0, R32, R30, RZ ;  /* 0x0000001e201ec210 */ /* 0x001fca0007f1e0ff */
[----:B------:R-:W-:Y:S01]  /*1b960*/  @!P4 IMAD.X R31, R33, 0x1, R31, P0 ;  /* 0x00000001211fc824 */ /* 0x000fe200000e061f */
[----:B------:R-:W-:Y:S02]  /*1b970*/  ISETP.LT.OR P0, PT, R24, 0x11, !P3 ;  /* 0x000000111800780c */ /* 0x000fe40005f01670 */
[----:B------:R-:W-:-:S04]  /*1b980*/  ISETP.GE.AND P6, PT, R3, 0x189, PT ;  /* 0x000001890300780c */ /* 0x000fc80003fc6270 */
[----:B------:R-:W-:-:S07]  /*1b990*/  ISETP.LT.OR P1, PT, R24, 0x79, !P6 ;  /* 0x000000791800780c */ /* 0x000fce0007721670 */
[----:B------:R-:W-:Y:S02]  /*1b9a0*/  @!P0 IMAD.MOV.U32 R32, RZ, RZ, R6 ;  /* 0x000000ffff208224 */ /* 0x000fe400078e0006 */
[----:B------:R-:W-:Y:S02]  /*1b9b0*/  @!P0 IMAD.MOV.U32 R33, RZ, RZ, R25 ;  /* 0x000000ffff218224 */ /* 0x000fe400078e0019 */
[----:B------:R-:W-:Y:S01]  /*1b9c0*/  @!P0 IMAD.WIDE.U32 R32, R4, 0x180, R32 ;  /* 0x0000018004208825 */ /* 0x000fe200078e0020 */
        /* <DEDUP_REMOVED lines=9> */
[----:B0-----:R-:W0:Y:S01]  /*1ba60*/  @!P0 LDC.64 R30, c[0x0][0x5c0] ;  /* 0x00017000ff1e8b82 */ /* 0x001e220000000a00 */
[----:B------:R-:W-:Y:S01]  /*1ba70*/  @!P0 IMAD R29, R5, 0x180, RZ ;  /* 0x00000180051d8824 */ /* 0x000fe200078e02ff */
        /* <DEDUP_REMOVED lines=13> */
[----:B------:R-:W-:Y:S02]  /*1bb50*/  ISETP.LT.OR P1, PT, R24, 0x7a, !P6 ;  /* 0x0000007a1800780c */ /* 0x000fe40007721670 */
        /* <DEDUP_REMOVED lines=9> */
[----:B------:R-:W-:-:S13]  /*1bbf0*/  ISETP.LT.OR P0, PT, R24, 0x12, !P3 ;  /* 0x000000121800780c */ /* 0x000fda0005f01670 */
[----:B------:R-:W1:Y:S01]  /*1bc00*/  @!P0 LDC.64 R30, c[0x0][0x5c0] ;  /* 0x00017000ff1e8b82 */ /* 0x000e620000000a00 */
[----:B------:R-:W-:Y:S02]  /*1bc10*/  @!P0 IMAD.MOV.U32 R32, RZ, RZ, R6 ;  /* 0x000000ffff208224 */ /* 0x000fe400078e0006 */
[----:B------:R-:W-:Y:S02]  /*1bc20*/  @!P0 IMAD.MOV.U32 R33, RZ, RZ, R25 ;  /* 0x000000ffff218224 */ /* 0x000fe400078e0019 */
[----:B------:R-:W-:-:S04]  /*1bc30*/  @!P0 IMAD.WIDE.U32 R32, R4, 0x180, R32 ;  /* 0x0000018004208825 */ /* 0x000fc800078e0020 */
[----:B0-----:R-:W-:Y:S01]  /*1bc40*/  @!P0 IMAD R29, R5, 0x180, RZ ;  /* 0x00000180051d8824 */ /* 0x001fe200078e02ff */
[----:B-1----:R-:W-:-:S04]  /*1bc50*/  @!P0 IADD3 R34, P4, R32, R30, RZ ;  /* 0x0000001e20228210 */ /* 0x002fc80007f9e0ff */
        /* <DEDUP_REMOVED lines=33> */
[----:B------:R-:W-:-:S03]  /*1be70*/  @P1 LOP3.LUT R2, R2, 0x200, RZ, 0xfc, !PT ;  /* 0x0000020002021812 */ /* 0x000fc600078efcff */
[----:B------:R0:W-:Y:S01]  /*1be80*/  @!P1 STL.64 [R1+0x38], R36 ;  /* 0x0000382401009387 */ /* 0x0001e20000100a00 */
[----:B------:R-:W-:-:S13]  /*1be90*/  ISETP.LT.OR P1, PT, R24, 0x82, !P6 ;  /* 0x000000821800780c */ /* 0x000fda0007721670 */
[----:B------:R-:W0:Y:S01]  /*1bea0*/  @!P1 LDC.64 R30, c[0x0][0x5c0] ;  /* 0x00017000ff1e9b82 */ /* 0x000e220000000a00 */
[----:B------:R-:W-:Y:S02]  /*1beb0*/  @!P1 IMAD.MOV.U32 R32, RZ, RZ, R6 ;  /* 0x000000ffff209224 */ /* 0x000fe400078e0006 */
[----:B------:R-:W-:Y:S01]  /*1bec0*/  @!P1 IMAD.MOV.U32 R33, RZ, RZ, R25 ;  /* 0x000000ffff219224 */ /* 0x000fe200078e0019 */
[----:B------:R-:W-:Y:S01]  /*1bed0*/  LOP3.LUT P2, RZ, R0, 0x20, RZ, 0xc0, !PT ;  /* 0x0000002000ff7812 */ /* 0x000fe2000784c0ff */
[----:B------:R-:W-:-:S03]  /*1bee0*/  @!P1 IMAD.WIDE.U32 R32, R4, 0x180, R32 ;  /* 0x0000018004209825 */ /* 0x000fc600078e0020 */
[----:B0-----:R-:W-:Y:S02]  /*1bef0*/  @!P1 IADD3 R36, P0, P4, R32, UR7, R30 ;  /* 0x0000000720249c10 */ /* 0x001fe4000fc1e01e */
[----:B----4-:R-:W-:-:S04]  /*1bf00*/  LOP3.LUT R29, R29, 0xff, RZ, 0xc0, !PT ;  /* 0x000000ff1d1d7812 */ /* 0x010fc800078ec0ff */
[----:B------:R-:W-:-:S05]  /*1bf10*/  F2FP.F16.E4M3.UNPACK_B R29, R29 ;  /* 0x0000001dff1d723e */ /* 0x000fca00020006ff */
[----:B------:R-:W-:-:S05]  /*1bf20*/  HADD2.F32 R29, -RZ, R29.H0_H0 ;  /* 0x2000001dff1d7230 */ /* 0x000fca0000004100 */
[----:B------:R-:W-:-:S04]  /*1bf30*/  FMUL R29, R29, UR5 ;  /* 0x000000051d1d7c20 */ /* 0x000fc80008400000 */
[----:B---3--:R-:W-:Y:S01]  /*1bf40*/  FFMA R34, R54, UR4, R29 ;  /* 0x0000000436227c23 */ /* 0x008fe2000800001d */
[----:B------:R-:W-:Y:S01]  /*1bf50*/  @!P1 IMAD R29, R5, 0x180, RZ ;  /* 0x00000180051d9824 */ /* 0x000fe200078e02ff */
[----:B------:R-:W3:Y:S03]  /*1bf60*/  LDL.LU R54, [R1+0x2e0] ;  /* 0x0002e00001367983 */ /* 0x000ee60000300800 */
[----:B------:R-:W-:Y:S01]  /*1bf70*/  @!P1 IMAD.IADD R29, R33, 0x1, R29 ;  /* 0x00000001211d9824 */ /* 0x000fe200078e021d */
[----:B------:R-:W-:-:S04]  /*1bf80*/  F2FP.SATFINITE.E4M3.F32.PACK_AB_MERGE_C R34, RZ, R34, RZ ;  /* 0x00000022ff22723e */ /* 0x000fc800048070ff */
[----:B------:R-:W-:Y:S02]  /*1bf90*/  @!P1 IADD3.X R37, R29, UR6, R31, P0, P4 ;  /* 0x000000061d259c10 */ /* 0x000fe400087e841f */
[----:B------:R-:W-:Y:S01]  /*1bfa0*/  PRMT R29, RZ, 0x7610, R29 ;  /* 0x00007610ff1d7816 */ /* 0x000fe2000000001d */
[----:B------:R0:W-:Y:S05]  /*1bfb0*/  @!P5 STG.E.U8 desc[UR8][R52.64+0x10], R34 ;  /* 0x000010223400d986 */ /* 0x0001ea000c101108 */
[----:B------:R-:W4:Y:S01]  /*1bfc0*/  @!P2 LDG.E.U8 R29, desc[UR8][R22.64+0x11] ;  /* 0x00001108161da981 */ /* 0x000f22000c1e1100 */
[----:B------:R-:W-:-:S13]  /*1bfd0*/  ISETP.LT.OR P0, PT, R24, 0x19, !P3 ;  /* 0x000000191800780c */ /* 0x000fda0005f01670 */
[----:B------:R-:W0:Y:S01]  /*1bfe0*/  @!P0 LDC.64 R30, c[0x0][0x5c0] ;  /* 0x00017000ff1e8b82 */ /* 0x000e220000000a00 */
[----:B------:R-:W-:Y:S02]  /*1bff0*/  @!P0 IMAD.MOV.U32 R32, RZ, RZ, R6 ;  /* 0x000000ffff208224 */ /* 0x000fe400078e0006 */
[----:B------:R-:W-:Y:S02]  /*1c000*/  @!P0 IMAD.MOV.U32 R33, RZ, RZ, R25 ;  /* 0x000000ffff218224 */ /* 0x000fe400078e0019 */
[----:B------:R-:W-:-:S03]  /*1c010*/  @!P0 IMAD.WIDE.U32 R32, R4, 0x180, R32 ;  /* 0x0000018004208825 */ /* 0x000fc600078e0020 */
[----:B0-----:R-:W-:Y:S01]  /*1c020*/  @!P0 IADD3 R34, P4, R32, R30, RZ ;  /* 0x0000001e20228210 */ /* 0x001fe20007f9e0ff */
[----:B------:R-:W-:Y:S01]  /*1c030*/  @!P1 STL.64 [R1+0x30], R36 ;  /* 0x0000302401009387 */ /* 0x000fe20000100a00 */
        /* <DEDUP_REMOVED lines=8> */
[----:B------:R-:W-:Y:S01]  /*1c0c0*/  ISETP.LT.OR P2, PT, R24, 0x89, !P6 ;  /* 0x000000891800780c */ /* 0x000fe20007741670 */
[----:B0-----:R-:W-:-:S05]  /*1c0d0*/  @!P0 IMAD R29, R5, 0x180, RZ ;  /* 0x00000180051d8824 */ /* 0x001fca00078e02ff */
[----:B------:R-:W-:-:S07]  /*1c0e0*/  @!P0 IADD3.X R35, R31, R33, R29, P4, !PT ;  /* 0x000000211f238210 */ /* 0x000fce00027fe41d */
        /* <DEDUP_REMOVED lines=9> */
[----:B------:R-:W4:Y:S04]  /*1c180*/  @!P0 LDG.E.U8 R29, desc[UR8][R20.64+0x18] ;  /* 0x00001808141d8981 */ /* 0x000f28000c1e1100 */
[----:B------:R-:W-:Y:S01]  /*1c190*/  @!P2 STL.64 [R1+0x28], R36 ;  /* 0x000028240100a387 */ /* 0x000fe20000100a00 */
        /* <DEDUP_REMOVED lines=11> */
[----:B------:R-:W-:Y:S01]  /*1c250*/  @!P0 IMAD.MOV.U32 R32, RZ, RZ, R6 ;  /* 0x000000ffff208224 */ /* 0x000fe200078e0006 */
[----:B------:R-:W-:Y:S01]  /*1c260*/  ISETP.LT.OR P3, PT, R24, 0x8a, !P6 ;  /* 0x0000008a1800780c */ /* 0x000fe20007761670 */
        /* <DEDUP_REMOVED lines=17> */
[----:B------:R-:W-:-:S04]  /*1c380*/  @P2 LOP3.LUT R2, R2, 0x40, RZ, 0xfc, !PT ;  /* 0x0000004002022812 */ /* 0x000fc800078efcff */
[----:B------:R-:W-:Y:S01]  /*1c390*/  LOP3.LUT R2, R2, 0xffffffdf, RZ, 0xc0, !PT ;  /* 0xffffffdf02027812 */ /* 0x000fe200078ec0ff */
[----:B------:R0:W-:Y:S03]  /*1c3a0*/  @!P3 STL.64 [R1+0x10], R36 ;  /* 0x000010240100b387 */ /* 0x0001e60000100a00 */
        /* <DEDUP_REMOVED lines=11> */
[----:B--2---:R-:W-:-:S05]  /*1c460*/  FFMA R29, R55, UR4, R29 ;  /* 0x00000004371d7c23 */ /* 0x004fca000800001d */
[----:B------:R-:W-:-:S05]  /*1c470*/  F2FP.SATFINITE.E4M3.F32.PACK_AB_MERGE_C R29, RZ, R29, RZ ;  /* 0x0000001dff1d723e */ /* 0x000fca00048070ff */
[----:B------:R1:W-:Y:S01]  /*1c480*/  @!P0 STG.E.U8 desc[UR8][R34.64+0x19], R29 ;  /* 0x0000191d22008986 */ /* 0x0003e2000c101108 */
[----:B0-----:R-:W-:Y:S01]  /*1c490*/  @!P3 IADD3 R36, P0, P4, R32, UR7, R30 ;  /* 0x000000072024bc10 */ /* 0x001fe2000fc1e01e */
[----:B-1----:R-:W-:-:S04]  /*1c4a0*/  @!P3 IMAD R29, R5, 0x180, RZ ;  /* 0x00000180051db824 */ /* 0x002fc800078e02ff */
[----:B------:R-:W-:-:S05]  /*1c4b0*/  @!P3 IMAD.IADD R29, R33, 0x1, R29 ;  /* 0x00000001211db824 */ /* 0x000fca00078e021d */
[----:B------:R-:W-:Y:S02]  /*1c4c0*/  @!P3 IADD3.X R37, R29, UR6, R31, P0, P4 ;  /* 0x000000061d25bc10 */ /* 0x000fe400087e841f */
[----:B------:R-:W-:-:S06]  /*1c4d0*/  PRMT R29, RZ, 0x7610, R29 ;  /* 0x00007610ff1d7816 */ /* 0x000fcc000000001d */
[----:B------:R-:W2:Y:S01]  /*1c4e0*/  @!P5 LDG.E.U8 R29, desc[UR8][R22.64+0x18] ;  /* 0x00001808161dd981 */ /* 0x000ea2000c1e1100 */
[----:B------:R-:W-:-:S03]  /*1c4f0*/  LOP3.LUT R2, R2, 0xfffeffff, RZ, 0xc0, !PT ;  /* 0xfffeffff02027812 */ /* 0x000fc600078ec0ff */
[----:B------:R0:W-:Y:S01]  /*1c500*/  @!P3 STL.64 [R1+0x8], R36 ;  /* 0x000008240100b387 */ /* 0x0001e20000100a00 */
[----:B------:R-:W-:Y:S02]  /*1c510*/  @P3 LOP3.LUT R2, R2, 0x10000, RZ, 0xfc, !PT ;  /* 0x0001000002023812 */ /* 0x000fe400078efcff */
[----:B------:R-:W-:-:S13]  /*1c520*/  ISETP.LT.OR P3, PT, R24, 0x92, !P6 ;  /* 0x000000921800780c */ /* 0x000fda0007761670 */
[----:B------:R-:W0:Y:S01]  /*1c530*/  @!P3 LDC.64 R30, c[0x0][0x5c0] ;  /* 0x00017000ff1ebb82 */ /* 0x000e220000000a00 */
[----:B------:R-:W-:Y:S02]  /*1c540*/  @!P3 IMAD.MOV.U32 R32, RZ, RZ, R6 ;  /* 0x000000ffff20b224 */ /* 0x000fe400078e0006 */
[----:B------:R-:W-:Y:S02]  /*1c550*/  @!P3 IMAD.MOV.U32 R33, RZ, RZ, R25 ;  /* 0x000000ffff21b224 */ /* 0x000fe400078e0019 */
[----:B------:R-:W-:-:S03]  /*1c560*/  @!P3 IMAD.WIDE.U32 R32, R4, 0x180, R32 ;  /* 0x000001800420b825 */ /* 0x000fc600078e0020 */
[----:B0-----:R-:W-:Y:S02]  /*1c570*/  @!P3 IADD3 R36, P0, P4, R32, UR7, R30 ;  /* 0x000000072024bc10 */ /* 0x001fe4000fc1e01e */
[----:B------:R-:W-:-:S04]  /*1c580*/  LOP3.LUT R2, R2, 0xffffbfff, RZ, 0xc0, !PT ;  /* 0xffffbfff02027812 */ /* 0x000fc800078ec0ff */
[----:B------:R-:W-:Y:S02]  /*1c590*/  @P3 LOP3.LUT R2, R2, 0x4000, RZ, 0xfc, !PT ;  /* 0x0000400002023812 */ /* 0x000fe400078efcff */
[----:B--2---:R-:W-:-:S04]  /*1c5a0*/  LOP3.LUT R29, R29, 0xff, RZ, 0xc0, !PT ;  /* 0x000000ff1d1d7812 */ /* 0x004fc800078ec0ff */
[----:B------:R-:W-:-:S05]  /*1c5b0*/  F2FP.F16.E4M3.UNPACK_B R29, R29 ;  /* 0x0000001dff1d723e */ /* 0x000fca00020006ff */
[----:B------:R-:W-:-:S05]  /*1c5c0*/  HADD2.F32 R29, -RZ, R29.H0_H0 ;  /* 0x2000001dff1d7230 */ /* 0x000fca0000004100 */
[----:B------:R-:W-:-:S04]  /*1c5d0*/  FMUL R29, R29, UR5 ;  /* 0x000000051d1d7c20 */ /* 0x000fc80008400000 */
[----:B---3--:R-:W-:Y:S02]  /*1c5e0*/  FFMA R34, R54, UR4, R29 ;  /* 0x0000000436227c23 */ /* 0x008fe4000800001d */
[----:B------:R-:W2:Y:S03]  /*1c5f0*/  LDL.LU R54, [R1+0x2ec] ;  /* 0x0002ec0001367983 */ /* 0x000ea60000300800 */
[----:B------:R-:W-:Y:S01]  /*1c600*/  F2FP.SATFINITE.E4M3.F32.PACK_AB_MERGE_C R34, RZ, R34, RZ ;  /* 0x00000022ff22723e */ /* 0x000fe200048070ff */
[----:B------:R-:W-:Y:S01]  /*1c610*/  @!P3 IMAD R29, R5, 0x180, RZ ;  /* 0x00000180051db824 */ /* 0x000fe200078e02ff */
[----:B------:R-:W3:Y:S04]  /*1c620*/  LDL.LU R56, [R1+0x2f0] ;  /* 0x0002f00001387983 */ /* 0x000ee80000300800 */
        /* <DEDUP_REMOVED lines=8> */
[----:B------:R-:W-:Y:S01]  /*1c6b0*/  @!P5 IMAD.WIDE.U32 R32, R4, 0x180, R32 ;  /* 0x000001800420d825 */ /* 0x000fe200078e0020 */
[----:B------:R-:W-:Y:S01]  /*1c6c0*/  @!P3 STL.64 [R1], R36 ;  /* 0x000000240100b387 */ /* 0x000fe20000100a00 */
[----:B------:R-:W-:Y:S02]  /*1c6d0*/  LOP3.LUT P3, RZ, R26, 0x200000, RZ, 0xc0, !PT ;  /* 0x002000001aff7812 */ /* 0x000fe4000786c0ff */
[----:B------:R-:W-:Y:S01]  /*1c6e0*/  @!P5 IMAD.IADD R29, R33, 0x1, R29 ;  /* 0x00000001211dd824 */ /* 0x000fe200078e021d */
[----:B0-----:R-:W-:-:S04]  /*1c6f0*/  @!P5 IADD3 R234, P0, P4, R32, UR7, R30 ;  /* 0x0000000720eadc10 */ /* 0x001fc8000fc1e01e */
[----:B------:R-:W-:Y:S02]  /*1c700*/  @!P5 IADD3.X R235, R29, UR6, R31, P0, P4 ;  /* 0x000000061debdc10 */ /* 0x000fe400087e841f */
        /* <DEDUP_REMOVED lines=9> */
[----:B------:R-:W-:Y:S02]  /*1c7a0*/  ISETP.GE.AND P6, PT, R3, 0x1, PT ;  /* 0x000000010300780c */ /* 0x000fe40003fc6270 */
[----:B----4-:R-:W-:-:S04]  /*1c7b0*/  LOP3.LUT R29, R29, 0xff, RZ, 0xc0, !PT ;  /* 0x000000ff1d1d7812 */ /* 0x010fc800078ec0ff */
[----:B------:R-:W-:-:S05]  /*1c7c0*/  F2FP.F16.E4M3.UNPACK_B R29, R29 ;  /* 0x0000001dff1d723e */ /* 0x000fca00020006ff */
[----:B------:R-:W-:-:S05]  /*1c7d0*/  HADD2.F32 R29, -RZ, R29.H0_H0 ;  /* 0x2000001dff1d7230 */ /* 0x000fca0000004100 */
[----:B------:R-:W-:-:S04]  /*1c7e0*/  FMUL R29, R29, UR5 ;  /* 0x000000051d1d7c20 */ /* 0x000fc80008400000 */
[----:B--2---:R-:W-:Y:S02]  /*1c7f0*/  FFMA R29, R54, UR4, R29 ;  /* 0x00000004361d7c23 */ /* 0x004fe4000800001d */
[----:B------:R-:W2:Y:S03]  /*1c800*/  LDL.LU R54, [R1+0x2f4] ;  /* 0x0002f40001367983 */ /* 0x000ea60000300800 */
[----:B------:R-:W-:Y:S01]  /*1c810*/  F2FP.SATFINITE.E4M3.F32.PACK_AB_MERGE_C R29, RZ, R29, RZ ;  /* 0x0000001dff1d723e */ /* 0x000fe200048070ff */
[----:B------:R-:W4:Y:S04]  /*1c820*/  LDL.LU R55, [R1+0x2f8] ;  /* 0x0002f80001377983 */ /* 0x000f280000300800 */
[----:B------:R1:W-:Y:S01]  /*1c830*/  @!P3 STG.E.U8 desc[UR8][R46.64+0x19], R29 ;  /* 0x0000191d2e00b986 */ /* 0x0003e2000c101108 */
[----:B0-----:R-:W-:Y:S01]  /*1c840*/  @!P5 IADD3 R230, P0, P3, R32, UR7, R30 ;  /* 0x0000000720e6dc10 */ /* 0x001fe2000fb1e01e */
[----:B-1----:R-:W-:-:S04]  /*1c850*/  @!P5 IMAD R29, R5, 0x180, RZ ;  /* 0x00000180051dd824 */ /* 0x002fc800078e02ff */
[----:B------:R-:W-:-:S05]  /*1c860*/  @!P5 IMAD.IADD R29, R33, 0x1, R29 ;  /* 0x00000001211dd824 */ /* 0x000fca00078e021d */
[----:B------:R-:W-:Y:S02]  /*1c870*/  @!P5 IADD3.X R231, R29, UR6, R31, P0, P3 ;  /* 0x000000061de7dc10 */ /* 0x000fe400087e641f */
[----:B------:R-:W-:Y:S02]  /*1c880*/  ISETP.LT.OR P0, PT, R24, 0x21, !P6 ;  /* 0x000000211800780c */ /* 0x000fe40007701670 */
[----:B------:R-:W-:-:S11]  /*1c890*/  PRMT R29, RZ, 0x7610, R29 ;  /* 0x00007610ff1d7816 */ /* 0x000fd6000000001d */
[----:B------:R-:W5:Y:S01]  /*1c8a0*/  @!P0 LDG.E.U8 R29, desc[UR8][R8.64+0x20] ;  /* 0x00002008081d8981 */ /* 0x000f62000c1e1100 */
[----:B------:R-:W0:Y:S02]  /*1c8b0*/  @!P0 LDC.64 R30, c[0x0][0x5c0] ;  /* 0x00017000ff1e8b82 */ /* 0x000e240000000a00 */
[----:B0-----:R-:W-:-:S05]  /*1c8c0*/  @!P0 IADD3 R30, P3, R6, R30, RZ ;  /* 0x0000001e061e8210 */ /* 0x001fca0007f7e0ff */
[----:B------:R-:W-:Y:S01]  /*1c8d0*/  @!P0 IMAD.X R31, R25, 0x1, R31, P3 ;  /* 0x00000001191f8824 */ /* 0x000fe200018e061f */
[----:B-----5:R-:W-:-:S04]  /*1c8e0*/  LOP3.LUT R29, R29, 0xff, RZ, 0xc0, !PT ;  /* 0x000000ff1d1d7812 */ /* 0x020fc800078ec0ff */
[----:B------:R-:W-:-:S05]  /*1c8f0*/  F2FP.F16.E4M3.UNPACK_B R29, R29 ;  /* 0x0000001dff1d723e */ /* 0x000fca00020006ff */
[----:B------:R-:W-:-:S05]  /*1c900*/  HADD2.F32 R29, -RZ, R29.H0_H0 ;  /* 0x2000001dff1d7230 */ /* 0x000fca0000004100 */
[----:B------:R-:W-:-:S04]  /*1c910*/  FMUL R29, R29, UR5 ;  /* 0x000000051d1d7c20 */ /* 0x000fc80008400000 */
[----:B---3--:R-:W-:-:S05]  /*1c920*/  FFMA R29, R56, UR4, R29 ;  /* 0x00000004381d7c23 */ /* 0x008fca000800001d */
[----:B------:R-:W-:-:S05]  /*1c930*/  F2FP.SATFINITE.E4M3.F32.PACK_AB_MERGE_C R29, RZ, R29, RZ ;  /* 0x0000001dff1d723e */ /* 0x000fca00048070ff */
[----:B------:R0:W-:Y:S01]  /*1c940*/  @!P0 STG.E.U8 desc[UR8][R30.64+0x20], R29 ;  /* 0x0000201d1e008986 */ /* 0x0001e2000c101108 */
[----:B------:R-:W-:Y:S02]  /*1c950*/  ISETP.LT.OR P0, PT, R24, 0x22, !P6 ;  /* 0x000000221800780c */ /* 0x000fe40007701670 */
[----:B0-----:R-:W-:-:S11]  /*1c960*/  PRMT R29, RZ, 0x7610, R29 ;  /* 0x00007610ff1d7816 */ /* 0x001fd6000000001d */
[----:B------:R-:W0:Y:S01]  /*1c970*/  @!P0 LDC.64 R30, c[0x0][0x5c0] ;  /* 0x00017000ff1e8b82 */ /* 0x000e220000000a00 */
[----:B------:R-:W3:Y:S01]  /*1c980*/  @!P0 LDG.E.U8 R29, desc[UR8][R8.64+0x21] ;  /* 0x00002108081d8981 */ /* 0x000ee2000c1e1100 */
[----:B------:R-:W-:Y:S02]  /*1c990*/  LOP3.LUT P2, RZ, R26, 0x400000, RZ, 0xc0, !PT ;  /* 0x004000001aff7812 */ /* 0x000fe4000784c0ff */
[----:B0-----:R-:W-:-:S05]  /*1c9a0*/  @!P0 IADD3 R30, P3, R6, R30, RZ ;  /* 0x0000001e061e8210 */ /* 0x001fca0007f7e0ff */
[----:B------:R-:W-:Y:S01]  /*1c9b0*/  @!P0 IMAD.X R31, R25, 0x1, R31, P3 ;  /* 0x00000001191f8824 */ /* 0x000fe200018e061f */
[----:B------:R-:W-:Y:S02]  /*1c9c0*/  ISETP.LT.OR P3, PT, R24, 0x21, !P2 ;  /* 0x000000211800780c */ /* 0x000fe40005761670 */
[----:B---3--:R-:W-:-:S04]  /*1c9d0*/  LOP3.LUT R29, R29, 0xff, RZ, 0xc0, !PT ;  /* 0x000000ff1d1d7812 */ /* 0x008fc800078ec0ff */
[----:B------:R-:W-:-:S05]  /*1c9e0*/  F2FP.F16.E4M3.UNPACK_B R29, R29 ;  /* 0x0000001dff1d723e */ /* 0x000fca00020006ff */
[----:B------:R-:W-:-:S05]  /*1c9f0*/  HADD2.F32 R29, -RZ, R29.H0_H0 ;  /* 0x2000001dff1d7230 */ /* 0x000fca0000004100 */
[----:B------:R-:W-:-:S04]  /*1ca00*/  FMUL R29, R29, UR5 ;  /* 0x000000051d1d7c20 */ /* 0x000fc80008400000 */
[----:B--2---:R-:W-:Y:S02]  /*1ca10*/  FFMA R29, R54, UR4, R29 ;  /* 0x00000004361d7c23 */ /* 0x004fe4000800001d */
[----:B------:R-:W2:Y:S03]  /*1ca20*/  LDL.LU R54, [R1+0x2fc] ;  /* 0x0002fc0001367983 */ /* 0x000ea60000300800 */
[----:B------:R-:W-:Y:S01]  /*1ca30*/  F2FP.SATFINITE.E4M3.F32.PACK_AB_MERGE_C R29, RZ, R29, RZ ;  /* 0x0000001dff1d723e */ /* 0x000fe200048070ff */
[----:B------:R-:W3:Y:S04]  /*1ca40*/  LDL.LU R56, [R1+0x300] ;  /* 0x0003000001387983 */ /* 0x000ee80000300800 */
[----:B------:R0:W-:Y:S02]  /*1ca50*/  @!P0 STG.E.U8 desc[UR8][R30.64+0x21], R29 ;  /* 0x0000211d1e008986 */ /* 0x0001e4000c101108 */
[----:B0-----:R-:W-:Y:S01]  /*1ca60*/  PRMT R29, RZ, 0x7610, R29 ;  /* 0x00007610ff1d7816 */ /* 0x001fe2000000001d */
[----:B------:R-:W0:Y:S05]  /*1ca70*/  @!P3 LDC.64 R30, c[0x0][0x5c0] ;  /* 0x00017000ff1ebb82 */ /* 0x000e2a0000000a00 */
[----:B------:R-:W5:Y:S01]  /*1ca80*/  @!P3 LDG.E.U8 R29, desc[UR8][R10.64+0x20] ;  /* 0x000020080a1db981 */ /* 0x000f62000c1e1100 */
[----:B0-----:R-:W-:-:S04]  /*1ca90*/  @!P3 IADD3 R34, P0, P4, R6, UR7, R30 ;  /* 0x000000070622bc10 */ /* 0x001fc8000fc1e01e */
[----:B------:R-:W-:Y:S02]  /*1caa0*/  @!P3 IADD3.X R35, R25, UR6, R31, P0, P4 ;  /* 0x000000061923bc10 */ /* 0x000fe400087e841f */
[----:B------:R-:W-:-:S13]  /*1cab0*/  ISETP.LT.OR P0, PT, R24, 0x22, !P2 ;  /* 0x000000221800780c */ /* 0x000fda0005701670 */
[----:B------:R-:W0:Y:S01]  /*1cac0*/  @!P0 LDC.64 R30, c[0x0][0x5c0] ;  /* 0x00017000ff1e8b82 */ /* 0x000e220000000a00 */
[----:B-----5:R-:W-:-:S04]  /*1cad0*/  LOP3.LUT R29, R29, 0xff, RZ, 0xc0, !PT ;  /* 0x000000ff1d1d7812 */ /* 0x020fc800078ec0ff */
[----:B------:R-:W-:-:S05]  /*1cae0*/  F2FP.F16.E4M3.UNPACK_B R29, R29 ;  /* 0x0000001dff1d723e */ /* 0x000fca00020006ff */
[----:B------:R-:W-:-:S05]  /*1caf0*/  HADD2.F32 R29, -RZ, R29.H0_H0 ;  /* 0x2000001dff1d7230 */ /* 0x000fca0000004100 */
[----:B------:R-:W-:-:S04]  /*1cb00*/  FMUL R29, R29, UR5 ;  /* 0x000000051d1d7c20 */ /* 0x000fc80008400000 */
[----:B----4-:R-:W-:-:S05]  /*1cb10*/  FFMA R29, R55, UR4, R29 ;  /* 0x00000004371d7c23 */ /* 0x010fca000800001d */
[----:B------:R-:W-:-:S05]  /*1cb20*/  F2FP.SATFINITE.E4M3.F32.PACK_AB_MERGE_C R29, RZ, R29, RZ ;  /* 0x0000001dff1d723e */ /* 0x000fca00048070ff */
[----:B------:R1:W-:Y:S02]  /*1cb30*/  @!P3 STG.E.U8 desc[UR8][R34.64+0x20], R29 ;  /* 0x0000201d2200b986 */ /* 0x0003e4000c101108 */
[----:B-1----:R-:W-:-:S06]  /*1cb40*/  PRMT R29, RZ, 0x7610, R29 ;  /* 0x00007610ff1d7816 */ /* 0x002fcc000000001d */
[----:B------:R-:W4:Y:S01]  /*1cb50*/  @!P0 LDG.E.U8 R29, desc[UR8][R10.64+0x21] ;  /* 0x000021080a1d8981 */ /* 0x000f22000c1e1100 */
[----:B------:R-:W-:Y:S02]  /*1cb60*/  ISETP.LT.OR P3, PT, R24, 0x29, !P2 ;  /* 0x000000291800780c */ /* 0x000fe40005761670 */
[----:B------:R-:W-:-:S04]  /*1cb70*/  LOP3.LUT R2, R2, 0xffffdfff, RZ, 0xc0, !PT ;  /* 0xffffdfff02027812 */ /* 0x000fc800078ec0ff */
[----:B------:R-:W-:Y:S02]  /*1cb80*/  @P5 LOP3.LUT R2, R2, 0x2000, RZ, 0xfc, !PT ;  /* 0x0000200002025812 */ /* 0x000fe400078efcff */
[----:B0-----:R-:W-:-:S04]  /*1cb90*/  @!P0 IADD3 R32, P4, P5, R6, UR7, R30 ;  /* 0x0000000706208c10 */ /* 0x001fc8000fd9e01e */
[----:B------:R-:W-:Y:S02]  /*1cba0*/  @!P0 IADD3.X R33, R25, UR6, R31, P4, P5 ;  /* 0x0000000619218c10 */ /* 0x000fe4000a7ea41f */
[----:B------:R-:W0:Y:S02]  /*1cbb0*/  @!P3 LDC.64 R30, c[0x0][0x5c0] ;  /* 0x00017000ff1ebb82 */ /* 0x000e240000000a00 */
[----:B0-----:R-:W-:-:S04]  /*1cbc0*/  @!P3 IADD3 R38, P4, P5, R6, UR7, R30 ;  /* 0x000000070626bc10 */ /* 0x001fc8000fd9e01e */
[----:B------:R-:W-:Y:S02]  /*1cbd0*/  @!P3 IADD3.X R39, R25, UR6, R31, P4, P5 ;  /* 0x000000061927bc10 */ /* 0x000fe4000a7ea41f */
[----:B------:R-:W-:-:S13]  /*1cbe0*/  ISETP.LT.OR P4, PT, R24, 0x2a, !P2 ;  /* 0x0000002a1800780c */ /* 0x000fda0005781670 */
[----:B------:R-:W0:Y:S01]  /*1cbf0*/  @!P4 LDC.64 R30, c[0x0][0x5c0] ;  /* 0x00017000ff1ecb82 */ /* 0x000e220000000a00 */
        /* <DEDUP_REMOVED lines=9> */
[----:B0-----:R-:W-:-:S04]  /*1cc90*/  @!P4 IADD3 R36, P0, P5, R6, UR7, R30 ;  /* 0x000000070624cc10 */ /* 0x001fc8000fd1e01e */
[----:B------:R-:W-:Y:S02]  /*1cca0*/  @!P4 IADD3.X R37, R25, UR6, R31, P0, P5 ;  /* 0x000000061925cc10 */ /* 0x000fe400087ea41f */
[----:B------:R-:W-:Y:S02]  /*1ccb0*/  ISETP.LT.OR P0, PT, R24, 0x29, !P6 ;  /* 0x000000291800780c */ /* 0x000fe40007701670 */
[----:B-1----:R-:W-:-:S11]  /*1ccc0*/  PRMT R29, RZ, 0x7610, R29 ;  /* 0x00007610ff1d7816 */ /* 0x002fd6000000001d */
        /* <DEDUP_REMOVED lines=15> */
[----:B0-----:R-:W-:-:S05]  /*1cdc0*/  @!P0 IADD3 R30, P5, R6, R30, RZ ;  /* 0x0000001e061e8210 */ /* 0x001fca0007fbe0ff */
[----:B------:R-:W-:Y:S01]  /*1cdd0*/  @!P0 IMAD.X R31, R25, 0x1, R31, P5 ;  /* 0x00000001191f8824 */ /* 0x000fe200028e061f */
[----:B---3--:R-:W-:-:S04]  /*1cde0*/  LOP3.LUT R29, R29, 0xff, RZ, 0xc0, !PT ;  /* 0x000000ff1d1d7812 */ /* 0x008fc800078ec0ff */
[----:B------:R-:W-:-:S05]  /*1cdf0*/  F2FP.F16.E4M3.UNPACK_B R29, R29 ;  /* 0x0000001dff1d723e */ /* 0x000fca00020006ff */
[----:B------:R-:W-:-:S05]  /*1ce00*/  HADD2.F32 R29, -RZ, R29.H0_H0 ;  /* 0x2000001dff1d7230 */ /* 0x000fca0000004100 */
[----:B------:R-:W-:-:S04]  /*1ce10*/  FMUL R29, R29, UR5 ;  /* 0x000000051d1d7c20 */ /* 0x000fc80008400000 */
[----:B--2---:R-:W-:Y:S02]  /*1ce20*/  FFMA R29, R54, UR4, R29 ;  /* 0x00000004361d7c23 */ /* 0x004fe4000800001d */
[----:B------:R-:W2:Y:S03]  /*1ce30*/  LDL.LU R54, [R1+0x30c] ;  /* 0x00030c0001367983 */ /* 0x000ea60000300800 */
[----:B------:R-:W-:-:S05]  /*1ce40*/  F2FP.SATFINITE.E4M3.F32.PACK_AB_MERGE_C R29, RZ, R29, RZ ;  /* 0x0000001dff1d723e */ /* 0x000fca00048070ff */
[----:B------:R0:W-:Y:S02]  /*1ce50*/  @!P0 STG.E.U8 desc[UR8][R30.64+0x29], R29 ;  /* 0x0000291d1e008986 */ /* 0x0001e4000c101108 */
[----:B0-----:R-:W-:-:S06]  /*1ce60*/  PRMT R29, RZ, 0x7610, R29 ;  /* 0x00007610ff1d7816 */ /* 0x001fcc000000001d */
[----:B------:R-:W3:Y:S02]  /*1ce70*/  @!P3 LDG.E.U8 R29, desc[UR8][R10.64+0x28] ;  /* 0x000028080a1db981 */ /* 0x000ee4000c1e1100 */
[----:B---3--:R-:W-:-:S04]  /*1ce80*/  LOP3.LUT R29, R29, 0xff, RZ, 0xc0, !PT ;  /* 0x000000ff1d1d7812 */ /* 0x008fc800078ec0ff */
[----:B------:R-:W-:-:S05]  /*1ce90*/  F2FP.F16.E4M3.UNPACK_B R29, R29 ;  /* 0x0000001dff1d723e */ /* 0x000fca00020006ff */
[----:B------:R-:W-:-:S05]  /*1cea0*/  HADD2.F32 R29, -RZ, R29.H0_H0 ;  /* 0x2000001dff1d7230 */ /* 0x000fca0000004100 */
[----:B------:R-:W-:-:S04]  /*1ceb0*/  FMUL R29, R29, UR5 ;  /* 0x000000051d1d7c20 */ /* 0x000fc80008400000 */
[----:B----4-:R-:W-:Y:S01]  /*1cec0*/  FFMA R29, R55, UR4, R29 ;  /* 0x00000004371d7c23 */ /* 0x010fe2000800001d */
[----:B------:R-:W-:Y:S01]  /*1ced0*/  LOP3.LUT P1, RZ, R26, 0x800000, RZ, 0xc0, !PT ;  /* 0x008000001aff7812 */ /* 0x000fe2000782c0ff */
[----:B------:R-:W3:Y:S03]  /*1cee0*/  LDL.LU R55, [R1+0x310] ;  /* 0x0003100001377983 */ /* 0x000ee60000300800 */
[----:B------:R-:W-:-:S05]  /*1cef0*/  F2FP.SATFINITE.E4M3.F32.PACK_AB_MERGE_C R29, RZ, R29, RZ ;  /* 0x0000001dff1d723e */ /* 0x000fca00048070ff */
[----:B------:R0:W-:Y:S02]  /*1cf00*/  @!P3 STG.E.U8 desc[UR8][R38.64+0x28], R29 ;  /* 0x0000281d2600b986 */ /* 0x0001e4000c101108 */
[----:B0-----:R-:W-:-:S06]  /*1cf10*/  PRMT R29, RZ, 0x7610, R29 ;  /* 0x00007610ff1d7816 */ /* 0x001fcc000000001d */
[----:B------:R-:W4:Y:S01]  /*1cf20*/  @!P4 LDG.E.U8 R29, desc[UR8][R10.64+0x29] ;  /* 0x000029080a1dc981 */ /* 0x000f22000c1e1100 */
[----:B------:R-:W-:-:S13]  /*1cf30*/  ISETP.LT.OR P5, PT, R24, 0x21, !P1 ;  /* 0x000000211800780c */ /* 0x000fda0004fa1670 */
[----:B------:R-:W0:Y:S01]  /*1cf40*/  @!P5 LDC.64 R30, c[0x0][0x5c0] ;  /* 0x00017000ff1edb82 */ /* 0x000e220000000a00 */
[----:B----4-:R-:W-:-:S04]  /*1cf50*/  LOP3.LUT R29, R29, 0xff, RZ, 0xc0, !PT ;  /* 0x000000ff1d1d7812 */ /* 0x010fc800078ec0ff */
[----:B------:R-:W-:-:S05]  /*1cf60*/  F2FP.F16.E4M3.UNPACK_B R29, R29 ;  /* 0x0000001dff1d723e */ /* 0x000fca00020006ff */
[----:B------:R-:W-:-:S05]  /*1cf70*/  HADD2.F32 R29, -RZ, R29.H0_H0 ;  /* 0x2000001dff1d7230 */ /* 0x000fca0000004100 */
[----:B------:R-:W-:-:S04]  /*1cf80*/  FMUL R29, R29, UR5 ;  /* 0x000000051d1d7c20 */ /* 0x000fc80008400000 */
[----:B--2---:R-:W-:Y:S01]  /*1cf90*/  FFMA R29, R54, UR4, R29 ;  /* 0x00000004361d7c23 */ /* 0x004fe2000800001d */
[----:B0-----:R-:W-:Y:S01]  /*1cfa0*/  @!P5 IADD3 R34, P0, P6, R6, UR11, R30 ;  /* 0x0000000b0622dc10 */ /* 0x001fe2000fe1e01e */
[----:B------:R-:W2:Y:S03]  /*1cfb0*/  LDL.LU R54, [R1+0x314] ;  /* 0x0003140001367983 */ /* 0x000ea60000300800 */
[----:B------:R-:W-:-:S05]  /*1cfc0*/  F2FP.SATFINITE.E4M3.F32.PACK_AB_MERGE_C R29, RZ, R29, RZ ;  /* 0x0000001dff1d723e */ /* 0x000fca00048070ff */
[----:B------:R0:W-:Y:S02]  /*1cfd0*/  @!P4 STG.E.U8 desc[UR8][R36.64+0x29], R29 ;  /* 0x0000291d2400c986 */ /* 0x0001e4000c101108 */
[----:B0-----:R-:W-:-:S06]  /*1cfe0*/  PRMT R29, RZ, 0x7610, R29 ;  /* 0x00007610ff1d7816 */ /* 0x001fcc000000001d */
[----:B------:R-:W4:Y:S01]  /*1cff0*/  @!P5 LDG.E.U8 R29, desc[UR8][R12.64+0x20] ;  /* 0x000020080c1dd981 */ /* 0x000f22000c1e1100 */
[----:B------:R-:W-:Y:S02]  /*1d000*/  @!P5 IADD3.X R35, R25, UR10, R31, P0, P6 ;  /* 0x0000000a1923dc10 */ /* 0x000fe400087ec41f */
[----:B------:R-:W-:-:S13]  /*1d010*/  ISETP.LT.OR P0, PT, R24, 0x22, !P1 ;  /* 0x000000221800780c */ /* 0x000fda0004f01670 */
[----:B------:R-:W0:Y:S01]  /*1d020*/  @!P0 LDC.64 R30, c[0x0][0x5c0] ;  /* 0x00017000ff1e8b82 */ /* 0x000e220000000a00 */
[----:B------:R-:W-:Y:S02]  /*1d030*/  ISETP.LT.OR P3, PT, R24, 0x29, !P1 ;  /* 0x000000291800780c */ /* 0x000fe40004f61670 */
[----:B------:R-:W-:-:S04]  /*1d040*/  LOP3.LUT R26, R26, 0xfff7ffff, RZ, 0xc0, !PT ;  /* 0xfff7ffff1a1a7812 */ /* 0x000fc800078ec0ff */
[----:B------:R-:W-:Y:S02]  /*1d050*/  @P2 LOP3.LUT R26, R26, 0x80000, RZ, 0xfc, !PT ;  /* 0x000800001a1a2812 */ /* 0x000fe400078efcff */
[----:B0-----:R-:W-:-:S04]  /*1d060*/  @!P0 IADD3 R32, P2, P6, R6, UR11, R30 ;  /* 0x0000000b06208c10 */ /* 0x001fc8000fe5e01e */
[----:B------:R-:W-:Y:S02]  /*1d070*/  @!P0 IADD3.X R33, R25, UR10, R31, P2, P6 ;  /* 0x0000000a19218c10 */ /* 0x000fe400097ec41f */
[----:B------:R-:W0:Y:S01]  /*1d080*/  @!P3 LDC.64 R30, c[0x0][0x5c0] ;  /* 0x00017000ff1ebb82 */ /* 0x000e220000000a00 */
[----:B------:R-:W-:Y:S02]  /*1d090*/  ISETP.LT.OR P4, PT, R24, 0x2a, !P1 ;  /* 0x0000002a1800780c */ /* 0x000fe40004f81670 */
[----:B0-----:R-:W-:-:S04]  /*1d0a0*/  @!P3 IADD3 R38, P2, P6, R6, UR11, R30 ;  /* 0x0000000b0626bc10 */ /* 0x001fc8000fe5e01e */
[----:B------:R-:W-:-:S07]  /*1d0b0*/  @!P3 IADD3.X R39, R25, UR10, R31, P2, P6 ;  /* 0x0000000a1927bc10 */ /* 0x000fce00097ec41f */
[----:B------:R-:W0:Y:S01]  /*1d0c0*/  @!P4 LDC.64 R30, c[0x0][0x5c0] ;  /* 0x00017000ff1ecb82 */ /* 0x000e220000000a00 */
        /* <DEDUP_REMOVED lines=9> */
[----:B-1----:R-:W-:-:S06]  /*1d160*/  PRMT R29, RZ, 0x7610, R29 ;  /* 0x00007610ff1d7816 */ /* 0x002fcc000000001d */
[----:B------:R-:W4:Y:S01]  /*1d170*/  @!P0 LDG.E.U8 R29, desc[UR8][R12.64+0x21] ;  /* 0x000021080c1d8981 */ /* 0x000f22000c1e1100 */
[----:B------:R-:W-:Y:S02]  /*1d180*/  @P3 LOP3.LUT R26, R26, 0x100000, RZ, 0xfc, !PT ;  /* 0x001000001a1a3812 */ /* 0x000fe400078efcff */
[----:B0-----:R-:W-:Y:S02]  /*1d190*/  @!P4 IADD3 R36, P2, P6, R6, UR11, R30 ;  /* 0x0000000b0624cc10 */ /* 0x001fe4000fe5e01e */
[----:B------:R-:W-:Y:S02]  /*1d1a0*/  ISETP.GE.AND P3, PT, R3, 0x101, PT ;  /* 0x000001010300780c */ /* 0x000fe40003f66270 */
[----:B------:R-:W-:Y:S02]  /*1d1b0*/  @!P4 IADD3.X R37, R25, UR10, R31, P2, P6 ;  /* 0x0000000a1925cc10 */ /* 0x000fe400097ec41f */
[----:B------:R-:W-:-:S13]  /*1d1c0*/  ISETP.LT.OR P2, PT, R24, 0x21, !P3 ;  /* 0x000000211800780c */ /* 0x000fda0005f41670 */
[----:B------:R-:W0:Y:S01]  /*1d1d0*/  @!P2 LDC.64 R30, c[0x0][0x5c0] ;  /* 0x00017000ff1eab82 */ /* 0x000e220000000a00 */
[----:B------:R-:W-:-:S04]  /*1d1e0*/  LOP3.LUT R26, R26, 0xfffbffff, RZ, 0xc0, !PT ;  /* 0xfffbffff1a1a7812 */ /* 0x000fc800078ec0ff */
[----:B------:R-:W-:Y:S02]  /*1d1f0*/  @P1 LOP3.LUT R26, R26, 0x40000, RZ, 0xfc, !PT ;  /* 0x000400001a1a1812 */ /* 0x000fe400078efcff */
[----:B0-----:R-:W-:-:S04]  /*1d200*/  @!P2 IADD3 R42, P1, P6, R6, UR61, R30 ;  /* 0x0000003d062aac10 */ /* 0x001fc8000fe3e01e */
[----:B------:R-:W-:Y:S02]  /*1d210*/  @!P2 IADD3.X R43, R25, UR60, R31, P1, P6 ;  /* 0x0000003c192bac10 */ /* 0x000fe40008fec41f */
[----:B------:R-:W-:-:S13]  /*1d220*/  ISETP.LT.OR P1, PT, R24, 0x22, !P3 ;  /* 0x000000221800780c */ /* 0x000fda0005f21670 */
[----:B------:R-:W0:Y:S01]  /*1d230*/  @!P1 LDC.64 R30, c[0x0][0x5c0] ;  /* 0x00017000ff1e9b82 */ /* 0x000e220000000a00 */
[----:B------:R-:W-:-:S04]  /*1d240*/  LOP3.LUT R0, R0, 0xfffffff7, RZ, 0xc0, !PT ;  /* 0xfffffff700007812 */ /* 0x000fc800078ec0ff */
[----:B------:R-:W-:-:S04]  /*1d250*/  @P2 LOP3.LUT R0, R0, 0x8, RZ, 0xfc, !PT ;  /* 0x0000000800002812 */ /* 0x000fc800078efcff */
[----:B------:R-:W-:-:S04]  /*1d260*/  LOP3.LUT R0, R0, 0xfffffffb, RZ, 0xc0, !PT ;  /* 0xfffffffb00007812 */ /* 0x000fc800078ec0ff */
[----:B------:R-:W-:Y:S02]  /*1d270*/  @P1 LOP3.LUT R0, R0, 0x4, RZ, 0xfc, !PT ;  /* 0x0000000400001812 */ /* 0x000fe400078efcff */
[----:B0-----:R-:W-:-:S04]  /*1d280*/  @!P1 IADD3 R40, P5, P6, R6, UR61, R30 ;  /* 0x0000003d06289c10 */ /* 0x001fc8000febe01e */
[----:B------:R-:W-:Y:S02]  /*1d290*/  @!P1 IADD3.X R41, R25, UR60, R31, P5, P6 ;  /* 0x0000003c19299c10 */ /* 0x000fe4000afec41f */
[----:B------:R-:W-:-:S04]  /*1d2a0*/  ISETP.GE.AND P1, PT, R3, 0x89, PT ;  /* 0x000000890300780c */ /* 0x000fc80003f26270 */
        /* <DEDUP_REMOVED lines=10> */
[----:B-1----:R-:W-:Y:S02]  /*1d350*/  IMAD.U32 R29, RZ, RZ, UR7 ;  /* 0x00000007ff1d7e24 */ /* 0x002fe4000f8e00ff */
[----:B------:R-:W-:-:S03]  /*1d360*/  IMAD.U32 R32, RZ, RZ, UR6 ;  /* 0x00000006ff207e24 */ /* 0x000fc6000f8e00ff */
[----:B------:R-:W-:-:S04]  /*1d370*/  @!P5 IADD3 R29, P0, P6, R29, UR11, R6 ;  /* 0x0000000b1d1ddc10 */ /* 0x000fc8000fe1e006 */
[----:B------:R-:W-:Y:S02]  /*1d380*/  @!P5 IADD3.X R32, R32, UR10, R25, P0, P6 ;  /* 0x0000000a2020dc10 */ /* 0x000fe400087ec419 */
[----:B0-----:R-:W-:Y:S02]  /*1d390*/  @!P5 IADD3 R30, P0, R29, R30, RZ ;  /* 0x0000001e1d1ed210 */ /* 0x001fe40007f1e0ff */
[----:B------:R-:W-:-:S06]  /*1d3a0*/  PRMT R29, RZ, 0x7610, R29 ;  /* 0x00007610ff1d7816 */ /* 0x000fcc000000001d */
[----:B------:R-:W4:Y:S01]  /*1d3b0*/  @!P5 LDG.E.U8 R29, desc[UR8][R14.64+0x20] ;  /* 0x000020080e1dd981 */ /* 0x000f22000c1e1100 */
[----:B------:R-:W-:Y:S01]  /*1d3c0*/  @!P5 IMAD.X R31, R32, 0x1, R31, P0 ;  /* 0x00000001201fd824 */ /* 0x000fe200000e061f */
[C---:B------:R-:W-:Y:S02]  /*1d3d0*/  ISETP.LT.OR P0, PT, R24.reuse, 0x22, !P1 ;  /* 0x000000221800780c */ /* 0x040fe40004f01670 */
[----:B------:R-:W-:-:S11]  /*1d3e0*/  ISETP.LT.OR P3, PT, R24, 0x29, !P3 ;  /* 0x000000291800780c */ /* 0x000fd60005f61670 */
[----:B------:R-:W0:Y:S01]  /*1d3f0*/  @!P0 LDC.64 R32, c[0x0][0x5c0] ;  /* 0x00017000ff208b82 */ /* 0x000e220000000a00 */
[----:B----4-:R-:W-:-:S04]  /*1d400*/  LOP3.LUT R29, R29, 0xff, RZ, 0xc0, !PT ;  /* 0x000000ff1d1d7812 */ /* 0x010fc800078ec0ff */
[----:B------:R-:W-:-:S05]  /*1d410*/  F2FP.F16.E4M3.UNPACK_B R29, R29 ;  /* 0x0000001dff1d723e */ /* 0x000fca00020006ff */
[----:B------:R-:W-:-:S05]  /*1d420*/  HADD2.F32 R29, -RZ, R29.H0_H0 ;  /* 0x2000001dff1d7230 */ /* 0x000fca0000004100 */
[----:B------:R-:W-:-:S04]  /*1d430*/  FMUL R29, R29, UR5 ;  /* 0x000000051d1d7c20 */ /* 0x000fc80008400000 */
[----:B---3--:R-:W-:Y:S01]  /*1d440*/  FFMA R29, R55, UR4, R29 ;  /* 0x00000004371d7c23 */ /* 0x008fe2000800001d */
[----:B------:R-:W-:Y:S02]  /*1d450*/  IMAD.U32 R34, RZ, RZ, UR7 ;  /* 0x00000007ff227e24 */ /* 0x000fe4000f8e00ff */
[----:B------:R-:W-:Y:S01]  /*1d460*/  IMAD.U32 R35, RZ, RZ, UR6 ;  /* 0x00000006ff237e24 */ /* 0x000fe2000f8e00ff */
[----:B------:R-:W-:Y:S01]  /*1d470*/  LOP3.LUT R0, R0, 0xfffffffd, RZ, 0xc0, !PT ;  /* 0xfffffffd00007812 */ /* 0x000fe200078ec0ff */
[----:B------:R-:W3:Y:S01]  /*1d480*/  LDL.LU R55, [R1+0x320] ;  /* 0x0003200001377983 */ /* 0x000ee20000300800 */
[----:B------:R-:W-:-:S05]  /*1d490*/  F2FP.SATFINITE.E4M3.F32.PACK_AB_MERGE_C R29, RZ, R29, RZ ;  /* 0x0000001dff1d723e */ /* 0x000fca00048070ff */
[----:B------:R1:W-:Y:S02]  /*1d4a0*/  @!P5 STG.E.U8 desc[UR8][R30.64+0x20], R29 ;  /* 0x0000201d1e00d986 */ /* 0x0003e4000c101108 */
[----:B-1----:R-:W-:Y:S01]  /*1d4b0*/  PRMT R29, RZ, 0x7610, R29 ;  /* 0x00007610ff1d7816 */ /* 0x002fe2000000001d */
[----:B------:R-:W1:Y:S05]  /*1d4c0*/  @!P3 LDC.64 R30, c[0x0][0x5c0] ;  /* 0x00017000ff1ebb82 */ /* 0x000e6a0000000a00 */
[----:B------:R-:W4:Y:S01]  /*1d4d0*/  @!P0 LDG.E.U8 R29, desc[UR8][R14.64+0x21] ;  /* 0x000021080e1d8981 */ /* 0x000f22000c1e1100 */
[----:B------:R-:W-:-:S04]  /*1d4e0*/  @!P0 IADD3 R34, P2, P6, R34, UR11, R6 ;  /* 0x0000000b22228c10 */ /* 0x000fc8000fe5e006 */
[----:B------:R-:W-:Y:S02]  /*1d4f0*/  @!P0 IADD3.X R35, R35, UR10, R25, P2, P6 ;  /* 0x0000000a23238c10 */ /* 0x000fe400097ec419 */
[----:B0-----:R-:W-:Y:S02]  /*1d500*/  @!P0 IADD3 R32, P2, R34, R32, RZ ;  /* 0x0000002022208210 */ /* 0x001fe40007f5e0ff */
[----:B------:R-:W-:-:S03]  /*1d510*/  @P3 LOP3.LUT R0, R0, 0x2, RZ, 0xfc, !PT ;  /* 0x0000000200003812 */ /* 0x000fc600078efcff */
[----:B------:R-:W-:Y:S01]  /*1d520*/  @!P0 IMAD.X R33, R35, 0x1, R33, P2 ;  /* 0x0000000123218824 */ /* 0x000fe200010e0621 */
[----:B-1----:R-:W-:-:S04]  /*1d530*/  @!P3 IADD3 R44, P5, P6, R6, UR61, R30 ;  /* 0x0000003d062cbc10 */ /* 0x002fc8000febe01e */
[----:B------:R-:W-:Y:S02]  /*1d540*/  @!P3 IADD3.X R45, R25, UR60, R31, P5, P6 ;  /* 0x0000003c192dbc10 */ /* 0x000fe4000afec41f */
[----:B------:R-:W-:Y:S02]  /*1d550*/  LOP3.LUT P3, RZ, R26, 0x100000, RZ, 0xc0, !PT ;  /* 0x001000001aff7812 */ /* 0x000fe4000786c0ff */
        /* <DEDUP_REMOVED lines=9> */
[----:B------:R-:W4:Y:S01]  /*1d5f0*/  @!P3 LDG.E.U8 R29, desc[UR8][R12.64+0x28] ;  /* 0x000028080c1db981 */ /* 0x000f22000c1e1100 */
[----:B------:R-:W-:-:S04]  /*1d600*/  ISETP.GE.AND P6, PT, R3, 0x101, PT ;  /* 0x000001010300780c */ /* 0x000fc80003fc6270 */
[----:B------:R-:W-:-:S13]  /*1d610*/  ISETP.LT.OR P5, PT, R24, 0x2a, !P6 ;  /* 0x0000002a1800780c */ /* 0x000fda00077a1670 */
[----:B------:R-:W0:Y:S01]  /*1d620*/  @!P5 LDC.64 R30, c[0x0][0x5c0] ;  /* 0x00017000ff1edb82 */ /* 0x000e220000000a00 */
[C---:B------:R-:W-:Y:S02]  /*1d630*/  LOP3.LUT P2, RZ, R26.reuse, 0x80000, RZ, 0xc0, !PT ;  /* 0x000800001aff7812 */ /* 0x040fe4000784c0ff */
[----:B------:R-:W-:-:S04]  /*1d640*/  LOP3.LUT R26, R26, 0xfffdffff, RZ, 0xc0, !PT ;  /* 0xfffdffff1a1a7812 */ /* 0x000fc800078ec0ff */
[----:B------:R-:W-:Y:S02]  /*1d650*/  @P5 LOP3.LUT R26, R26, 0x20000, RZ, 0xfc, !PT ;  /* 0x000200001a1a5812 */ /* 0x000fe400078efcff */
[----:B0-----:R-:W-:-:S04]  /*1d660*/  @!P5 IADD3 R34, P0, P6, R6, UR61, R30 ;  /* 0x0000003d0622dc10 */ /* 0x001fc8000fe1e01e */
[----:B------:R-:W-:Y:S02]  /*1d670*/  @!P5 IADD3.X R35, R25, UR60, R31, P0, P6 ;  /* 0x0000003c1923dc10 */ /* 0x000fe400087ec41f */
        /* <DEDUP_REMOVED lines=9> */
[----:B------:R0:W-:Y:S04]  /*1d710*/  @!P3 STG.E.U8 desc[UR8][R38.64+0x28], R29 ;  /* 0x0000281d2600b986 */ /* 0x0001e8000c101108 */
[----:B------:R-:W1:Y:S01]  /*1d720*/  @!P5 LDC.64 R30, c[0x0][0x5c0] ;  /* 0x00017000ff1edb82 */ /* 0x000e620000000a00 */
[----:B0-----:R-:W-:-:S06]  /*1d730*/  PRMT R29, RZ, 0x7610, R29 ;  /* 0x00007610ff1d7816 */ /* 0x001fcc000000001d */
[----:B------:R-:W4:Y:S01]  /*1d740*/  @!P4 LDG.E.U8 R29, desc[UR8][R12.64+0x29] ;  /* 0x000029080c1dc981 */ /* 0x000f22000c1e1100 */
[----:B-1----:R-:W-:-:S04]  /*1d750*/  @!P5 IADD3 R46, P0, P6, R6, UR7, R30 ;  /* 0x00000007062edc10 */ /* 0x002fc8000fe1e01e */
[----:B------:R-:W-:Y:S02]  /*1d760*/  @!P5 IADD3.X R47, R25, UR6, R31, P0, P6 ;  /* 0x00000006192fdc10 */ /* 0x000fe400087ec41f */
[----:B------:R-:W-:-:S13]  /*1d770*/  ISETP.LT.OR P5, PT, R24, 0x32, !P2 ;  /* 0x000000321800780c */ /* 0x000fda00057a1670 */
        /* <DEDUP_REMOVED lines=13> */
[----:B-1----:R-:W-:-:S05]  /*1d850*/  IMAD.U32 R29, RZ, RZ, UR7 ;  /* 0x00000007ff1d7e24 */ /* 0x002fca000f8e00ff */
        /* <DEDUP_REMOVED lines=8> */
[----:B----4-:R-:W-:-:S04]  /*1d8e0*/  LOP3.LUT R29, R29, 0xff, RZ, 0xc0, !PT ;  /* 0x000000ff1d1d7812 */ /* 0x010fc800078ec0ff */
[----:B------:R-:W-:-:S05]  /*1d8f0*/  F2FP.F16.E4M3.UNPACK_B R29, R29 ;  /* 0x0000001dff1d723e */ /* 0x000fca00020006ff */
[----:B------:R-:W-:-:S05]  /*1d900*/  HADD2.F32 R29, -RZ, R29.H0_H0 ;  /* 0x2000001dff1d7230 */ /* 0x000fca0000004100 */
[----:B------:R-:W-:-:S04]  /*1d910*/  FMUL R29, R29, UR5 ;  /* 0x000000051d1d7c20 */ /* 0x000fc80008400000 */
[----:B---3--:R-:W-:Y:S01]  /*1d920*/  FFMA R29, R55, UR4, R29 ;  /* 0x00000004371d7c23 */ /* 0x008fe2000800001d */
[----:B------:R-:W-:Y:S01]  /*1d930*/  IMAD.U32 R36, RZ, RZ, UR7 ;  /* 0x00000007ff247e24 */ /* 0x000fe2000f8e00ff */
[----:B------:R-:W-:Y:S01]  /*1d940*/  LOP3.LUT P5, RZ, R0, 0x8, RZ, 0xc0, !PT ;  /* 0x0000000800ff7812 */ /* 0x000fe200078ac0ff */
[----:B------:R-:W-:Y:S01]  /*1d950*/  IMAD.U32 R37, RZ, RZ, UR6 ;  /* 0x00000006ff257e24 */ /* 0x000fe2000f8e00ff */
[----:B------:R-:W3:Y:S01]  /*1d960*/  LDL.LU R55, [R1+0x330] ;  /* 0x0003300001377983 */ /* 0x000ee20000300800 */
[----:B------:R-:W-:-:S05]  /*1d970*/  F2FP.SATFINITE.E4M3.F32.PACK_AB_MERGE_C R29, RZ, R29, RZ ;  /* 0x0000001dff1d723e */ /* 0x000fca00048070ff */
[----:B------:R1:W-:Y:S02]  /*1d980*/  @!P3 STG.E.U8 desc[UR8][R30.64+0x28], R29 ;  /* 0x0000281d1e00b986 */ /* 0x0003e4000c101108 */
[----:B-1----:R-:W-:-:S06]  /*1d990*/  PRMT R29, RZ, 0x7610, R29 ;  /* 0x00007610ff1d7816 */ /* 0x002fcc000000001d */
        /* <DEDUP_REMOVED lines=13> */
[----:B------:R0:W-:Y:S04]  /*1da70*/  @!P0 STG.E.U8 desc[UR8][R32.64+0x29], R29 ;  /* 0x0000291d20008986 */ /* 0x0001e8000c101108 */
[----:B------:R-:W1:Y:S01]  /*1da80*/  @!P1 LDC.64 R30, c[0x0][0x5c0] ;  /* 0x00017000ff1e9b82 */ /* 0x000e620000000a00 */
[----:B0-----:R-:W-:-:S06]  /*1da90*/  PRMT R29, RZ, 0x7610, R29 ;  /* 0x00007610ff1d7816 */ /* 0x001fcc000000001d */
[----:B------:R-:W4:Y:S01]  /*1daa0*/  @!P5 LDG.E.U8 R29, desc[UR8][R16.64+0x20] ;  /* 0x00002008101dd981 */ /* 0x000f22000c1e1100 */
[----:B-1----:R-:W-:-:S04]  /*1dab0*/  @!P1 IADD3 R52, P4, P6, R6, UR7, R30 ;  /* 0x0000000706349c10 */ /* 0x002fc8000fe9e01e */
[----:B------:R-:W-:Y:S02]  /*1dac0*/  @!P1 IADD3.X R53, R25, UR6, R31, P4, P6 ;  /* 0x0000000619359c10 */ /* 0x000fe4000a7ec41f */
[----:B------:R-:W-:Y:S02]  /*1dad0*/  LOP3.LUT P6, RZ, R0, 0x4, RZ, 0xc0, !PT ;  /* 0x0000000400ff7812 */ /* 0x000fe400078cc0ff */
[----:B------:R-:W-:-:S13]  /*1dae0*/  ISETP.LT.OR P4, PT, R24, 0x3a, !P2 ;  /* 0x0000003a1800780c */ /* 0x000fda0005781670 */
[----:B------:R-:W0:Y:S01]  /*1daf0*/  @!P4 LDC.64 R30, c[0x0][0x5c0] ;  /* 0x00017000ff1ecb82 */ /* 0x000e220000000a00 */
[----:B------:R-:W-:Y:S02]  /*1db00*/  LOP3.LUT P1, RZ, R26, 0x40000, RZ, 0xc0, !PT ;  /* 0x000400001aff7812 */ /* 0x000fe4000782c0ff */
[----:B----4-:R-:W-:-:S04]  /*1db10*/  LOP3.LUT R29, R29, 0xff, RZ, 0xc0, !PT ;  /* 0x000000ff1d1d7812 */ /* 0x010fc800078ec0ff */
[----:B------:R-:W-:-:S05]  /*1db20*/  F2FP.F16.E4M3.UNPACK_B R29, R29 ;  /* 0x0000001dff1d723e */ /* 0x000fca00020006ff */
[----:B------:R-:W-:-:S05]  /*1db30*/  HADD2.F32 R29, -RZ, R29.H0_H0 ;  /* 0x2000001dff1d7230 */ /* 0x000fca0000004100 */
[----:B------:R-:W-:-:S04]  /*1db40*/  FMUL R29, R29, UR5 ;  /* 0x000000051d1d7c20 */ /* 0x000fc80008400000 */
[----:B---3--:R-:W-:Y:S01]  /*1db50*/  FFMA R29, R55, UR4, R29 ;  /* 0x00000004371d7c23 */ /* 0x008fe2000800001d */
[----:B0-----:R-:W-:Y:S01]  /*1db60*/  @!P4 IADD3 R38, P0, P3, R6, UR7, R30 ;  /* 0x000000070626cc10 */ /* 0x001fe2000fb1e01e */
[----:B------:R-:W-:Y:S01]  /*1db70*/  IMAD.U32 R32, RZ, RZ, UR6 ;  /* 0x00000006ff207e24 */ /* 0x000fe2000f8e00ff */
[----:B------:R-:W3:Y:S02]  /*1db80*/  LDL.LU R55, [R1+0x338] ;  /* 0x0003380001377983 */ /* 0x000ee40000300800 */
[----:B------:R-:W-:-:S05]  /*1db90*/  F2FP.SATFINITE.E4M3.F32.PACK_AB_MERGE_C R29, RZ, R29, RZ ;  /* 0x0000001dff1d723e */ /* 0x000fca00048070ff */
[----:B------:R0:W-:Y:S02]  /*1dba0*/  @!P5 STG.E.U8 desc[UR8][R42.64+0x20], R29 ;  /* 0x0000201d2a00d986 */ /* 0x0001e4000c101108 */
[----:B0-----:R-:W-:-:S06]  /*1dbb0*/  PRMT R29, RZ, 0x7610, R29 ;  /* 0x00007610ff1d7816 */ /* 0x001fcc000000001d */
[----:B------:R-:W4:Y:S01]  /*1dbc0*/  @!P6 LDG.E.U8 R29, desc[UR8][R16.64+0x21] ;  /* 0x00002108101de981 */ /* 0x000f22000c1e1100 */
[----:B------:R-:W-:Y:S02]  /*1dbd0*/  @!P4 IADD3.X R39, R25, UR6, R31, P0, P3 ;  /* 0x000000061927cc10 */ /* 0x000fe400087e641f */
[----:B------:R-:W-:-:S13]  /*1dbe0*/  ISETP.LT.OR P4, PT, R24, 0x31, !P1 ;  /* 0x000000311800780c */ /* 0x000fda0004f81670 */
[----:B------:R-:W0:Y:S02]  /*1dbf0*/  @!P4 LDC.64 R30, c[0x0][0x5c0] ;  /* 0x00017000ff1ecb82 */ /* 0x000e240000000a00 */
[----:B0-----:R-:W-:-:S04]  /*1dc00*/  @!P4 IADD3 R50, P0, P3, R6, UR11, R30 ;  /* 0x0000000b0632cc10 */ /* 0x001fc8000fb1e01e */
[----:B------:R-:W-:Y:S02]  /*1dc10*/  @!P4 IADD3.X R51, R25, UR10, R31, P0, P3 ;  /* 0x0000000a1933cc10 */ /* 0x000fe400087e641f */
[----:B------:R-:W-:-:S13]  /*1dc20*/  ISETP.LT.OR P4, PT, R24, 0x32, !P1 ;  /* 0x000000321800780c */ /* 0x000fda0004f81670 */
[----:B------:R-:W0:Y:S01]  /*1dc30*/  @!P4 LDC.64 R30, c[0x0][0x5c0] ;  /* 0x00017000ff1ecb82 */ /* 0x000e220000000a00 */
[----:B------:R-:W-:Y:S02]  /*1dc40*/  ISETP.GE.AND P5, PT, R3, 0x109, PT ;  /* 0x000001090300780c */ /* 0x000fe40003fa6270 */
        /* <DEDUP_REMOVED lines=19> */
[----:B------:R-:W-:Y:S02]  /*1dd80*/  ISETP.LT.OR P0, PT, R24, 0x22, !P5 ;  /* 0x000000221800780c */ /* 0x000fe40006f01670 */
[----:B----4-:R-:W-:-:S11]  /*1dd90*/  LOP3.LUT R29, R29, 0xff, RZ, 0xc0, !PT ;  /* 0x000000ff1d1d7812 */ /* 0x010fd600078ec0ff */
[----:B------:R-:W0:Y:S01]  /*1dda0*/  @!P0 LDC.64 R32, c[0x0][0x5c0] ;  /* 0x00017000ff208b82 */ /* 0x000e220000000a00 */
        /* <DEDUP_REMOVED lines=9> */
[----:B-1----:R-:W-:Y:S02]  /*1de40*/  PRMT R29, RZ, 0x7610, R29 ;  /* 0x00007610ff1d7816 */ /* 0x002fe4000000001d */
[----:B------:R-:W1:Y:S04]  /*1de50*/  @!P5 LDC.64 R30, c[0x0][0x5c0] ;  /* 0x00017000ff1edb82 */ /* 0x000e680000000a00 */
[----:B------:R-:W4:Y:S01]  /*1de60*/  @!P0 LDG.E.U8 R29, desc[UR8][R18.64+0x21] ;  /* 0x00002108121d8981 */ /* 0x000f22000c1e1100 */
[----:B------:R-:W-:Y:S01]  /*1de70*/  IMAD.U32 R37, RZ, RZ, UR6 ;  /* 0x00000006ff257e24 */ /* 0x000fe2000f8e00ff */
[----:B------:R-:W-:-:S04]  /*1de80*/  @!P0 IADD3 R36, P4, P6, R36, UR61, R6 ;  /* 0x0000003d24248c10 */ /* 0x000fc8000fe9e006 */
[----:B------:R-:W-:Y:S02]  /*1de90*/  @!P0 IADD3.X R37, R37, UR60, R25, P4, P6 ;  /* 0x0000003c25258c10 */ /* 0x000fe4000a7ec419 */
[----:B0-----:R-:W-:-:S05]  /*1dea0*/  @!P0 IADD3 R32, P3, R36, R32, RZ ;  /* 0x0000002024208210 */ /* 0x001fca0007f7e0ff */
        /* <DEDUP_REMOVED lines=8> */
[----:B--2---:R-:W-:Y:S01]  /*1df30*/  FFMA R29, R54, UR4, R29 ;  /* 0x00000004361d7c23 */ /* 0x004fe2000800001d */
[----:B------:R-:W-:Y:S01]  /*1df40*/  LOP3.LUT P5, RZ, R26, 0x20000, RZ, 0xc0, !PT ;  /* 0x000200001aff7812 */ /* 0x000fe200078ac0ff */
[----:B------:R-:W2:Y:S03]  /*1df50*/  LDL.LU R54, [R1+0x344] ;  /* 0x0003440001367983 */ /* 0x000ea60000300800 */
[----:B------:R-:W-:-:S05]  /*1df60*/  F2FP.SATFINITE.E4M3.F32.PACK_AB_MERGE_C R29, RZ, R29, RZ ;  /* 0x0000001dff1d723e */ /* 0x000fca00048070ff */
[----:B------:R0:W-:Y:S02]  /*1df70*/  @!P0 STG.E.U8 desc[UR8][R32.64+0x21], R29 ;  /* 0x0000211d20008986 */ /* 0x0001e4000c101108 */
[----:B0-----:R-:W-:-:S06]  /*1df80*/  PRMT R29, RZ, 0x7610, R29 ;  /* 0x00007610ff1d7816 */ /* 0x001fcc000000001d */
[----:B------:R-:W4:Y:S01]  /*1df90*/  @!P6 LDG.E.U8 R29, desc[UR8][R16.64+0x28] ;  /* 0x00002808101de981 */ /* 0x000f22000c1e1100 */
[----:B------:R-:W-:-:S13]  /*1dfa0*/  ISETP.LT.OR P0, PT, R24, 0x3a, !P1 ;  /* 0x0000003a1800780c */ /* 0x000fda0004f01670 */
[----:B------:R-:W0:Y:S01]  /*1dfb0*/  @!P0 LDC.64 R30, c[0x0][0x5c0] ;  /* 0x00017000ff1e8b82 */ /* 0x000e220000000a00 */
[----:B------:R-:W-:-:S04]  /*1dfc0*/  LOP3.LUT R26, R26, 0xfffeffff, RZ, 0xc0, !PT ;  /* 0xfffeffff1a1a7812 */ /* 0x000fc800078ec0ff */
[----:B------:R-:W-:Y:S02]  /*1dfd0*/  @P1 LOP3.LUT R26, R26, 0x10000, RZ, 0xfc, !PT ;  /* 0x000100001a1a1812 */ /* 0x000fe400078efcff */
[----:B------:R-:W-:Y:S02]  /*1dfe0*/  ISETP.GE.AND P1, PT, R3, 0x101, PT ;  /* 0x000001010300780c */ /* 0x000fe40003f26270 */
[----:B------:R-:W-:-:S04]  /*1dff0*/  LOP3.LUT R26, R26, 0xffffbfff, RZ, 0xc0, !PT ;  /* 0xffffbfff1a1a7812 */ /* 0x000fc800078ec0ff */
[----:B------:R-:W-:Y:S02]  /*1e000*/  @P0 LOP3.LUT R26, R26, 0x4000, RZ, 0xfc, !PT ;  /* 0x000040001a1a0812 */ /* 0x000fe400078efcff */
        /* <DEDUP_REMOVED lines=8> */
[----:B---3--:R-:W-:Y:S01]  /*1e090*/  FFMA R29, R55, UR4, R29 ;  /* 0x00000004371d7c23 */ /* 0x008fe2000800001d */
[----:B------:R-:W-:Y:S01]  /*1e0a0*/  LOP3.LUT R0, R0, 0xfffffbff, RZ, 0xc0, !PT ;  /* 0xfffffbff00007812 */ /* 0x000fe200078ec0ff */
[----:B------:R-:W-:Y:S01]  /*1e0b0*/  IMAD.U32 R32, RZ, RZ, UR6 ;  /* 0x00000006ff207e24 */ /* 0x000fe2000f8e00ff */
[----:B0-----:R-:W-:Y:S01]  /*1e0c0*/  @!P0 IADD3 R56, P3, P4, R6, UR61, R30 ;  /* 0x0000003d06388c10 */ /* 0x001fe2000fc7e01e */
[----:B------:R-:W3:Y:S01]  /*1e0d0*/  LDL.LU R55, [R1+0x348] ;  /* 0x0003480001377983 */ /* 0x000ee20000300800 */
[----:B------:R-:W-:-:S05]  /*1e0e0*/  F2FP.SATFINITE.E4M3.F32.PACK_AB_MERGE_C R29, RZ, R29, RZ ;  /* 0x0000001dff1d723e */ /* 0x000fca00048070ff */
[----:B------:R0:W-:Y:S02]  /*1e0f0*/  @!P6 STG.E.U8 desc[UR8][R44.64+0x28], R29 ;  /* 0x0000281d2c00e986 */ /* 0x0001e4000c101108 */
[----:B0-----:R-:W-:-:S06]  /*1e100*/  PRMT R29, RZ, 0x7610, R29 ;  /* 0x00007610ff1d7816 */ /* 0x001fcc000000001d */
[----:B------:R-:W4:Y:S01]  /*1e110*/  @!P5 LDG.E.U8 R29, desc[UR8][R16.64+0x29] ;  /* 0x00002908101dd981 */ /* 0x000f22000c1e1100 */
[----:B------:R-:W-:Y:S02]  /*1e120*/  @P0 LOP3.LUT R0, R0, 0x400, RZ, 0xfc, !PT ;  /* 0x0000040000000812 */ /* 0x000fe400078efcff */
        /* <DEDUP_REMOVED lines=15> */
[----:B------:R-:W-:Y:S01]  /*1e220*/  IMAD.U32 R33, RZ, RZ, UR6 ;  /* 0x00000006ff217e24 */ /* 0x000fe2000f8e00ff */
[----:B------:R-:W-:Y:S01]  /*1e230*/  LOP3.LUT R0, R0, 0xfffffdff, RZ, 0xc0, !PT ;  /* 0xfffffdff00007812 */ /* 0x000fe200078ec0ff */
[----:B------:R-:W4:Y:S04]  /*1e240*/  LDL.LU R60, [R1+0x350] ;  /* 0x00035000013c7983 */ /* 0x000f280000300800 */
[----:B------:R1:W-:Y:S01]  /*1e250*/  @!P5 STG.E.U8 desc[UR8][R34.64+0x29], R29 ;  /* 0x0000291d2200d986 */ /* 0x0003e2000c101108 */
[----:B------:R-:W-:-:S03]  /*1e260*/  @P0 LOP3.LUT R0, R0, 0x200, RZ, 0xfc, !PT ;  /* 0x0000020000000812 */ /* 0x000fc600078efcff */
[----:B------:R-:W5:Y:S01]  /*1e270*/  LDL.LU R61, [R1+0x354] ;  /* 0x00035400013d7983 */ /* 0x000f620000300800 */
[----:B-1----:R-:W-:-:S05]  /*1e280*/  IMAD.U32 R29, RZ, RZ, UR7 ;  /* 0x00000007ff1d7e24 */ /* 0x002fca000f8e00ff */
[----:B------:R-:W-:-:S04]  /*1e290*/  @!P3 IADD3 R29, P4, P5, R29, UR61, R6 ;  /* 0x0000003d1d1dbc10 */ /* 0x000fc8000fd9e006 */
[----:B------:R-:W-:Y:S02]  /*1e2a0*/  @!P3 IADD3.X R32, R32, UR60, R25, P4, P5 ;  /* 0x0000003c2020bc10 */ /* 0x000fe4000a7ea419 */
[----:B0-----:R-:W-:Y:S02]  /*1e2b0*/  @!P3 IADD3 R30, P4, R29, R30, RZ ;  /* 0x0000001e1d1eb210 */ /* 0x001fe40007f9e0ff */
[----:B------:R-:W-:-:S06]  /*1e2c0*/  PRMT R29, RZ, 0x7610, R29 ;  /* 0x00007610ff1d7816 */ /* 0x000fcc000000001d */
[----:B------:R-:W3:Y:S01]  /*1e2d0*/  @!P3 LDG.E.U8 R29, desc[UR8][R18.64+0x28] ;  /* 0x00002808121db981 */ /* 0x000ee2000c1e1100 */
[----:B------:R-:W-:Y:S01]  /*1e2e0*/  @!P3 IMAD.X R31, R32, 0x1, R31, P4 ;  /* 0x00000001201fb824 */ /* 0x000fe200020e061f */
[----:B------:R-:W-:Y:S02]  /*1e2f0*/  ISETP.LT.OR P4, PT, R24, 0x2a, !P6 ;  /* 0x0000002a1800780c */ /* 0x000fe40007781670 */
[----:B---3--:R-:W-:-:S04]  /*1e300*/  LOP3.LUT R29, R29, 0xff, RZ, 0xc0, !PT ;  /* 0x000000ff1d1d7812 */ /* 0x008fc800078ec0ff */
[----:B------:R-:W-:-:S05]  /*1e310*/  F2FP.F16.E4M3.UNPACK_B R29, R29 ;  /* 0x0000001dff1d723e */ /* 0x000fca00020006ff */
[----:B------:R-:W-:-:S05]  /*1e320*/  HADD2.F32 R29, -RZ, R29.H0_H0 ;  /* 0x2000001dff1d7230 */ /* 0x000fca0000004100 */
[----:B------:R-:W-:-:S04]  /*1e330*/  FMUL R29, R29, UR5 ;  /* 0x000000051d1d7c20 */ /* 0x000fc80008400000 */
[----:B------:R-:W-:-:S05]  /*1e340*/  FFMA R29, R55, UR4, R29 ;  /* 0x00000004371d7c23 */ /* 0x000fca000800001d */
[----:B------:R-:W-:-:S05]  /*1e350*/  F2FP.SATFINITE.E4M3.F32.PACK_AB_MERGE_C R29, RZ, R29, RZ ;  /* 0x0000001dff1d723e */ /* 0x000fca00048070ff */
[----:B------:R0:W-:Y:S02]  /*1e360*/  @!P3 STG.E.U8 desc[UR8][R30.64+0x28], R29 ;  /* 0x0000281d1e00b986 */ /* 0x0001e4000c101108 */
[----:B0-----:R-:W-:Y:S01]  /*1e370*/  PRMT R29, RZ, 0x7610, R29 ;  /* 0x00007610ff1d7816 */ /* 0x001fe2000000001d */
[----:B------:R-:W0:Y:S05]  /*1e380*/  @!P4 LDC.64 R30, c[0x0][0x5c0] ;  /* 0x00017000ff1ecb82 */ /* 0x000e2a0000000a00 */
[----:B------:R-:W3:Y:S01]  /*1e390*/  @!P4 LDG.E.U8 R29, desc[UR8][R18.64+0x29] ;  /* 0x00002908121dc981 */ /* 0x000ee2000c1e1100 */
[----:B------:R-:W-:-:S05]  /*1e3a0*/  IMAD.U32 R32, RZ, RZ, UR7 ;  /* 0x00000007ff207e24 */ /* 0x000fca000f8e00ff */
[----:B------:R-:W-:Y:S02]  /*1e3b0*/  @!P4 IADD3 R32, P5, P6, R32, UR61, R6 ;  /* 0x0000003d2020cc10 */ /* 0x000fe4000febe006 */
[----:B------:R-:W-:Y:S02]  /*1e3c0*/  ISETP.GE.AND P0, PT, R3, 0x181, PT ;  /* 0x000001810300780c */ /* 0x000fe40003f06270 */
[----:B------:R-:W-:Y:S02]  /*1e3d0*/  @!P4 IADD3.X R33, R33, UR60, R25, P5, P6 ;  /* 0x0000003c2121cc10 */ /* 0x000fe4000afec419 */
[----:B0-----:R-:W-:-:S05]  /*1e3e0*/  @!P4 IADD3 R30, P3, R32, R30, RZ ;  /* 0x0000001e201ec210 */ /* 0x001fca0007f7e0ff */
[----:B------:R-:W-:Y:S01]  /*1e3f0*/  @!P4 IMAD.X R31, R33, 0x1, R31, P3 ;  /* 0x00000001211fc824 */ /* 0x000fe200018e061f */
[----:B------:R-:W-:-:S13]  /*1e400*/  ISETP.LT.OR P3, PT, R24, 0x21, !P0 ;  /* 0x000000211800780c */ /* 0x000fda0004761670 */
[----:B------:R-:W-:Y:S02]  /*1e410*/  @!P3 IMAD.MOV.U32 R32, RZ, RZ, R6 ;  /* 0x000000ffff20b224 */ /* 0x000fe400078e0006 */
[----:B------:R-:W-:Y:S02]  /*1e420*/  @!P3 IMAD.MOV.U32 R33, RZ, RZ, R25 ;  /* 0x000000ffff21b224 */ /* 0x000fe400078e0019 */
[----:B------:R-:W-:Y:S01]  /*1e430*/  @!P3 IMAD.WIDE.U32 R32, R4, 0x180, R32 ;  /* 0x000001800420b825 */ /* 0x000fe200078e0020 */
[----:B---3--:R-:W-:-:S04]  /*1e440*/  LOP3.LUT R29, R29, 0xff, RZ, 0xc0, !PT ;  /* 0x000000ff1d1d7812 */ /* 0x008fc800078ec0ff */
[----:B------:R-:W-:-:S05]  /*1e450*/  F2FP.F16.E4M3.UNPACK_B R29, R29 ;  /* 0x0000001dff1d723e */ /* 0x000fca00020006ff */
[----:B------:R-:W-:-:S05]  /*1e460*/  HADD2.F32 R29, -RZ, R29.H0_H0 ;  /* 0x2000001dff1d7230 */ /* 0x000fca0000004100 */
[----:B------:R-:W-:-:S04]  /*1e470*/  FMUL R29, R29, UR5 ;  /* 0x000000051d1d7c20 */ /* 0x000fc80008400000 */
[----:B--2---:R-:W-:-:S05]  /*1e480*/  FFMA R29, R54, UR4, R29 ;  /* 0x00000004361d7c23 */ /* 0x004fca000800001d */
[----:B------:R-:W-:-:S05]  /*1e490*/  F2FP.SATFINITE.E4M3.F32.PACK_AB_MERGE_C R29, RZ, R29, RZ ;  /* 0x0000001dff1d723e */ /* 0x000fca00048070ff */
[----:B------:R0:W-:Y:S02]  /*1e4a0*/  @!P4 STG.E.U8 desc[UR8][R30.64+0x29], R29 ;  /* 0x0000291d1e00c986 */ /* 0x0001e4000c101108 */
[----:B0-----:R-:W0:Y:S01]  /*1e4b0*/  @!P3 LDC.64 R30, c[0x0][0x5c0] ;  /* 0x00017000ff1ebb82 */ /* 0x001e220000000a00 */
[----:B------:R-:W-:Y:S01]  /*1e4c0*/  @!P3 IMAD R29, R5, 0x180, RZ ;  /* 0x00000180051db824 */ /* 0x000fe200078e02ff */
[----:B0-----:R-:W-:-:S04]  /*1e4d0*/  @!P3 IADD3 R32, P4, R32, R30, RZ ;  /* 0x0000001e2020b210 */ /* 0x001fc80007f9e0ff */
[--C-:B------:R-:W-:Y:S02]  /*1e4e0*/  @!P3 IADD3.X R33, R31, R33, R29.reuse, P4, !PT ;  /* 0x000000211f21b210 */ /* 0x100fe400027fe41d */
[----:B------:R-:W-:-:S06]  /*1e4f0*/  PRMT R29, RZ, 0x7610, R29 ;  /* 0x00007610ff1d7816 */ /* 0x000fcc000000001d */
[----:B------:R-:W2:Y:S01]  /*1e500*/  @!P3 LDG.E.U8 R29, desc[UR8][R20.64+0x20] ;  /* 0x00002008141db981 */ /* 0x000ea2000c1e1100 */
[----:B------:R-:W-:-:S13]  /*1e510*/  ISETP.LT.OR P6, PT, R24, 0x39, !P1 ;  /* 0x000000391800780c */ /* 0x000fda0004fc1670 */
[----:B------:R-:W0:Y:S02]  /*1e520*/  @!P6 LDC.64 R30, c[0x0][0x5c0] ;  /* 0x00017000ff1eeb82 */ /* 0x000e240000000a00 */
[----:B0-----:R-:W-:-:S04]  /*1e530*/  @!P6 IADD3 R54, P4, P5, R6, UR61, R30 ;  /* 0x0000003d0636ec10 */ /* 0x001fc8000fd9e01e */
[----:B------:R-:W-:Y:S02]  /*1e540*/  @!P6 IADD3.X R55, R25, UR60, R31, P4, P5 ;  /* 0x0000003c1937ec10 */ /* 0x000fe4000a7ea41f */
[----:B------:R-:W-:-:S13]  /*1e550*/  ISETP.LT.OR P4, PT, R24, 0x22, !P0 ;  /* 0x000000221800780c */ /* 0x000fda0004781670 */
[----:B------:R-:W-:Y:S02]  /*1e560*/  @!P4 IMAD.MOV.U32 R30, RZ, RZ, R6 ;  /* 0x000000ffff1ec224 */ /* 0x000fe400078e0006 */
[----:B------:R-:W-:Y:S02]  /*1e570*/  @!P4 IMAD.MOV.U32 R31, RZ, RZ, R25 ;  /* 0x000000ffff1fc224 */ /* 0x000fe400078e0019 */
[----:B------:R-:W-:Y:S01]  /*1e580*/  @!P4 IMAD.WIDE.U32 R30, R4, 0x180, R30 ;  /* 0x00000180041ec825 */ /* 0x000fe200078e001e */
[----:B--2---:R-:W-:-:S04]  /*1e590*/  LOP3.LUT R29, R29, 0xff, RZ, 0xc0, !PT ;  /* 0x000000ff1d1d7812 */ /* 0x004fc800078ec0ff */
[----:B------:R-:W-:-:S05]  /*1e5a0*/  F2FP.F16.E4M3.UNPACK_B R29, R29 ;  /* 0x0000001dff1d723e */ /* 0x000fca00020006ff */
[----:B------:R-:W-:-:S05]  /*1e5b0*/  HADD2.F32 R29, -RZ, R29.H0_H0 ;  /* 0x2000001dff1d7230 */ /* 0x000fca0000004100 */
[----:B------:R-:W-:-:S04]  /*1e5c0*/  FMUL R29, R29, UR5 ;  /* 0x000000051d1d7c20 */ /* 0x000fc80008400000 */
[----:B----4-:R-:W-:Y:S01]  /*1e5d0*/  FFMA R29, R60, UR4, R29 ;  /* 0x000000043c1d7c23 */ /* 0x010fe2000800001d */
[----:B------:R-:W-:Y:S01]  /*1e5e0*/  LOP3.LUT R0, R0, 0xfffffffd, RZ, 0xc0, !PT ;  /* 0xfffffffd00007812 */ /* 0x000fe200078ec0ff */
[----:B------:R-:W2:Y:S03]  /*1e5f0*/  LDL.LU R60, [R1+0x358] ;  /* 0x00035800013c7983 */ /* 0x000ea60000300800 */
[----:B------:R-:W-:Y:S01]  /*1e600*/  F2FP.SATFINITE.E4M3.F32.PACK_AB_MERGE_C R29, RZ, R29, RZ ;  /* 0x0000001dff1d723e */ /* 0x000fe200048070ff */
[----:B------:R-:W3:Y:S04]  /*1e610*/  LDL.LU R69, [R1+0x35c] ;  /* 0x00035c0001457983 */ /* 0x000ee80000300800 */
[----:B------:R0:W-:Y:S01]  /*1e620*/  @!P3 STG.E.U8 desc[UR8][R32.64+0x20], R29 ;  /* 0x0000201d2000b986 */ /* 0x0001e2000c101108 */
[----:B------:R-:W-:-:S02]  /*1e630*/  @P6 LOP3.LUT R0, R0, 0x2, RZ, 0xfc, !PT ;  /* 0x0000000200006812 */ /* 0x000fc400078efcff */
[----:B------:R-:W-:Y:S01]  /*1e640*/  LOP3.LUT R26, R26, 0xffffefff, RZ, 0xc0, !PT ;  /* 0xffffefff1a1a7812 */ /* 0x000fe200078ec0ff */
[----:B------:R-:W4:Y:S04]  /*1e650*/  LDL.LU R68, [R1+0x360] ;  /* 0x0003600001447983 */ /* 0x000f280000300800 */
[----:B------:R-:W4:Y:S01]  /*1e660*/  LDL.LU R77, [R1+0x364] ;  /* 0x00036400014d7983 */ /* 0x000f220000300800 */
[----:B0-----:R-:W0:Y:S01]  /*1e670*/  @!P4 LDC.64 R32, c[0x0][0x5c0] ;  /* 0x00017000ff20cb82 */ /* 0x001e220000000a00 */
[----:B------:R-:W-:Y:S02]  /*1e680*/  @!P4 IMAD R29, R5, 0x180, RZ ;  /* 0x00000180051dc824 */ /* 0x000fe400078e02ff */
[----:B------:R-:W4:Y:S01]  /*1e690*/  LDL.LU R76, [R1+0x368] ;  /* 0x00036800014c7983 */ /* 0x000f220000300800 */
[----:B0-----:R-:W-:-:S04]  /*1e6a0*/  @!P4 IADD3 R32, P3, R30, R32, RZ ;  /* 0x000000201e20c210 */ /* 0x001fc80007f7e0ff */
[--C-:B------:R-:W-:Y:S02]  /*1e6b0*/  @!P4 IADD3.X R33, R33, R31, R29.reuse, P3, !PT ;  /* 0x0000001f2121c210 */ /* 0x100fe40001ffe41d */
[----:B------:R-:W-:-:S06]  /*1e6c0*/  PRMT R29, RZ, 0x7610, R29 ;  /* 0x00007610ff1d7816 */ /* 0x000fcc000000001d */
[----:B------:R-:W5:Y:S01]  /*1e6d0*/  @!P4 LDG.E.U8 R29, desc[UR8][R20.64+0x21] ;  /* 0x00002108141dc981 */ /* 0x000f62000c1e1100 */
[----:B------:R-:W-:-:S13]  /*1e6e0*/  ISETP.LT.OR P3, PT, R24, 0x3a, !P1 ;  /* 0x0000003a1800780c */ /* 0x000fda0004f61670 */
[----:B------:R-:W0:Y:S01]  /*1e6f0*/  @!P3 LDC.64 R30, c[0x0][0x5c0] ;  /* 0x00017000ff1ebb82 */ /* 0x000e220000000a00 */
[----:B------:R-:W-:Y:S02]  /*1e700*/  @P3 LOP3.LUT R26, R26, 0x1000, RZ, 0xfc, !PT ;  /* 0x000010001a1a3812 */ /* 0x000fe400078efcff */
[----:B0-----:R-:W-:-:S04]  /*1e710*/  @!P3 IADD3 R44, P5, P6, R6, UR61, R30 ;  /* 0x0000003d062cbc10 */ /* 0x001fc8000febe01e */
[----:B------:R-:W-:Y:S02]  /*1e720*/  @!P3 IADD3.X R45, R25, UR60, R31, P5, P6 ;  /* 0x0000003c192dbc10 */ /* 0x000fe4000afec41f */
[----:B------:R-:W-:Y:S02]  /*1e730*/  LOP3.LUT P3, RZ, R0, 0x4000, RZ, 0xc0, !PT ;  /* 0x0000400000ff7812 */ /* 0x000fe4000786c0ff */
[----:B-----5:R-:W-:-:S04]  /*1e740*/  LOP3.LUT R29, R29, 0xff, RZ, 0xc0, !PT ;  /* 0x000000ff1d1d7812 */ /* 0x020fc800078ec0ff */
[----:B------:R-:W-:-:S05]  /*1e750*/  F2FP.F16.E4M3.UNPACK_B R29, R29 ;  /* 0x0000001dff1d723e */ /* 0x000fca00020006ff */
[----:B------:R-:W-:-:S05]  /*1e760*/  HADD2.F32 R29, -RZ, R29.H0_H0 ;  /* 0x2000001dff1d7230 */ /* 0x000fca0000004100 */
[----:B------:R-:W-:-:S04]  /*1e770*/  FMUL R29, R29, UR5 ;  /* 0x000000051d1d7c20 */ /* 0x000fc80008400000 */
[----:B------:R-:W-:-:S05]  /*1e780*/  FFMA R29, R61, UR4, R29 ;  /* 0x000000043d1d7c23 */ /* 0x000fca000800001d */
[----:B------:R-:W-:-:S05]  /*1e790*/  F2FP.SATFINITE.E4M3.F32.PACK_AB_MERGE_C R29, RZ, R29, RZ ;  /* 0x0000001dff1d723e */ /* 0x000fca00048070ff */
[----:B------:R0:W-:Y:S02]  /*1e7a0*/  @!P4 STG.E.U8 desc[UR8][R32.64+0x21], R29 ;  /* 0x0000211d2000c986 */ /* 0x0001e4000c101108 */
[----:B0-----:R-:W-:-:S06]  /*1e7b0*/  PRMT R29, RZ, 0x7610, R29 ;  /* 0x00007610ff1d7816 */ /* 0x001fcc000000001d */
[----:B------:R-:W5:Y:S01]  /*1e7c0*/  @!P3 LDG.E.U8 R29, desc[UR8][R22.64+0x20] ;  /* 0x00002008161db981 */ /* 0x000f62000c1e1100 */
[----:B------:R-:W-:Y:S02]  /*1e7d0*/  LOP3.LUT P6, RZ, R0, 0x2000, RZ, 0xc0, !PT ;  /* 0x0000200000ff7812 */ /* 0x000fe400078cc0ff */
[----:B------:R-:W-:-:S13]  /*1e7e0*/  ISETP.LT.OR P1, PT, R24, 0x41, !P2 ;  /* 0x000000411800780c */ /* 0x000fda0005721670 */
[----:B------:R-:W0:Y:S01]  /*1e7f0*/  @!P1 LDC.64 R30, c[0x0][0x5c0] ;  /* 0x00017000ff1e9b82 */ /* 0x000e220000000a00 */
[----:B-----5:R-:W-:-:S04]  /*1e800*/  LOP3.LUT R29, R29, 0xff, RZ, 0xc0, !PT ;  /* 0x000000ff1d1d7812 */ /* 0x020fc800078ec0ff */
[----:B------:R-:W-:-:S05]  /*1e810*/  F2FP.F16.E4M3.UNPACK_B R29, R29 ;  /* 0x0000001dff1d723e */ /* 0x000fca00020006ff */
[----:B------:R-:W-:-:S05]  /*1e820*/  HADD2.F32 R29, -RZ, R29.H0_H0 ;  /* 0x2000001dff1d7230 */ /* 0x000fca0000004100 */
[----:B------:R-:W-:-:S04]  /*1e830*/  FMUL R29, R29, UR5 ;  /* 0x000000051d1d7c20 */ /* 0x000fc80008400000 */
[----:B--2---:R-:W-:-:S05]  /*1e840*/  FFMA R29, R60, UR4, R29 ;  /* 0x000000043c1d7c23 */ /* 0x004fca000800001d */
[----:B------:R-:W-:-:S05]  /*1e850*/  F2FP.SATFINITE.E4M3.F32.PACK_AB_MERGE_C R29, RZ, R29, RZ ;  /* 0x0000001dff1d723e */ /* 0x000fca00048070ff */
[----:B------:R1:W-:Y:S02]  /*1e860*/  @!P3 STG.E.U8 desc[UR8][R66.64+0x20], R29 ;  /* 0x0000201d4200b986 */ /* 0x0003e4000c101108 */
[----:B-1----:R-:W-:-:S06]  /*1e870*/  PRMT R29, RZ, 0x7610, R29 ;  /* 0x00007610ff1d7816 */ /* 0x002fcc000000001d */
[----:B------:R-:W2:Y:S01]  /*1e880*/  @!P6 LDG.E.U8 R29, desc[UR8][R22.64+0x21] ;  /* 0x00002108161de981 */ /* 0x000ea2000c1e1100 */
[----:B0-----:R-:W-:-:S04]  /*1e890*/  @!P1 IADD3 R62, P4, P5, R6, UR7, R30 ;  /* 0x00000007063e9c10 */ /* 0x001fc8000fd9e01e */
[----:B------:R-:W-:Y:S02]  /*1e8a0*/  @!P1 IADD3.X R63, R25, UR6, R31, P4, P5 ;  /* 0x00000006193f9c10 */ /* 0x000fe4000a7ea41f */
[----:B------:R-:W-:-:S13]  /*1e8b0*/  ISETP.LT.OR P1, PT, R24, 0x42, !P2 ;  /* 0x000000421800780c */ /* 0x000fda0005721670 */
[----:B------:R-:W0:Y:S02]  /*1e8c0*/  @!P1 LDC.64 R30, c[0x0][0x5c0] ;  /* 0x00017000ff1e9b82 */ /* 0x000e240000000a00 */
[----:B0-----:R-:W-:-:S04]  /*1e8d0*/  @!P1 IADD3 R60, P4, P5, R6, UR7, R30 ;  /* 0x00000007063c9c10 */ /* 0x001fc8000fd9e01e */
[----:B------:R-:W-:Y:S02]  /*1e8e0*/  @!P1 IADD3.X R61, R25, UR6, R31, P4, P5 ;  /* 0x00000006193d9c10 */ /* 0x000fe4000a7ea41f */
[----:B------:R-:W-:-:S13]  /*1e8f0*/  ISETP.LT.OR P4, PT, R24, 0x29, !P0 ;  /* 0x000000291800780c */ /* 0x000fda0004781670 */
[----:B------:R-:W0:Y:S01]  /*1e900*/  @!P4 LDC.64 R30, c[0x0][0x5c0] ;  /* 0x00017000ff1ecb82 */ /* 0x000e220000000a00 */
[----:B------:R-:W-:Y:S02]  /*1e910*/  @!P4 IMAD.MOV.U32 R32, RZ, RZ, R6 ;  /* 0x000000ffff20c224 */ /* 0x000fe400078e0006 */
[----:B------:R-:W-:Y:S02]  /*1e920*/  @!P4 IMAD.MOV.U32 R33, RZ, RZ, R25 ;  /* 0x000000ffff21c224 */ /* 0x000fe400078e0019 */
[----:B------:R-:W-:-:S03]  /*1e930*/  @!P4 IMAD.WIDE.U32 R32, R4, 0x180, R32 ;  /* 0x000001800420c825 */ /* 0x000fc600078e0020 */
[----:B0-----:R-:W-:Y:S02]  /*1e940*/  @!P4 IADD3 R32, P5, R32, R30, RZ ;  /* 0x0000001e2020c210 */ /* 0x001fe40007fbe0ff */
[----:B--2---:R-:W-:-:S04]  /*1e950*/  LOP3.LUT R29, R29, 0xff, RZ, 0xc0, !PT ;  /* 0x000000ff1d1d7812 */ /* 0x004fc800078ec0ff */
[----:B------:R-:W-:-:S05]  /*1e960*/  F2FP.F16.E4M3.UNPACK_B R29, R29 ;  /* 0x0000001dff1d723e */ /* 0x000fca00020006ff */
[----:B------:R-:W-:-:S05]  /*1e970*/  HADD2.F32 R29, -RZ, R29.H0_H0 ;  /* 0x2000001dff1d7230 */ /* 0x000fca0000004100 */
[----:B------:R-:W-:-:S04]  /*1e980*/  FMUL R29, R29, UR5 ;  /* 0x000000051d1d7c20 */ /* 0x000fc80008400000 */
[----:B---3--:R-:W-:-:S05]  /*1e990*/  FFMA R29, R69, UR4, R29 ;  /* 0x00000004451d7c23 */ /* 0x008fca000800001d */
[----:B------:R-:W-:-:S05]  /*1e9a0*/  F2FP.SATFINITE.E4M3.F32.PACK_AB_MERGE_C R29, RZ, R29, RZ ;  /* 0x0000001dff1d723e */ /* 0x000fca00048070ff */
[----:B------:R0:W-:Y:S02]  /*1e9b0*/  @!P6 STG.E.U8 desc[UR8][R64.64+0x21], R29 ;  /* 0x0000211d4000e986 */ /* 0x0001e4000c101108 */
[----:B0-----:R-:W-:-:S05]  /*1e9c0*/  @!P4 IMAD R29, R5, 0x180, RZ ;  /* 0x00000180051dc824 */ /* 0x001fca00078e02ff */
[--C-:B------:R-:W-:Y:S02]  /*1e9d0*/  @!P4 IADD3.X R33, R31, R33, R29.reuse, P5, !PT ;  /* 0x000000211f21c210 */ /* 0x100fe40002ffe41d */
[----:B------:R-:W-:-:S06]  /*1e9e0*/  PRMT R29, RZ, 0x7610, R29 ;  /* 0x00007610ff1d7816 */ /* 0x000fcc000000001d */
[----:B------:R-:W2:Y:S01]  /*1e9f0*/  @!P4 LDG.E.U8 R29, desc[UR8][R20.64+0x28] ;  /* 0x00002808141dc981 */ /* 0x000ea2000c1e1100 */
[----:B------:R-:W-:-:S13]  /*1ea00*/  ISETP.LT.OR P3, PT, R24, 0x49, !P2 ;  /* 0x000000491800780c */ /* 0x000fda0005761670 */
[----:B------:R-:W0:Y:S02]  /*1ea10*/  @!P3 LDC.64 R30, c[0x0][0x5c0] ;  /* 0x00017000ff1ebb82 */ /* 0x000e240000000a00 */
[----:B0-----:R-:W-:-:S04]  /*1ea20*/  @!P3 IADD3 R70, P5, P6, R6, UR7, R30 ;  /* 0x000000070646bc10 */ /* 0x001fc8000febe01e */
[----:B------:R-:W-:Y:S02]  /*1ea30*/  @!P3 IADD3.X R71, R25, UR6, R31, P5, P6 ;  /* 0x000000061947bc10 */ /* 0x000fe4000afec41f */
[----:B--2---:R-:W-:-:S04]  /*1ea40*/  LOP3.LUT R29, R29, 0xff, RZ, 0xc0, !PT ;  /* 0x000000ff1d1d7812 */ /* 0x004fc800078ec0ff */
[----:B------:R-:W-:-:S05]  /*1ea50*/  F2FP.F16.E4M3.UNPACK_B R29, R29 ;  /* 0x0000001dff1d723e */ /* 0x000fca00020006ff */
[----:B------:R-:W-:-:S05]  /*1ea60*/  HADD2.F32 R29, -RZ, R29.H0_H0 ;  /* 0x2000001dff1d7230 */ /* 0x000fca0000004100 */
[----:B------:R-:W-:-:S04]  /*1ea70*/  FMUL R29, R29, UR5 ;  /* 0x000000051d1d7c20 */ /* 0x000fc80008400000 */
[----:B----4-:R-:W-:-:S05]  /*1ea80*/  FFMA R29, R68, UR4, R29 ;  /* 0x00000004441d7c23 */ /* 0x010fca000800001d */
        /* <DEDUP_REMOVED lines=9> */
[--C-:B------:R-:W-:Y:S02]  /*1eb20*/  @!P4 IADD3.X R33, R33, R31, R29.reuse, P5, !PT ;  /* 0x0000001f2121c210 */ /* 0x100fe40002ffe41d */
[----:B------:R-:W-:-:S06]  /*1eb30*/  PRMT R29, RZ, 0x7610, R29 ;  /* 0x00007610ff1d7816 */ /* 0x000fcc000000001d */
[----:B------:R-:W2:Y:S01]  /*1eb40*/  @!P4 LDG.E.U8 R29, desc[UR8][R20.64+0x29] ;  /* 0x00002908141dc981 */ /* 0x000ea2000c1e1100 */
[----:B------:R-:W-:Y:S02]  /*1eb50*/  LOP3.LUT P3, RZ, R0, 0x40000, RZ, 0xc0, !PT ;  /* 0x0004000000ff7812 */ /* 0x000fe4000786c0ff */
[----:B--2---:R-:W-:-:S04]  /*1eb60*/  LOP3.LUT R29, R29, 0xff, RZ, 0xc0, !PT ;  /* 0x000000ff1d1d7812 */ /* 0x004fc800078ec0ff */
[----:B------:R-:W-:-:S05]  /*1eb70*/  F2FP.F16.E4M3.UNPACK_B R29, R29 ;  /* 0x0000001dff1d723e */ /* 0x000fca00020006ff */
[----:B------:R-:W-:-:S05]  /*1eb80*/  HADD2.F32 R29, -RZ, R29.H0_H0 ;  /* 0x2000001dff1d7230 */ /* 0x000fca0000004100 */
[----:B------:R-:W-:-:S04]  /*1eb90*/  FMUL R29, R29, UR5 ;  /* 0x000000051d1d7c20 */ /* 0x000fc80008400000 */
[----:B------:R-:W-:Y:S01]  /*1eba0*/  FFMA R29, R77, UR4, R29 ;  /* 0x000000044d1d7c23 */ /* 0x000fe2000800001d */
[----:B------:R-:W-:Y:S01]  /*1ebb0*/  ISETP.LT.OR P0, PT, R24, 0x4a, !P2 ;  /* 0x0000004a1800780c */ /* 0x000fe20005701670 */
[----:B------:R-:W2:Y:S03]  /*1ebc0*/  LDL.LU R77, [R1+0x36c] ;  /* 0x00036c00014d7983 */ /* 0x000ea60000300800 */
[----:B------:R-:W-:-:S05]  /*1ebd0*/  F2FP.SATFINITE.E4M3.F32.PACK_AB_MERGE_C R29, RZ, R29, RZ ;  /* 0x0000001dff1d723e */ /* 0x000fca00048070ff */
[----:B------:R0:W-:Y:S04]  /*1ebe0*/  @!P4 STG.E.U8 desc[UR8][R32.64+0x29], R29 ;  /* 0x0000291d2000c986 */ /* 0x0001e8000c101108 */
[----:B------:R-:W1:Y:S01]  /*1ebf0*/  @!P0 LDC.64 R30, c[0x0][0x5c0] ;  /* 0x00017000ff1e8b82 */ /* 0x000e620000000a00 */
[----:B0-----:R-:W-:-:S06]  /*1ec00*/  PRMT R29, RZ, 0x7610, R29 ;  /* 0x00007610ff1d7816 */ /* 0x001fcc000000001d */
[----:B------:R-:W3:Y:S01]  /*1ec10*/  @!P3 LDG.E.U8 R29, desc[UR8][R22.64+0x28] ;  /* 0x00002808161db981 */ /* 0x000ee2000c1e1100 */
[----:B-1----:R-:W-:-:S04]  /*1ec20*/  @!P0 IADD3 R68, P5, P6, R6, UR7, R30 ;  /* 0x0000000706448c10 */ /* 0x002fc8000febe01e */
[----:B------:R-:W-:Y:S02]  /*1ec30*/  @!P0 IADD3.X R69, R25, UR6, R31, P5, P6 ;  /* 0x0000000619458c10 */ /* 0x000fe4000afec41f */
[----:B------:R-:W-:Y:S02]  /*1ec40*/  LOP3.LUT P0, RZ, R0, 0x20000, RZ, 0xc0, !PT ;  /* 0x0002000000ff7812 */ /* 0x000fe4000780c0ff */
[----:B------:R-:W-:-:S04]  /*1ec50*/  LOP3.LUT P1, RZ, R26, 0x10000, RZ, 0xc0, !PT ;  /* 0x000100001aff7812 */ /* 0x000fc8000782c0ff */
[----:B------:R-:W-:-:S13]  /*1ec60*/  ISETP.LT.OR P6, PT, R24, 0x41, !P1 ;  /* 0x000000411800780c */ /* 0x000fda0004fc1670 */
[----:B------:R-:W0:Y:S01]  /*1ec70*/  @!P6 LDC.64 R30, c[0x0][0x5c0] ;  /* 0x00017000ff1eeb82 */ /* 0x000e220000000a00 */
[----:B---3--:R-:W-:-:S04]  /*1ec80*/  LOP3.LUT R29, R29, 0xff, RZ, 0xc0, !PT ;  /* 0x000000ff1d1d7812 */ /* 0x008fc800078ec0ff */
[----:B------:R-:W-:-:S05]  /*1ec90*/  F2FP.F16.E4M3.UNPACK_B R29, R29 ;  /* 0x0000001dff1d723e */ /* 0x000fca00020006ff */
[----:B------:R-:W-:-:S05]  /*1eca0*/  HADD2.F32 R29, -RZ, R29.H0_H0 ;  /* 0x2000001dff1d7230 */ /* 0x000fca0000004100 */
[----:B------:R-:W-:-:S04]  /*1ecb0*/  FMUL R29, R29, UR5 ;  /* 0x000000051d1d7c20 */ /* 0x000fc80008400000 */
[----:B------:R-:W-:Y:S01]  /*1ecc0*/  FFMA R29, R76, UR4, R29 ;  /* 0x000000044c1d7c23 */ /* 0x000fe2000800001d */
[----:B0-----:R-:W-:Y:S01]  /*1ecd0*/  @!P6 IADD3 R66, P4, P5, R6, UR11, R30 ;  /* 0x0000000b0642ec10 */ /* 0x001fe2000fd9e01e */
[----:B------:R-:W3:Y:S03]  /*1ece0*/  LDL.LU R76, [R1+0x370] ;  /* 0x00037000014c7983 */ /* 0x000ee60000300800 */
        /* <DEDUP_REMOVED lines=8> */
[----:B0-----:R-:W-:-:S04]  /*1ed70*/  @!P6 IADD3 R64, P4, P5, R6, UR11, R30 ;  /* 0x0000000b0640ec10 */ /* 0x001fc8000fd9e01e */
[----:B------:R-:W-:-:S07]  /*1ed80*/  @!P6 IADD3.X R65, R25, UR10, R31, P4, P5 ;  /* 0x0000000a1941ec10 */ /* 0x000fce000a7ea41f */
[----:B------:R-:W0:Y:S02]  /*1ed90*/  @!P3 LDC.64 R30, c[0x0][0x5c0] ;  /* 0x00017000ff1ebb82 */ /* 0x000e240000000a00 */
[----:B0-----:R-:W-:-:S04]  /*1eda0*/  @!P3 IADD3 R72, P4, P5, R6, UR11, R30 ;  /* 0x0000000b0648bc10 */ /* 0x001fc8000fd9e01e */
[----:B------:R-:W-:Y:S02]  /*1edb0*/  @!P3 IADD3.X R73, R25, UR10, R31, P4, P5 ;  /* 0x0000000a1949bc10 */ /* 0x000fe4000a7ea41f */
[----:B------:R-:W-:Y:S02]  /*1edc0*/  ISETP.GE.AND P3, PT, R3, 0x1, PT ;  /* 0x000000010300780c */ /* 0x000fe40003f66270 */
        /* <DEDUP_REMOVED lines=8> */
[----:B------:R-:W-:-:S13]  /*1ee50*/  ISETP.LT.OR P0, PT, R24, 0x4a, !P1 ;  /* 0x0000004a1800780c */ /* 0x000fda0004f01670 */
[----:B------:R-:W1:Y:S01]  /*1ee60*/  @!P0 LDC.64 R30, c[0x0][0x5c0] ;  /* 0x00017000ff1e8b82 */ /* 0x000e620000000a00 */
[----:B0-----:R-:W-:Y:S02]  /*1ee70*/  PRMT R29, RZ, 0x7610, R29 ;  /* 0x00007610ff1d7816 */ /* 0x001fe4000000001d */
[----:B-1----:R-:W-:-:S04]  /*1ee80*/  @!P0 IADD3 R74, P4, P5, R6, UR11, R30 ;  /* 0x0000000b064a8c10 */ /* 0x002fc8000fd9e01e */
[----:B------:R-:W-:Y:S02]  /*1ee90*/  @!P0 IADD3.X R75, R25, UR10, R31, P4, P5 ;  /* 0x0000000a194b8c10 */ /* 0x000fe4000a7ea41f */
[----:B------:R-:W-:-:S13]  /*1eea0*/  ISETP.LT.OR P4, PT, R24, 0x31, !P3 ;  /* 0x000000311800780c */ /* 0x000fda0005f81670 */
        /* <DEDUP_REMOVED lines=8> */
[----:B---3--:R-:W-:Y:S01]  /*1ef30*/  FFMA R29, R76, UR4, R29 ;  /* 0x000000044c1d7c23 */ /* 0x008fe2000800001d */
[C---:B------:R-:W-:Y:S01]  /*1ef40*/  ISETP.LT.OR P0, PT, R24.reuse, 0x31, !P2 ;  /* 0x000000311800780c */ /* 0x040fe20005701670 */
[----:B------:R-:W3:Y:S03]  /*1ef50*/  LDL.LU R76, [R1+0x378] ;  /* 0x00037800014c7983 */ /* 0x000ee60000300800 */
[----:B------:R-:W-:Y:S01]  /*1ef60*/  F2FP.SATFINITE.E4M3.F32.PACK_AB_MERGE_C R29, RZ, R29, RZ ;  /* 0x0000001dff1d723e */ /* 0x000fe200048070ff */
[----:B------:R-:W4:Y:S04]  /*1ef70*/  LDL.LU R82, [R1+0x37c] ;  /* 0x00037c0001527983 */ /* 0x000f280000300800 */
[----:B------:R0:W-:Y:S01]  /*1ef80*/  @!P4 STG.E.U8 desc[UR8][R30.64+0x30], R29 ;  /* 0x0000301d1e00c986 */ /* 0x0001e2000c101108 */
[----:B------:R-:W-:-:S02]  /*1ef90*/  ISETP.LT.OR P4, PT, R24, 0x32, !P3 ;  /* 0x000000321800780c */ /* 0x000fc40005f81670 */
[----:B------:R-:W-:Y:S01]  /*1efa0*/  LOP3.LUT R26, R26, 0xffff7fff, RZ, 0xc0, !PT ;  /* 0xffff7fff1a1a7812 */ /* 0x000fe200078ec0ff */
[----:B------:R-:W5:Y:S01]  /*1efb0*/  LDL.LU R83, [R1+0x380] ;  /* 0x0003800001537983 */ /* 0x000f620000300800 */
[----:B0-----:R-:W-:-:S09]  /*1efc0*/  PRMT R29, RZ, 0x7610, R29 ;  /* 0x00007610ff1d7816 */ /* 0x001fd2000000001d */
[----:B------:R-:W0:Y:S01]  /*1efd0*/  @!P4 LDC.64 R30, c[0x0][0x5c0] ;  /* 0x00017000ff1ecb82 */ /* 0x000e220000000a00 */
[----:B------:R-:W2:Y:S01]  /*1efe0*/  @!P4 LDG.E.U8 R29, desc[UR8][R8.64+0x31] ;  /* 0x00003108081dc981 */ /* 0x000ea2000c1e1100 */
[----:B0-----:R-:W-:-:S05]  /*1eff0*/  @!P4 IADD3 R30, P5, R6, R30, RZ ;  /* 0x0000001e061ec210 */ /* 0x001fca0007fbe0ff */
[----:B------:R-:W-:Y:S01]  /*1f000*/  @!P4 IMAD.X R31, R25, 0x1, R31, P5 ;  /* 0x00000001191fc824 */ /* 0x000fe200028e061f */
[----:B--2---:R-:W-:-:S04]  /*1f010*/  LOP3.LUT R29, R29, 0xff, RZ, 0xc0, !PT ;  /* 0x000000ff1d1d7812 */ /* 0x004fc800078ec0ff */
[----:B------:R-:W-:-:S05]  /*1f020*/  F2FP.F16.E4M3.UNPACK_B R29, R29 ;  /* 0x0000001dff1d723e */ /* 0x000fca00020006ff */
[----:B------:R-:W-:-:S05]  /*1f030*/  HADD2.F32 R29, -RZ, R29.H0_H0 ;  /* 0x2000001dff1d7230 */ /* 0x000fca0000004100 */
[----:B------:R-:W-:-:S04]  /*1f040*/  FMUL R29, R29, UR5 ;  /* 0x000000051d1d7c20 */ /* 0x000fc80008400000 */
[----:B------:R-:W-:-:S05]  /*1f050*/  FFMA R29, R77, UR4, R29 ;  /* 0x000000044d1d7c23 */ /* 0x000fca000800001d */
[----:B------:R-:W-:-:S05]  /*1f060*/  F2FP.SATFINITE.E4M3.F32.PACK_AB_MERGE_C R29, RZ, R29, RZ ;  /* 0x0000001dff1d723e */ /* 0x000fca00048070ff */
[----:B------:R0:W-:Y:S02]  /*1f070*/  @!P4 STG.E.U8 desc[UR8][R30.64+0x31], R29 ;  /* 0x0000311d1e00c986 */ /* 0x0001e4000c101108 */
[----:B0-----:R-:W-:-:S06]  /*1f080*/  PRMT R29, RZ, 0x7610, R29 ;  /* 0x00007610ff1d7816 */ /* 0x001fcc000000001d */
[----:B------:R-:W2:Y:S01]  /*1f090*/  @!P0 LDG.E.U8 R29, desc[UR8][R10.64+0x30] ;  /* 0x000030080a1d8981 */ /* 0x000ea2000c1e1100 */
[----:B------:R-:W-:Y:S02]  /*1f0a0*/  ISETP.GE.AND P6, PT, R3, 0x101, PT ;  /* 0x000001010300780c */ /* 0x000fe40003fc6270 */
[----:B------:R-:W-:Y:S02]  /*1f0b0*/  @P1 LOP3.LUT R26, R26, 0x8000, RZ, 0xfc, !PT ;  /* 0x000080001a1a1812 */ /* 0x000fe400078efcff */
        /* <DEDUP_REMOVED lines=8> */
[----:B--2---:R-:W-:-:S04]  /*1f140*/  LOP3.LUT R29, R29, 0xff, RZ, 0xc0, !PT ;  /* 0x000000ff1d1d7812 */ /* 0x004fc800078ec0ff */
[----:B------:R-:W-:-:S05]  /*1f150*/  F2FP.F16.E4M3.UNPACK_B R29, R29 ;  /* 0x0000001dff1d723e */ /* 0x000fca00020006ff */
[----:B------:R-:W-:-:S05]  /*1f160*/  HADD2.F32 R29, -RZ, R29.H0_H0 ;  /* 0x2000001dff1d7230 */ /* 0x000fca0000004100 */
[----:B------:R-:W-:-:S04]  /*1f170*/  FMUL R29, R29, UR5 ;  /* 0x000000051d1d7c20 */ /* 0x000fc80008400000 */
[----:B---3--:R-:W-:-:S05]  /*1f180*/  FFMA R29, R76, UR4, R29 ;  /* 0x000000044c1d7c23 */ /* 0x008fca000800001d */
[----:B------:R-:W-:-:S05]  /*1f190*/  F2FP.SATFINITE.E4M3.F32.PACK_AB_MERGE_C R29, RZ, R29, RZ ;  /* 0x0000001dff1d723e */ /* 0x000fca00048070ff */
[----:B------:R1:W-:Y:S01]  /*1f1a0*/  @!P0 STG.E.U8 desc[UR8][R46.64+0x30], R29 ;  /* 0x0000301d2e008986 */ /* 0x0003e2000c101108 */
[----:B------:R-:W-:Y:S02]  /*1f1b0*/  ISETP.LT.OR P0, PT, R24, 0x49, !P6 ;  /* 0x000000491800780c */ /* 0x000fe40007701670 */
[----:B0-----:R-:W-:-:S04]  /*1f1c0*/  @!P1 IADD3 R76, P4, P5, R6, UR61, R30 ;  /* 0x0000003d064c9c10 */ /* 0x001fc8000fd9e01e */
[----:B------:R-:W-:-:S07]  /*1f1d0*/  @!P1 IADD3.X R77, R25, UR60, R31, P4, P5 ;  /* 0x0000003c194d9c10 */ /* 0x000fce000a7ea41f */
[----:B------:R-:W0:Y:S01]  /*1f1e0*/  @!P0 LDC.64 R30, c[0x0][0x5c0] ;  /* 0x00017000ff1e8b82 */ /* 0x000e220000000a00 */
[----:B-1----:R-:W-:Y:S02]  /*1f1f0*/  PRMT R29, RZ, 0x7610, R29 ;  /* 0x00007610ff1d7816 */ /* 0x002fe4000000001d */
[----:B0-----:R-:W-:-:S04]  /*1f200*/  @!P0 IADD3 R80, P4, P5, R6, UR61, R30 ;  /* 0x0000003d06508c10 */ /* 0x001fc8000fd9e01e */
[----:B------:R-:W-:Y:S02]  /*1f210*/  @!P0 IADD3.X R81, R25, UR60, R31, P4, P5 ;  /* 0x0000003c19518c10 */ /* 0x000fe4000a7ea41f */
[----:B------:R-:W-:-:S13]  /*1f220*/  ISETP.LT.OR P5, PT, R24, 0x32, !P2 ;  /* 0x000000321800780c */ /* 0x000fda00057a1670 */
[----:B------:R-:W2:Y:S01]  /*1f230*/  @!P5 LDG.E.U8 R29, desc[UR8][R10.64+0x31] ;  /* 0x000031080a1dd981 */ /* 0x000ea2000c1e1100 */
[----:B------:R-:W-:-:S13]  /*1f240*/  ISETP.LT.OR P6, PT, R24, 0x4a, !P6 ;  /* 0x0000004a1800780c */ /* 0x000fda00077c1670 */
[----:B------:R-:W0:Y:S01]  /*1f250*/  @!P6 LDC.64 R30, c[0x0][0x5c0] ;  /* 0x00017000ff1eeb82 */ /* 0x000e220000000a00 */
[----:B--2---:R-:W-:-:S04]  /*1f260*/  LOP3.LUT R29, R29, 0xff, RZ, 0xc0, !PT ;  /* 0x000000ff1d1d7812 */ /* 0x004fc800078ec0ff */
[----:B------:R-:W-:-:S05]  /*1f270*/  F2FP.F16.E4M3.UNPACK_B R29, R29 ;  /* 0x0000001dff1d723e */ /* 0x000fca00020006ff */
[----:B------:R-:W-:-:S05]  /*1f280*/  HADD2.F32 R29, -RZ, R29.H0_H0 ;  /* 0x2000001dff1d7230 */ /* 0x000fca0000004100 */
[----:B------:R-:W-:-:S04]  /*1f290*/  FMUL R29, R29, UR5 ;  /* 0x000000051d1d7c20 */ /* 0x000fc80008400000 */
[----:B----4-:R-:W-:Y:S02]  /*1f2a0*/  FFMA R29, R82, UR4, R29 ;  /* 0x00000004521d7c23 */ /* 0x010fe4000800001d */
[----:B------:R-:W2:Y:S03]  /*1f2b0*/  LDL.LU R82, [R1+0x384] ;  /* 0x0003840001527983 */ /* 0x000ea60000300800 */
[----:B------:R-:W-:Y:S01]  /*1f2c0*/  F2FP.SATFINITE.E4M3.F32.PACK_AB_MERGE_C R29, RZ, R29, RZ ;  /* 0x0000001dff1d723e */ /* 0x000fe200048070ff */
[----:B------:R-:W3:Y:S04]  /*1f2d0*/  LDL.LU R84, [R1+0x388] ;  /* 0x0003880001547983 */ /* 0x000ee80000300800 */
[----:B------:R1:W-:Y:S01]  /*1f2e0*/  @!P5 STG.E.U8 desc[UR8][R48.64+0x31], R29 ;  /* 0x0000311d3000d986 */ /* 0x0003e2000c101108 */
[----:B0-----:R-:W-:-:S03]  /*1f2f0*/  @!P6 IADD3 R46, P4, P5, R6, UR61, R30 ;  /* 0x0000003d062eec10 */ /* 0x001fc6000fd9e01e */
[----:B------:R-:W4:Y:S01]  /*1f300*/  LDL.LU R87, [R1+0x38c] ;  /* 0x00038c0001577983 */ /* 0x000f220000300800 */
[----:B------:R-:W-:Y:S02]  /*1f310*/  @!P6 IADD3.X R47, R25, UR60, R31, P4, P5 ;  /* 0x0000003c192fec10 */ /* 0x000fe4000a7ea41f */
[----:B------:R-:W-:Y:S01]  /*1f320*/  ISETP.LT.OR P4, PT, R24, 0x39, !P3 ;  /* 0x000000391800780c */ /* 0x000fe20005f81670 */
[----:B------:R-:W4:Y:S01]  /*1f330*/  LDL.LU R86, [R1+0x390] ;  /* 0x0003900001567983 */ /* 0x000f220000300800 */
[----:B-1----:R-:W-:-:S03]  /*1f340*/  PRMT R29, RZ, 0x7610, R29 ;  /* 0x00007610ff1d7816 */ /* 0x002fc6000000001d */
[----:B------:R-:W4:Y:S01]  /*1f350*/  LDL.LU R90, [R1+0x394] ;  /* 0x00039400015a7983 */ /* 0x000f220000300800 */
[----:B------:R-:W-:Y:S01]  /*1f360*/  LOP3.LUT R0, R0, 0xfff7ffff, RZ, 0xc0, !PT ;  /* 0xfff7ffff00007812 */ /* 0x000fe200078ec0ff */
[----:B------:R-:W-:Y:S02]  /*1f370*/  IMAD.U32 R32, RZ, RZ, UR6 ;  /* 0x00000006ff207e24 */ /* 0x000fe4000f8e00ff */
[----:B------:R-:W4:Y:S04]  /*1f380*/  LDL.LU R91, [R1+0x398] ;  /* 0x00039800015b7983 */ /* 0x000f280000300800 */
[----:B------:R-:W0:Y:S01]  /*1f390*/  @!P4 LDC.64 R30, c[0x0][0x5c0] ;  /* 0x00017000ff1ecb82 */ /* 0x000e220000000a00 */
[----:B------:R-:W5:Y:S01]  /*1f3a0*/  @!P4 LDG.E.U8 R29, desc[UR8][R8.64+0x38] ;  /* 0x00003808081dc981 */ /* 0x000f62000c1e1100 */
[----:B0-----:R-:W-:-:S05]  /*1f3b0*/  @!P4 IADD3 R30, P5, R6, R30, RZ ;  /* 0x0000001e061ec210 */ /* 0x001fca0007fbe0ff */
[----:B------:R-:W-:Y:S01]  /*1f3c0*/  @!P4 IMAD.X R31, R25, 0x1, R31, P5 ;  /* 0x00000001191fc824 */ /* 0x000fe200028e061f */
[----:B-----5:R-:W-:-:S04]  /*1f3d0*/  LOP3.LUT R29, R29, 0xff, RZ, 0xc0, !PT ;  /* 0x000000ff1d1d7812 */ /* 0x020fc800078ec0ff */
[----:B------:R-:W-:-:S05]  /*1f3e0*/  F2FP.F16.E4M3.UNPACK_B R29, R29 ;  /* 0x0000001dff1d723e */ /* 0x000fca00020006ff */
[----:B------:R-:W-:-:S05]  /*1f3f0*/  HADD2.F32 R29, -RZ, R29.H0_H0 ;  /* 0x2000001dff1d7230 */ /* 0x000fca0000004100 */
[----:B------:R-:W-:-:S04]  /*1f400*/  FMUL R29, R29, UR5 ;  /* 0x000000051d1d7c20 */ /* 0x000fc80008400000 */
[----:B------:R-:W-:-:S05]  /*1f410*/  FFMA R29, R83, UR4, R29 ;  /* 0x00000004531d7c23 */ /* 0x000fca000800001d */
[----:B------:R-:W-:-:S05]  /*1f420*/  F2FP.SATFINITE.E4M3.F32.PACK_AB_MERGE_C R29, RZ, R29, RZ ;  /* 0x0000001dff1d723e */ /* 0x000fca00048070ff */
[----:B------:R0:W-:Y:S01]  /*1f430*/  @!P4 STG.E.U8 desc[UR8][R30.64+0x38], R29 ;  /* 0x0000381d1e00c986 */ /* 0x0001e2000c101108 */
[----:B------:R-:W-:Y:S02]  /*1f440*/  ISETP.LT.OR P4, PT, R24, 0x3a, !P3 ;  /* 0x0000003a1800780c */ /* 0x000fe40005f81670 */
[----:B0-----:R-:W-:-:S11]  /*1f450*/  PRMT R29, RZ, 0x7610, R29 ;  /* 0x00007610ff1d7816 */ /* 0x001fd6000000001d */
[----:B------:R-:W0:Y:S01]  /*1f460*/  @!P4 LDC.64 R30, c[0x0][0x5c0] ;  /* 0x00017000ff1ecb82 */ /* 0x000e220000000a00 */
[----:B------:R-:W5:Y:S01]  /*1f470*/  @!P4 LDG.E.U8 R29, desc[UR8][R8.64+0x39] ;  /* 0x00003908081dc981 */ /* 0x000f62000c1e1100 */
[----:B------:R-:W-:Y:S02]  /*1f480*/  ISETP.LT.OR P3, PT, R24, 0x39, !P2 ;  /* 0x000000391800780c */ /* 0x000fe40005761670 */
[----:B0-----:R-:W-:-:S05]  /*1f490*/  @!P4 IADD3 R30, P5, R6, R30, RZ ;  /* 0x0000001e061ec210 */ /* 0x001fca0007fbe0ff */
[----:B------:R-:W-:Y:S01]  /*1f4a0*/  @!P4 IMAD.X R31, R25, 0x1, R31, P5 ;  /* 0x00000001191fc824 */ /* 0x000fe200028e061f */
[----:B-----5:R-:W-:-:S04]  /*1f4b0*/  LOP3.LUT R29, R29, 0xff, RZ, 0xc0, !PT ;  /* 0x000000ff1d1d7812 */ /* 0x020fc800078ec0ff */
[----:B------:R-:W-:-:S05]  /*1f4c0*/  F2FP.F16.E4M3.UNPACK_B R29, R29 ;  /* 0x0000001dff1d723e */ /* 0x000fca00020006ff */
[----:B------:R-:W-:-:S05]  /*1f4d0*/  HADD2.F32 R29, -RZ, R29.H0_H0 ;  /* 0x2000001dff1d7230 */ /* 0x000fca0000004100 */
[----:B------:R-:W-:-:S04]  /*1f4e0*/  FMUL R29, R29, UR5 ;  /* 0x000000051d1d7c20 */ /* 0x000fc80008400000 */
[----:B--2---:R-:W-:-:S05]  /*1f4f0*/  FFMA R29, R82, UR4, R29 ;  /* 0x00000004521d7c23 */ /* 0x004fca000800001d */
[----:B------:R-:W-:-:S05]  /*1f500*/  F2FP.SATFINITE.E4M3.F32.PACK_AB_MERGE_C R29, RZ, R29, RZ ;  /* 0x0000001dff1d723e */ /* 0x000fca00048070ff */
[----:B------:R0:W-:Y:S02]  /*1f510*/  @!P4 STG.E.U8 desc[UR8][R30.64+0x39], R29 ;  /* 0x0000391d1e00c986 */ /* 0x0001e4000c101108 */
[----:B0-----:R-:W-:-:S06]  /*1f520*/  PRMT R29, RZ, 0x7610, R29 ;  /* 0x00007610ff1d7816 */ /* 0x001fcc000000001d */
[----:B------:R-:W2:Y:S02]  /*1f530*/  @!P3 LDG.E.U8 R29, desc[UR8][R10.64+0x38] ;  /* 0x000038080a1db981 */ /* 0x000ea4000c1e1100 */
        /* <DEDUP_REMOVED lines=9> */
[----:B------:R-:W2:Y:S01]  /*1f5d0*/  @!P3 LDG.E.U8 R29, desc[UR8][R10.64+0x39] ;  /* 0x000039080a1db981 */ /* 0x000ea2000c1e1100 */
[----:B------:R-:W-:Y:S02]  /*1f5e0*/  @P1 LOP3.LUT R0, R0, 0x80000, RZ, 0xfc, !PT ;  /* 0x0008000000001812 */ /* 0x000fe400078efcff */
[----:B------:R-:W-:Y:S02]  /*1f5f0*/  LOP3.LUT P1, RZ, R26, 0x8000, RZ, 0xc0, !PT ;  /* 0x000080001aff7812 */ /* 0x000fe4000782c0ff */
[----:B------:R-:W-:-:S04]  /*1f600*/  LOP3.LUT R0, R0, 0xfffffeff, RZ, 0xc0, !PT ;  /* 0xfffffeff00007812 */ /* 0x000fc800078ec0ff */
[----:B------:R-:W-:-:S04]  /*1f610*/  @P0 LOP3.LUT R0, R0, 0x100, RZ, 0xfc, !PT ;  /* 0x0000010000000812 */ /* 0x000fc800078efcff */
[----:B------:R-:W-:-:S04]  /*1f620*/  LOP3.LUT R0, R0, 0xffffffdf, RZ, 0xc0, !PT ;  /* 0xffffffdf00007812 */ /* 0x000fc800078ec0ff */
[----:B------:R-:W-:Y:S02]  /*1f630*/  @P6 LOP3.LUT R0, R0, 0x20, RZ, 0xfc, !PT ;  /* 0x0000002000006812 */ /* 0x000fe400078efcff */
[----:B------:R-:W-:-:S13]  /*1f640*/  ISETP.LT.OR P6, PT, R24, 0x51, !P2 ;  /* 0x000000511800780c */ /* 0x000fda00057c1670 */
[----:B------:R-:W0:Y:S02]  /*1f650*/  @!P6 LDC.64 R30, c[0x0][0x5c0] ;  /* 0x00017000ff1eeb82 */ /* 0x000e240000000a00 */
        /* <DEDUP_REMOVED lines=8> */
[----:B----4-:R-:W-:-:S05]  /*1f6e0*/  FFMA R29, R87, UR4, R29 ;  /* 0x00000004571d7c23 */ /* 0x010fca000800001d */
[----:B------:R-:W-:-:S05]  /*1f6f0*/  F2FP.SATFINITE.E4M3.F32.PACK_AB_MERGE_C R29, RZ, R29, RZ ;  /* 0x0000001dff1d723e */ /* 0x000fca00048070ff */
[----:B------:R1:W-:Y:S01]  /*1f700*/  @!P3 STG.E.U8 desc[UR8][R38.64+0x39], R29 ;  /* 0x0000391d2600b986 */ /* 0x0003e2000c101108 */
[----:B------:R-:W-:Y:S02]  /*1f710*/  ISETP.LT.OR P3, PT, R24, 0x31, !P1 ;  /* 0x000000311800780c */ /* 0x000fe40004f61670 */
[----:B-1----:R-:W-:-:S11]  /*1f720*/  PRMT R29, RZ, 0x7610, R29 ;  /* 0x00007610ff1d7816 */ /* 0x002fd6000000001d */
[----:B------:R-:W2:Y:S01]  /*1f730*/  @!P3 LDG.E.U8 R29, desc[UR8][R12.64+0x30] ;  /* 0x000030080c1db981 */ /* 0x000ea2000c1e1100 */
[----:B0-----:R-:W-:-:S04]  /*1f740*/  @!P6 IADD3 R48, P4, P5, R6, UR7, R30 ;  /* 0x000000070630ec10 */ /* 0x001fc8000fd9e01e */
        /* <DEDUP_REMOVED lines=13> */
[----:B------:R-:W-:Y:S02]  /*1f820*/  ISETP.LT.OR P6, PT, R24, 0x32, !P1 ;  /* 0x000000321800780c */ /* 0x000fe40004fc1670 */
        /* <DEDUP_REMOVED lines=9> */
[C---:B------:R-:W-:Y:S02]  /*1f8c0*/  LOP3.LUT P0, RZ, R26.reuse, 0x4000, RZ, 0xc0, !PT ;  /* 0x000040001aff7812 */ /* 0x040fe4000780c0ff */
[----:B------:R-:W-:-:S04]  /*1f8d0*/  LOP3.LUT R26, R26, 0xffffdfff, RZ, 0xc0, !PT ;  /* 0xffffdfff1a1a7812 */ /* 0x000fc800078ec0ff */
        /* <DEDUP_REMOVED lines=18> */
[----:B------:R-:W-:Y:S02]  /*1fa00*/  FFMA R29, R90, UR4, R29 ;  /* 0x000000045a1d7c23 */ /* 0x000fe4000800001d */
[----:B------:R-:W2:Y:S03]  /*1fa10*/  LDL.LU R90, [R1+0x39c] ;  /* 0x00039c00015a7983 */ /* 0x000ea60000300800 */
[----:B------:R-:W-:Y:S01]  /*1fa20*/  F2FP.SATFINITE.E4M3.F32.PACK_AB_MERGE_C R29, RZ, R29, RZ ;  /* 0x0000001dff1d723e */ /* 0x000fe200048070ff */
[----:B------:R-:W-:Y:S01]  /*1fa30*/  IMAD.U32 R34, RZ, RZ, UR7 ;  /* 0x00000007ff227e24 */ /* 0x000fe2000f8e00ff */
[----:B------:R-:W-:Y:S01]  /*1fa40*/  LOP3.LUT R0, R0, 0xffffffbf, RZ, 0xc0, !PT ;  /* 0xffffffbf00007812 */ /* 0x000fe200078ec0ff */
[----:B------:R-:W-:Y:S01]  /*1fa50*/  IMAD.U32 R35, RZ, RZ, UR6 ;  /* 0x00000006ff237e24 */ /* 0x000fe2000f8e00ff */
[----:B------:R-:W3:Y:S04]  /*1fa60*/  LDL.LU R94, [R1+0x3a0] ;  /* 0x0003a000015e7983 */ /* 0x000ee80000300800 */
[----:B------:R1:W-:Y:S01]  /*1fa70*/  @!P6 STG.E.U8 desc[UR8][R42.64+0x31], R29 ;  /* 0x0000311d2a00e986 */ /* 0x0003e2000c101108 */
[----:B------:R-:W-:-:S03]  /*1fa80*/  @P2 LOP3.LUT R0, R0, 0x40, RZ, 0xfc, !PT ;  /* 0x0000004000002812 */ /* 0x000fc600078efcff */
[----:B------:R-:W4:Y:S01]  /*1fa90*/  LDL.LU R98, [R1+0x3a4] ;  /* 0x0003a40001627983 */ /* 0x000f220000300800 */
[----:B-1----:R-:W-:Y:S01]  /*1faa0*/  IMAD.U32 R29, RZ, RZ, UR7 ;  /* 0x00000007ff1d7e24 */ /* 0x002fe2000f8e00ff */
[----:B------:R-:W-:Y:S02]  /*1fab0*/  LOP3.LUT R0, R0, 0xfffffff7, RZ, 0xc0, !PT ;  /* 0xfffffff700007812 */ /* 0x000fe400078ec0ff */
[----:B------:R-:W5:Y:S02]  /*1fac0*/  LDL.LU R99, [R1+0x3a8] ;  /* 0x0003a80001637983 */ /* 0x000f640000300800 */
[----:B------:R-:W-:-:S04]  /*1fad0*/  @!P5 IADD3 R29, P4, P6, R29, UR11, R6 ;  /* 0x0000000b1d1ddc10 */ /* 0x000fc8000fe9e006 */
[----:B------:R-:W-:Y:S02]  /*1fae0*/  @!P5 IADD3.X R32, R32, UR10, R25, P4, P6 ;  /* 0x0000000a2020dc10 */ /* 0x000fe4000a7ec419 */
[----:B0-----:R-:W-:Y:S02]  /*1faf0*/  @!P5 IADD3 R30, P4, R29, R30, RZ ;  /* 0x0000001e1d1ed210 */ /* 0x001fe40007f9e0ff */
[----:B------:R-:W-:-:S06]  /*1fb00*/  PRMT R29, RZ, 0x7610, R29 ;  /* 0x00007610ff1d7816 */ /* 0x000fcc000000001d */
[----:B------:R-:W2:Y:S01]  /*1fb10*/  @!P5 LDG.E.U8 R29, desc[UR8][R14.64+0x30] ;  /* 0x000030080e1dd981 */ /* 0x000ea2000c1e1100 */
[----:B------:R-:W-:Y:S01]  /*1fb20*/  @!P5 IMAD.X R31, R32, 0x1, R31, P4 ;  /* 0x00000001201fd824 */ /* 0x000fe200020e061f */
[----:B------:R-:W-:Y:S02]  /*1fb30*/  ISETP.LT.OR P4, PT, R24, 0x32, !P3 ;  /* 0x000000321800780c */ /* 0x000fe40005f81670 */
[----:B--2---:R-:W-:-:S11]  /*1fb40*/  LOP3.LUT R29, R29, 0xff, RZ, 0xc0, !PT ;  /* 0x000000ff1d1d7812 */ /* 0x004fd600078ec0ff */
[----:B------:R-:W0:Y:S01]  /*1fb50*/  @!P4 LDC.64 R32, c[0x0][0x5c0] ;  /* 0x00017000ff20cb82 */ /* 0x000e220000000a00 */
[----:B------:R-:W-:-:S05]  /*1fb60*/  F2FP.F16.E4M3.UNPACK_B R29, R29 ;  /* 0x0000001dff1d723e */ /* 0x000fca00020006ff */
[----:B------:R-:W-:-:S05]  /*1fb70*/  HADD2.F32 R29, -RZ, R29.H0_H0 ;  /* 0x2000001dff1d7230 */ /* 0x000fca0000004100 */
[----:B------:R-:W-:-:S04]  /*1fb80*/  FMUL R29, R29, UR5 ;  /* 0x000000051d1d7c20 */ /* 0x000fc80008400000 */
[----:B------:R-:W-:-:S05]  /*1fb90*/  FFMA R29, R91, UR4, R29 ;  /* 0x000000045b1d7c23 */ /* 0x000fca000800001d */
[----:B------:R-:W-:-:S05]  /*1fba0*/  F2FP.SATFINITE.E4M3.F32.PACK_AB_MERGE_C R29, RZ, R29, RZ ;  /* 0x0000001dff1d723e */ /* 0x000fca00048070ff */
[----:B------:R1:W-:Y:S02]  /*1fbb0*/  @!P5 STG.E.U8 desc[UR8][R30.64+0x30], R29 ;  /* 0x0000301d1e00d986 */ /* 0x0003e4000c101108 */
[----:B-1----:R-:W-:-:S06]  /*1fbc0*/  PRMT R29, RZ, 0x7610, R29 ;  /* 0x00007610ff1d7816 */ /* 0x002fcc000000001d */
[----:B------:R-:W2:Y:S01]  /*1fbd0*/  @!P4 LDG.E.U8 R29, desc[UR8][R14.64+0x31] ;  /* 0x000031080e1dc981 */ /* 0x000ea2000c1e1100 */
[----:B------:R-:W-:-:S13]  /*1fbe0*/  ISETP.LT.OR P3, PT, R24, 0x59, !P1 ;  /* 0x000000591800780c */ /* 0x000fda0004f61670 */
[----:B------:R-:W1:Y:S01]  /*1fbf0*/  @!P3 LDC.64 R30, c[0x0][0x5c0] ;  /* 0x00017000ff1ebb82 */ /* 0x000e620000000a00 */
[----:B------:R-:W-:-:S04]  /*1fc00*/  @!P4 IADD3 R34, P2, P6, R34, UR11, R6 ;  /* 0x0000000b2222cc10 */ /* 0x000fc8000fe5e006 */
[----:B------:R-:W-:Y:S02]  /*1fc10*/  @!P4 IADD3.X R35, R35, UR10, R25, P2, P6 ;  /* 0x0000000a2323cc10 */ /* 0x000fe400097ec419 */
[----:B0-----:R-:W-:Y:S02]  /*1fc20*/  @!P4 IADD3 R32, P2, R34, R32, RZ ;  /* 0x000000202220c210 */ /* 0x001fe40007f5e0ff */
[----:B------:R-:W-:-:S03]  /*1fc30*/  @P3 LOP3.LUT R0, R0, 0x8, RZ, 0xfc, !PT ;  /* 0x0000000800003812 */ /* 0x000fc600078efcff */
[----:B------:R-:W-:Y:S01]  /*1fc40*/  @!P4 IMAD.X R33, R35, 0x1, R33, P2 ;  /* 0x000000012321c824 */ /* 0x000fe200010e0621 */
[----:B-1----:R-:W-:-:S04]  /*1fc50*/  @!P3 IADD3 R92, P5, P6, R6, UR11, R30 ;  /* 0x0000000b065cbc10 */ /* 0x002fc8000febe01e */
        /* <DEDUP_REMOVED lines=11> */
[----:B------:R-:W-:-:S13]  /*1fd10*/  ISETP.LT.OR P2, PT, R24, 0x5a, !P1 ;  /* 0x0000005a1800780c */ /* 0x000fda0004f41670 */
[----:B------:R-:W0:Y:S01]  /*1fd20*/  @!P2 LDC.64 R30, c[0x0][0x5c0] ;  /* 0x00017000ff1eab82 */ /* 0x000e220000000a00 */
[----:B------:R-:W-:-:S04]  /*1fd30*/  LOP3.LUT R0, R0, 0xfffffffe, RZ, 0xc0, !PT ;  /* 0xfffffffe00007812 */ /* 0x000fc800078ec0ff */
[----:B------:R-:W-:Y:S02]  /*1fd40*/  @P2 LOP3.LUT R0, R0, 0x1, RZ, 0xfc, !PT ;  /* 0x0000000100002812 */ /* 0x000fe400078efcff */
[----:B0-----:R-:W-:Y:S02]  /*1fd50*/  @!P2 IADD3 R90, P4, P5, R6, UR11, R30 ;  /* 0x0000000b065aac10 */ /* 0x001fe4000fd9e01e */
[----:B--2---:R-:W-:-:S04]  /*1fd60*/  LOP3.LUT R29, R29, 0xff, RZ, 0xc0, !PT ;  /* 0x000000ff1d1d7812 */ /* 0x004fc800078ec0ff */
[----:B------:R-:W-:-:S05]  /*1fd70*/  F2FP.F16.E4M3.UNPACK_B R29, R29 ;  /* 0x0000001dff1d723e */ /* 0x000fca00020006ff */
[----:B------:R-:W-:-:S05]  /*1fd80*/  HADD2.F32 R29, -RZ, R29.H0_H0 ;  /* 0x2000001dff1d7230 */ /* 0x000fca0000004100 */
[----:B------:R-:W-:-:S04]  /*1fd90*/  FMUL R29, R29, UR5 ;  /* 0x000000051d1d7c20 */ /* 0x000fc80008400000 */
[----:B---3--:R-:W-:-:S05]  /*1fda0*/  FFMA R29, R94, UR4, R29 ;  /* 0x000000045e1d7c23 */ /* 0x008fca000800001d */
[----:B------:R-:W-:-:S05]  /*1fdb0*/  F2FP.SATFINITE.E4M3.F32.PACK_AB_MERGE_C R29, RZ, R29, RZ ;  /* 0x0000001dff1d723e */ /* 0x000fca00048070ff */
[----:B------:R0:W-:Y:S02]  /*1fdc0*/  @!P3 STG.E.U8 desc[UR8][R40.64+0x38], R29 ;  /* 0x0000381d2800b986 */ /* 0x0001e4000c101108 */
[----:B0-----:R-:W-:-:S06]  /*1fdd0*/  PRMT R29, RZ, 0x7610, R29 ;  /* 0x00007610ff1d7816 */ /* 0x001fcc000000001d */
[----:B------:R-:W2:Y:S01]  /*1fde0*/  @!P0 LDG.E.U8 R29, desc[UR8][R12.64+0x39] ;  /* 0x000039080c1d8981 */ /* 0x000ea2000c1e1100 */
[----:B------:R-:W-:Y:S02]  /*1fdf0*/  @!P2 IADD3.X R91, R25, UR10, R31, P4, P5 ;  /* 0x0000000a195bac10 */ /* 0x000fe4000a7ea41f */
[----:B------:R-:W-:-:S04]  /*1fe00*/  ISETP.GE.AND P2, PT, R3, 0x101, PT ;  /* 0x000001010300780c */ /* 0x000fc80003f46270 */
[----:B------:R-:W-:-:S13]  /*1fe10*/  ISETP.LT.OR P6, PT, R24, 0x51, !P2 ;  /* 0x000000511800780c */ /* 0x000fda00057c1670 */
[----:B------:R-:W0:Y:S01]  /*1fe20*/  @!P6 LDC.64 R30, c[0x0][0x5c0] ;  /* 0x00017000ff1eeb82 */ /* 0x000e220000000a00 */
[----:B------:R-:W-:Y:S02]  /*1fe30*/  ISETP.LT.OR P3, PT, R24, 0x52, !P2 ;  /* 0x000000521800780c */ /* 0x000fe40005761670 */
[----:B0-----:R-:W-:-:S04]  /*1fe40*/  @!P6 IADD3 R94, P4, P5, R6, UR61, R30 ;  /* 0x0000003d065eec10 */ /* 0x001fc8000fd9e01e */
[----:B------:R-:W-:-:S07]  /*1fe50*/  @!P6 IADD3.X R95, R25, UR60, R31, P4, P5 ;  /* 0x0000003c195fec10 */ /* 0x000fce000a7ea41f */
[----:B------:R-:W0:Y:S01]  /*1fe60*/  @!P3 LDC.64 R30, c[0x0][0x5c0] ;  /* 0x00017000ff1ebb82 */ /* 0x000e220000000a00 */
[----:B------:R-:W-:-:S04]  /*1fe70*/  LOP3.LUT R0, R0, 0xdfffffff, RZ, 0xc0, !PT ;  /* 0xdfffffff00007812 */ /* 0x000fc800078ec0ff */
[----:B------:R-:W-:Y:S02]  /*1fe80*/  @P6 LOP3.LUT R0, R0, 0x20000000, RZ, 0xfc, !PT ;  /* 0x2000000000006812 */ /* 0x000fe400078efcff */
[----:B------:R-:W-:Y:S02]  /*1fe90*/  ISETP.GE.AND P6, PT, R3, 0x89, PT ;  /* 0x000000890300780c */ /* 0x000fe40003fc6270 */
[----:B0-----:R-:W-:-:S04]  /*1fea0*/  @!P3 IADD3 R96, P4, P5, R6, UR61, R30 ;  /* 0x0000003d0660bc10 */ /* 0x001fc8000fd9e01e */
[----:B------:R-:W-:Y:S02]  /*1feb0*/  @!P3 IADD3.X R97, R25, UR60, R31, P4, P5 ;  /* 0x0000003c1961bc10 */ /* 0x000fe4000a7ea41f */
[----:B------:R-:W-:-:S13]  /*1fec0*/  ISETP.LT.OR P4, PT, R24, 0x39, !P6 ;  /* 0x000000391800780c */ /* 0x000fda0007781670 */
[----:B------:R-:W0:Y:S01]  /*1fed0*/  @!P4 LDC.64 R30, c[0x0][0x5c0] ;  /* 0x00017000ff1ecb82 */ /* 0x000e220000000a00 */
[----:B------:R-:W-:Y:S01]  /*1fee0*/  IMAD.U32 R32, RZ, RZ, UR6 ;  /* 0x00000006ff207e24 */ /* 0x000fe2000f8e00ff */
[----:B--2---:R-:W-:-:S04]  /*1fef0*/  LOP3.LUT R29, R29, 0xff, RZ, 0xc0, !PT ;  /* 0x000000ff1d1d7812 */ /* 0x004fc800078ec0ff */
[----:B------:R-:W-:-:S05]  /*1ff00*/  F2FP.F16.E4M3.UNPACK_B R29, R29 ;  /* 0x0000001dff1d723e */ /* 0x000fca00020006ff */
[----:B------:R-:W-:-:S05]  /*1ff10*/  HADD2.F32 R29, -RZ, R29.H0_H0 ;  /* 0x2000001dff1d7230 */ /* 0x000fca0000004100 */
[----:B------:R-:W-:-:S04]  /*1ff20*/  FMUL R29, R29, UR5 ;  /* 0x000000051d1d7c20 */ /* 0x000fc80008400000 */
[----:B----4-:R-:W-:Y:S02]  /*1ff30*/  FFMA R29, R98, UR4, R29 ;  /* 0x00000004621d7c23 */ /* 0x010fe4000800001d */
[----:B------:R-:W2:Y:S03]  /*1ff40*/  LDL.LU R98, [R1+0x3ac] ;  /* 0x0003ac0001627983 */ /* 0x000ea60000300800 */
[----:B------:R-:W-:Y:S01]  /*1ff50*/  F2FP.SATFINITE.E4M3.F32.PACK_AB_MERGE_C R29, RZ, R29, RZ ;  /* 0x0000001dff1d723e */ /* 0x000fe200048070ff */
[----:B------:R-:W-:Y:S01]  /*1ff60*/  IMAD.U32 R34, RZ, RZ, UR7 ;  /* 0x00000007ff227e24 */ /* 0x000fe2000f8e00ff */
[----:B------:R-:W-:Y:S01]  /*1ff70*/  LOP3.LUT R0, R0, 0xfffffffb, RZ, 0xc0, !PT ;  /* 0xfffffffb00007812 */ /* 0x000fe200078ec0ff */
[----:B------:R-:W-:Y:S01]  /*1ff80*/  IMAD.U32 R35, RZ, RZ, UR6 ;  /* 0x00000006ff237e24 */ /* 0x000fe2000f8e00ff */
[----:B------:R-:W3:Y:S04]  /*1ff90*/  LDL.LU R102, [R1+0x3b0] ;  /* 0x0003b00001667983 */ /* 0x000ee80000300800 */
[----:B------:R1:W-:Y:S01]  /*1ffa0*/  @!P0 STG.E.U8 desc[UR8][R36.64+0x39], R29 ;  /* 0x0000391d24008986 */ /* 0x0003e2000c101108 */
[----:B------:R-:W-:-:S02]  /*1ffb0*/  @P3 LOP3.LUT R0, R0, 0x4, RZ, 0xfc, !PT ;  /* 0x0000000400003812 */ /* 0x000fc400078efcff */
[----:B------:R-:W-:Y:S01]  /*1ffc0*/  ISETP.LT.OR P2, PT, R24, 0x59, !P2 ;  /* 0x000000591800780c */ /* 0x000fe20005741670 */
[----:B------:R-:W4:Y:S01]  /*1ffd0*/  LDL.LU R113, [R1+0x3b4] ;  /* 0x0003b40001717983 */ /* 0x000f220000300800 */
[----:B-1----:R-:W-:Y:S01]  /*1ffe0*/  IMAD.U32 R29, RZ, RZ, UR7 ;  /* 0x00000007ff1d7e24 */ /* 0x002fe2000f8e00ff */
[----:B------:R-:W-:Y:S02]  /*1fff0*/  LOP3.LUT P3, RZ, R0, 0x400, RZ, 0xc0, !PT ;  /* 0x0000040000ff7812 */ /* 0x000fe4000786c0ff */
[----:B------:R-:W4:Y:S02]  /*20000*/  LDL.LU R112, [R1+0x3b8] ;  /* 0x0003b80001707983 */ /* 0x000f240000300800 */
[----:B------:R-:W-:-:S04]  /*20010*/  @!P4 IADD3 R29, P0, P5, R29, UR11, R6 ;  /* 0x0000000b1d1dcc10 */ /* 0x000fc8000fd1e006 */
[----:B------:R-:W-:Y:S02]  /*20020*/  @!P4 IADD3.X R32, R32, UR10, R25, P0, P5 ;  /* 0x0000000a2020cc10 */ /* 0x000fe400087ea419 */
[----:B0-----:R-:W-:Y:S02]  /*20030*/  @!P4 IADD3 R30, P0, R29, R30, RZ ;  /* 0x0000001e1d1ec210 */ /* 0x001fe40007f1e0ff */
[----:B------:R-:W-:-:S06]  /*20040*/  PRMT R29, RZ, 0x7610, R29 ;  /* 0x00007610ff1d7816 */ /* 0x000fcc000000001d */
[----:B------:R-:W5:Y:S01]  /*20050*/  @!P4 LDG.E.U8 R29, desc[UR8][R14.64+0x38] ;  /* 0x000038080e1dc981 */ /* 0x000f62000c1e1100 */
[----:B------:R-:W-:Y:S01]  /*20060*/  @!P4 IMAD.X R31, R32, 0x1, R31, P0 ;  /* 0x00000001201fc824 */ /* 0x000fe200000e061f */
[----:B------:R-:W-:-:S13]  /*20070*/  ISETP.LT.OR P0, PT, R24, 0x3a, !P6 ;  /* 0x0000003a1800780c */ /* 0x000fda0007701670 */
[----:B------:R-:W0:Y:S01]  /*20080*/  @!P0 LDC.64 R32, c[0x0][0x5c0] ;  /* 0x00017000ff208b82 */ /* 0x000e220000000a00 */
[----:B-----5:R-:W-:-:S04]  /*20090*/  LOP3.LUT R29, R29, 0xff, RZ, 0xc0, !PT ;  /* 0x000000ff1d1d7812 */ /* 0x020fc800078ec0ff */
[----:B------:R-:W-:-:S05]  /*200a0*/  F2FP.F16.E4M3.UNPACK_B R29, R29 ;  /* 0x0000001dff1d723e */ /* 0x000fca00020006ff */
[----:B------:R-:W-:-:S05]  /*200b0*/  HADD2.F32 R29, -RZ, R29.H0_H0 ;  /* 0x2000001dff1d7230 */ /* 0x000fca0000004100 */
[----:B------:R-:W-:-:S04]  /*200c0*/  FMUL R29, R29, UR5 ;  /* 0x000000051d1d7c20 */ /* 0x000fc80008400000 */
[----:B------:R-:W-:-:S05]  /*200d0*/  FFMA R29, R99, UR4, R29 ;  /* 0x00000004631d7c23 */ /* 0x000fca000800001d */
[----:B------:R-:W-:-:S05]  /*200e0*/  F2FP.SATFINITE.E4M3.F32.PACK_AB_MERGE_C R29, RZ, R29, RZ ;  /* 0x0000001dff1d723e */ /* 0x000fca00048070ff */
[----:B------:R1:W-:Y:S02]  /*200f0*/  @!P4 STG.E.U8 desc[UR8][R30.64+0x38], R29 ;  /* 0x0000381d1e00c986 */ /* 0x0003e4000c101108 */
[----:B-1----:R-:W-:Y:S01]  /*20100*/  PRMT R29, RZ, 0x7610, R29 ;  /* 0x00007610ff1d7816 */ /* 0x002fe2000000001d */
[----:B------:R-:W1:Y:S05]  /*20110*/  @!P2 LDC.64 R30, c[0x0][0x5c0] ;  /* 0x00017000ff1eab82 */ /* 0x000e6a0000000a00 */
[----:B------:R-:W5:Y:S01]  /*20120*/  @!P0 LDG.E.U8 R29, desc[UR8][R14.64+0x39] ;  /* 0x000039080e1d8981 */ /* 0x000f62000c1e1100 */
[----:B------:R-:W-:-:S04]  /*20130*/  @!P0 IADD3 R34, P5, P6, R34, UR11, R6 ;  /* 0x0000000b22228c10 */ /* 0x000fc8000febe006 */
[----:B------:R-:W-:Y:S02]  /*20140*/  @!P0 IADD3.X R35, R35, UR10, R25, P5, P6 ;  /* 0x0000000a23238c10 */ /* 0x000fe4000afec419 */
        /* <DEDUP_REMOVED lines=10> */
[----:B------:R-:W2:Y:S01]  /*201f0*/  @!P3 LDG.E.U8 R29, desc[UR8][R16.64+0x30] ;  /* 0x00003008101db981 */ /* 0x000ea2000c1e1100 */
[----:B-1----:R-:W-:-:S04]  /*20200*/  @!P2 IADD3 R100, P5, P6, R6, UR61, R30 ;  /* 0x0000003d0664ac10 */ /* 0x002fc8000febe01e */
[----:B------:R-:W-:Y:S02]  /*20210*/  @!P2 IADD3.X R101, R25, UR60, R31, P5, P6 ;  /* 0x0000003c1965ac10 */ /* 0x000fe4000afec41f */
[----:B------:R-:W-:Y:S02]  /*20220*/  LOP3.LUT P6, RZ, R0, 0x200, RZ, 0xc0, !PT ;  /* 0x0000020000ff7812 */ /* 0x000fe400078cc0ff */
[----:B------:R-:W-:-:S04]  /*20230*/  ISETP.GE.AND P5, PT, R3, 0x101, PT ;  /* 0x000001010300780c */ /* 0x000fc80003fa6270 */
[----:B------:R-:W-:-:S13]  /*20240*/  ISETP.LT.OR P5, PT, R24, 0x5a, !P5 ;  /* 0x0000005a1800780c */ /* 0x000fda0006fa1670 */
[----:B------:R-:W0:Y:S01]  /*20250*/  @!P5 LDC.64 R30, c[0x0][0x5c0] ;  /* 0x00017000ff1edb82 */ /* 0x000e220000000a00 */
[----:B------:R-:W-:Y:S02]  /*20260*/  LOP3.LUT R27, R27, 0xffefffff, RZ, 0xc0, !PT ;  /* 0xffefffff1b1b7812 */ /* 0x000fe400078ec0ff */
[----:B------:R-:W-:Y:S02]  /*20270*/  LOP3.LUT R0, R0, 0xbfffffff, RZ, 0xc0, !PT ;  /* 0xbfffffff00007812 */ /* 0x000fe400078ec0ff */
[----:B------:R-:W-:Y:S02]  /*20280*/  @P2 LOP3.LUT R27, R27, 0x100000, RZ, 0xfc, !PT ;  /* 0x001000001b1b2812 */ /* 0x000fe400078efcff */
[----:B------:R-:W-:Y:S02]  /*20290*/  LOP3.LUT P2, RZ, R26, 0x2000, RZ, 0xc0, !PT ;  /* 0x000020001aff7812 */ /* 0x000fe4000784c0ff */
[----:B------:R-:W-:Y:S02]  /*202a0*/  @P5 LOP3.LUT R0, R0, 0x40000000, RZ, 0xfc, !PT ;  /* 0x4000000000005812 */ /* 0x000fe400078efcff */
[----:B--2---:R-:W-:-:S04]  /*202b0*/  LOP3.LUT R29, R29, 0xff, RZ, 0xc0, !PT ;  /* 0x000000ff1d1d7812 */ /* 0x004fc800078ec0ff */
[----:B------:R-:W-:-:S05]  /*202c0*/  F2FP.F16.E4M3.UNPACK_B R29, R29 ;  /* 0x0000001dff1d723e */ /* 0x000fca00020006ff */
[----:B------:R-:W-:-:S05]  /*202d0*/  HADD2.F32 R29, -RZ, R29.H0_H0 ;  /* 0x2000001dff1d7230 */ /* 0x000fca0000004100 */
[----:B------:R-:W-:-:S04]  /*202e0*/  FMUL R29, R29, UR5 ;  /* 0x000000051d1d7c20 */ /* 0x000fc80008400000 */
[----:B---3--:R-:W-:-:S05]  /*202f0*/  FFMA R29, R102, UR4, R29 ;  /* 0x00000004661d7c23 */ /* 0x008fca000800001d */
[----:B------:R-:W-:-:S05]  /*20300*/  F2FP.SATFINITE.E4M3.F32.PACK_AB_MERGE_C R29, RZ, R29, RZ ;  /* 0x0000001dff1d723e */ /* 0x000fca00048070ff */
[----:B------:R1:W-:Y:S02]  /*20310*/  @!P3 STG.E.U8 desc[UR8][R56.64+0x30], R29 ;  /* 0x0000301d3800b986 */ /* 0x0003e4000c101108 */
[----:B-1----:R-:W-:-:S06]  /*20320*/  PRMT R29, RZ, 0x7610, R29 ;  /* 0x00007610ff1d7816 */ /* 0x002fcc000000001d */
[----:B------:R-:W2:Y:S01]  /*20330*/  @!P6 LDG.E.U8 R29, desc[UR8][R16.64+0x31] ;  /* 0x00003108101de981 */ /* 0x000ea2000c1e1100 */
[----:B0-----:R-:W-:-:S04]  /*20340*/  @!P5 IADD3 R98, P0, P4, R6, UR61, R30 ;  /* 0x0000003d0662dc10 */ /* 0x001fc8000fc1e01e */
[----:B------:R-:W-:Y:S02]  /*20350*/  @!P5 IADD3.X R99, R25, UR60, R31, P0, P4 ;  /* 0x0000003c1963dc10 */ /* 0x000fe400087e841f */
[----:B------:R-:W-:-:S13]  /*20360*/  ISETP.LT.OR P5, PT, R24, 0x61, !P2 ;  /* 0x000000611800780c */ /* 0x000fda00057a1670 */
[----:B------:R-:W0:Y:S01]  /*20370*/  @!P5 LDC.64 R30, c[0x0][0x5c0] ;  /* 0x00017000ff1edb82 */ /* 0x000e220000000a00 */
[----:B------:R-:W-:Y:S02]  /*20380*/  ISETP.LT.OR P3, PT, R24, 0x62, !P2 ;  /* 0x000000621800780c */ /* 0x000fe40005761670 */
[----:B------:R-:W-:Y:S02]  /*20390*/  LOP3.LUT R28, R28, 0xffffdfff, RZ, 0xc0, !PT ;  /* 0xffffdfff1c1c7812 */ /* 0x000fe400078ec0ff */
[----:B0-----:R-:W-:-:S04]  /*203a0*/  @!P5 IADD3 R102, P0, P4, R6, UR7, R30 ;  /* 0x000000070666dc10 */ /* 0x001fc8000fc1e01e */
[----:B------:R-:W-:-:S05]  /*203b0*/  @!P5 IADD3.X R103, R25, UR6, R31, P0, P4 ;  /* 0x000000061967dc10 */ /* 0x000fca00087e841f */
[----:B------:R-:W0:Y:S01]  /*203c0*/  @!P3 LDC.64 R30, c[0x0][0x5c0] ;  /* 0x00017000ff1ebb82 */ /* 0x000e220000000a00 */
        /* <DEDUP_REMOVED lines=25> */
[----:B---3--:R-:W-:-:S11]  /*20560*/  LOP3.LUT R29, R29, 0xff, RZ, 0xc0, !PT ;  /* 0x000000ff1d1d7812 */ /* 0x008fd600078ec0ff */
[----:B------:R-:W0:Y:S01]  /*20570*/  @!P0 LDC.64 R32, c[0x0][0x5c0] ;  /* 0x00017000ff208b82 */ /* 0x000e220000000a00 */
[----:B------:R-:W-:-:S05]  /*20580*/  F2FP.F16.E4M3.UNPACK_B R29, R29 ;  /* 0x0000001dff1d723e */ /* 0x000fca00020006ff */
[----:B------:R-:W-:-:S05]  /*20590*/  HADD2.F32 R29, -RZ, R29.H0_H0 ;  /* 0x2000001dff1d7230 */ /* 0x000fca0000004100 */
[----:B------:R-:W-:-:S04]  /*205a0*/  FMUL R29, R29, UR5 ;  /* 0x000000051d1d7c20 */ /* 0x000fc80008400000 */
[----:B------:R-:W-:Y:S01]  /*205b0*/  FFMA R29, R112, UR4, R29 ;  /* 0x00000004701d7c23 */ /* 0x000fe2000800001d */
        /* <DEDUP_REMOVED lines=25> */
[----:B0-----:R-:W-:-:S06]  /*20750*/  PRMT R29, RZ, 0x7610, R29 ;  /* 0x00007610ff1d7816 */ /* 0x001fcc000000001d */
[----:B------:R-:W4:Y:S01]  /*20760*/  @!P6 LDG.E.U8 R29, desc[UR8][R16.64+0x38] ;  /* 0x00003808101de981 */ /* 0x000f22000c1e1100 */
[----:B------:R-:W-:Y:S02]  /*20770*/  @P3 LOP3.LUT R28, R28, 0x80000, RZ, 0xfc, !PT ;  /* 0x000800001c1c3812 */ /* 0x000fe400078efcff */
[----:B------:R-:W-:Y:S02]  /*20780*/  LOP3.LUT P3, RZ, R26, 0x1000, RZ, 0xc0, !PT ;  /* 0x000010001aff7812 */ /* 0x000fe4000786c0ff */
[----:B------:R-:W-:Y:S02]  /*20790*/  ISETP.LT.OR P5, PT, R24, 0x6a, !P2 ;  /* 0x0000006a1800780c */ /* 0x000fe400057a1670 */
[----:B------:R-:W-:-:S11]  /*207a0*/  LOP3.LUT R26, R26, 0xfffffbff, RZ, 0xc0, !PT ;  /* 0xfffffbff1a1a7812 */ /* 0x000fd600078ec0ff */
[----:B------:R-:W0:Y:S01]  /*207b0*/  @!P5 LDC.64 R30, c[0x0][0x5c0] ;  /* 0x00017000ff1edb82 */ /* 0x000e220000000a00 */
[----:B------:R-:W-:Y:S02]  /*207c0*/  @P2 LOP3.LUT R26, R26, 0x400, RZ, 0xfc, !PT ;  /* 0x000004001a1a2812 */ /* 0x000fe400078efcff */
[----:B------:R-:W-:Y:S02]  /*207d0*/  ISETP.LT.OR P2, PT, R24, 0x61, !P1 ;  /* 0x000000611800780c */ /* 0x000fe40004f41670 */
[----:B----4-:R-:W-:-:S04]  /*207e0*/  LOP3.LUT R29, R29, 0xff, RZ, 0xc0, !PT ;  /* 0x000000ff1d1d7812 */ /* 0x010fc800078ec0ff */
[----:B------:R-:W-:-:S05]  /*207f0*/  F2FP.F16.E4M3.UNPACK_B R29, R29 ;  /* 0x0000001dff1d723e */ /* 0x000fca00020006ff */
[----:B------:R-:W-:-:S05]  /*20800*/  HADD2.F32 R29, -RZ, R29.H0_H0 ;  /* 0x2000001dff1d7230 */ /* 0x000fca0000004100 */
[----:B------:R-:W-:-:S04]  /*20810*/  FMUL R29, R29, UR5 ;  /* 0x000000051d1d7c20 */ /* 0x000fc80008400000 */
[----:B---3--:R-:W-:Y:S01]  /*20820*/  FFMA R29, R112, UR4, R29 ;  /* 0x00000004701d7c23 */ /* 0x008fe2000800001d */
[----:B0-----:R-:W-:Y:S01]  /*20830*/  @!P5 IADD3 R130, P0, P4, R6, UR7, R30 ;  /* 0x000000070682dc10 */ /* 0x001fe2000fc1e01e */
[----:B------:R-:W-:Y:S01]  /*20840*/  IMAD.U32 R32, RZ, RZ, UR6 ;  /* 0x00000006ff207e24 */ /* 0x000fe2000f8e00ff */
[----:B------:R-:W-:Y:S01]  /*20850*/  LOP3.LUT R28, R28, 0xfffdffff, RZ, 0xc0, !PT ;  /* 0xfffdffff1c1c7812 */ /* 0x000fe200078ec0ff */
[----:B------:R-:W3:Y:S01]  /*20860*/  LDL.LU R112, [R1+0x3c8] ;  /* 0x0003c80001707983 */ /* 0x000ee20000300800 */
[----:B------:R-:W-:-:S05]  /*20870*/  F2FP.SATFINITE.E4M3.F32.PACK_AB_MERGE_C R29, RZ, R29, RZ ;  /* 0x0000001dff1d723e */ /* 0x000fca00048070ff */
[----:B------:R0:W-:Y:S02]  /*20880*/  @!P6 STG.E.U8 desc[UR8][R54.64+0x38], R29 ;  /* 0x0000381d3600e986 */ /* 0x0001e4000c101108 */
[----:B0-----:R-:W-:-:S06]  /*20890*/  PRMT R29, RZ, 0x7610, R29 ;  /* 0x00007610ff1d7816 */ /* 0x001fcc000000001d */
[----:B------:R-:W4:Y:S01]  /*208a0*/  @!P3 LDG.E.U8 R29, desc[UR8][R16.64+0x39] ;  /* 0x00003908101db981 */ /* 0x000f22000c1e1100 */
[----:B------:R-:W-:Y:S02]  /*208b0*/  @!P5 IADD3.X R131, R25, UR6, R31, P0, P4 ;  /* 0x000000061983dc10 */ /* 0x000fe400087e841f */
[----:B------:R-:W0:Y:S01]  /*208c0*/  @!P2 LDC.64 R30, c[0x0][0x5c0] ;  /* 0x00017000ff1eab82 */ /* 0x000e220000000a00 */
[----:B------:R-:W-:-:S04]  /*208d0*/  @P5 LOP3.LUT R28, R28, 0x20000, RZ, 0xfc, !PT ;  /* 0x000200001c1c5812 */ /* 0x000fc800078efcff */
        /* <DEDUP_REMOVED lines=32> */
[----:B------:R-:W-:Y:S01]  /*20ae0*/  IMAD.U32 R32, RZ, RZ, UR7 ;  /* 0x00000007ff207e24 */ /* 0x000fe2000f8e00ff */
[----:B------:R-:W3:Y:S03]  /*20af0*/  LDL.LU R112, [R1+0x3d0] ;  /* 0x0003d00001707983 */ /* 0x000ee60000300800 */
[----:B------:R-:W-:-:S05]  /*20b00*/  F2FP.SATFINITE.E4M3.F32.PACK_AB_MERGE_C R29, RZ, R29, RZ ;  /* 0x0000001dff1d723e */ /* 0x000fca00048070ff */
[----:B------:R0:W-:Y:S02]  /*20b10*/  @!P0 STG.E.U8 desc[UR8][R30.64+0x38], R29 ;  /* 0x0000381d1e008986 */ /* 0x0001e4000c101108 */
[----:B0-----:R-:W-:Y:S01]  /*20b20*/  PRMT R29, RZ, 0x7610, R29 ;  /* 0x00007610ff1d7816 */ /* 0x001fe2000000001d */
[----:B------:R-:W0:Y:S05]  /*20b30*/  @!P3 LDC.64 R30, c[0x0][0x5c0] ;  /* 0x00017000ff1ebb82 */ /* 0x000e2a0000000a00 */
[----:B------:R-:W4:Y:S01]  /*20b40*/  @!P3 LDG.E.U8 R29, desc[UR8][R18.64+0x39] ;  /* 0x00003908121db981 */ /* 0x000f22000c1e1100 */
[----:B------:R-:W-:Y:S01]  /*20b50*/  IMAD.U32 R33, RZ, RZ, UR6 ;  /* 0x00000006ff217e24 */ /* 0x000fe2000f8e00ff */
[----:B------:R-:W-:-:S04]  /*20b60*/  @!P3 IADD3 R32, P4, P5, R32, UR61, R6 ;  /* 0x0000003d2020bc10 */ /* 0x000fc8000fd9e006 */
[----:B------:R-:W-:Y:S02]  /*20b70*/  @!P3 IADD3.X R33, R33, UR60, R25, P4, P5 ;  /* 0x0000003c2121bc10 */ /* 0x000fe4000a7ea419 */
[----:B------:R-:W-:Y:S02]  /*20b80*/  ISETP.GE.AND P5, PT, R3, 0x181, PT ;  /* 0x000001810300780c */ /* 0x000fe40003fa6270 */
[----:B0-----:R-:W-:-:S05]  /*20b90*/  @!P3 IADD3 R30, P0, R32, R30, RZ ;  /* 0x0000001e201eb210 */ /* 0x001fca0007f1e0ff */
[----:B------:R-:W-:Y:S01]  /*20ba0*/  @!P3 IMAD.X R31, R33, 0x1, R31, P0 ;  /* 0x00000001211fb824 */ /* 0x000fe200000e061f */
        /* <DEDUP_REMOVED lines=16> */
[--C-:B------:R-:W-:Y:S02]  /*20cb0*/  @!P0 IADD3.X R33, R31, R33, R29.reuse, P3, !PT ;  /* 0x000000211f218210 */ /* 0x100fe40001ffe41d */
[----:B------:R-:W-:-:S06]  /*20cc0*/  PRMT R29, RZ, 0x7610, R29 ;  /* 0x00007610ff1d7816 */ /* 0x000fcc000000001d */
[----:B------:R-:W4:Y:S01]  /*20cd0*/  @!P0 LDG.E.U8 R29, desc[UR8][R20.64+0x30] ;  /* 0x00003008141d8981 */ /* 0x000f22000c1e1100 */
[----:B------:R-:W-:Y:S02]  /*20ce0*/  @P2 LOP3.LUT R0, R0, 0x2, RZ, 0xfc, !PT ;  /* 0x0000000200002812 */ /* 0x000fe400078efcff */
[----:B------:R-:W-:-:S13]  /*20cf0*/  ISETP.LT.OR P2, PT, R24, 0x69, !P1 ;  /* 0x000000691800780c */ /* 0x000fda0004f41670 */
[----:B------:R-:W0:Y:S02]  /*20d00*/  @!P2 LDC.64 R30, c[0x0][0x5c0] ;  /* 0x00017000ff1eab82 */ /* 0x000e240000000a00 */
[----:B0-----:R-:W-:-:S04]  /*20d10*/  @!P2 IADD3 R140, P3, P4, R6, UR11, R30 ;  /* 0x0000000b068cac10 */ /* 0x001fc8000fc7e01e */
[----:B------:R-:W-:Y:S02]  /*20d20*/  @!P2 IADD3.X R141, R25, UR10, R31, P3, P4 ;  /* 0x0000000a198dac10 */ /* 0x000fe40009fe841f */
        /* <DEDUP_REMOVED lines=38> */
[----:B------:R-:W-:Y:S02]  /*20f90*/  LOP3.LUT R28, R28, 0xdfffffff, RZ, 0xc0, !PT ;  /* 0xdfffffff1c1c7812 */ /* 0x000fe400078ec0ff */
[----:B------:R-:W-:Y:S02]  /*20fa0*/  LOP3.LUT R26, R26, 0xfffff7ff, RZ, 0xc0, !PT ;  /* 0xfffff7ff1a1a7812 */ /* 0x000fe400078ec0ff */
[----:B------:R-:W-:Y:S02]  /*20fb0*/  @P6 LOP3.LUT R28, R28, 0x20000000, RZ, 0xfc, !PT ;  /* 0x200000001c1c6812 */ /* 0x000fe400078efcff */
[----:B------:R-:W-:-:S05]  /*20fc0*/  ISETP.GE.AND P6, PT, R3, 0x101, PT ;  /* 0x000001010300780c */ /* 0x000fca0003fc6270 */
        /* <DEDUP_REMOVED lines=13> */
[----:B------:R-:W-:Y:S02]  /*210a0*/  LOP3.LUT P2, RZ, R26, 0x800, RZ, 0xc0, !PT ;  /* 0x000008001aff7812 */ /* 0x000fe4000784c0ff */
        /* <DEDUP_REMOVED lines=8> */
[----:B------:R0:W-:Y:S04]  /*21130*/  @!P4 STG.E.U8 desc[UR8][R108.64+0x30], R29 ;  /* 0x0000301d6c00c986 */ /* 0x0001e8000c101108 */
[----:B------:R-:W1:Y:S01]  /*21140*/  @!P0 LDC.64 R30, c[0x0][0x5c0] ;  /* 0x00017000ff1e8b82 */ /* 0x000e620000000a00 */
[----:B0-----:R-:W-:-:S06]  /*21150*/  PRMT R29, RZ, 0x7610, R29 ;  /* 0x00007610ff1d7816 */ /* 0x001fcc000000001d */
[----:B------:R-:W4:Y:S01]  /*21160*/  @!P2 LDG.E.U8 R29, desc[UR8][R22.64+0x31] ;  /* 0x00003108161da981 */ /* 0x000f22000c1e1100 */
[----:B------:R-:W-:Y:S02]  /*21170*/  @!P0 IMAD.MOV.U32 R32, RZ, RZ, R6 ;  /* 0x000000ffff208224 */ /* 0x000fe400078e0006 */
[----:B------:R-:W-:Y:S02]  /*21180*/  @!P0 IMAD.MOV.U32 R33, RZ, RZ, R25 ;  /* 0x000000ffff218224 */ /* 0x000fe400078e0019 */
[----:B------:R-:W-:-:S03]  /*21190*/  @!P0 IMAD.WIDE.U32 R32, R4, 0x180, R32 ;  /* 0x0000018004208825 */ /* 0x000fc600078e0020 */
[----:B-1----:R-:W-:Y:S02]  /*211a0*/  @!P0 IADD3 R32, P3, R32, R30, RZ ;  /* 0x0000001e20208210 */ /* 0x002fe40007f7e0ff */
        /* <DEDUP_REMOVED lines=8> */
[----:B0-----:R-:W-:-:S05]  /*21230*/  @!P0 IMAD R29, R5, 0x180, RZ ;  /* 0x00000180051d8824 */ /* 0x001fca00078e02ff */
[--C-:B------:R-:W-:Y:S02]  /*21240*/  @!P0 IADD3.X R33, R31, R33, R29.reuse, P3, !PT ;  /* 0x000000211f218210 */ /* 0x100fe40001ffe41d */
[----:B------:R-:W-:-:S06]  /*21250*/  PRMT R29, RZ, 0x7610, R29 ;  /* 0x00007610ff1d7816 */ /* 0x000fcc000000001d */
[----:B------:R-:W4:Y:S01]  /*21260*/  @!P0 LDG.E.U8 R29, desc[UR8][R20.64+0x38] ;  /* 0x00003808141d8981 */ /* 0x000f22000c1e1100 */
        /* <DEDUP_REMOVED lines=38> */
[----:B------:R-:W-:-:S04]  /*214d0*/  @P2 LOP3.LUT R28, R28, 0x2000000, RZ, 0xfc, !PT ;  /* 0x020000001c1c2812 */ /* 0x000fc800078efcff */
[----:B------:R-:W-:-:S04]  /*214e0*/  LOP3.LUT R28, R28, 0xfffbffff, RZ, 0xc0, !PT ;  /* 0xfffbffff1c1c7812 */ /* 0x000fc800078ec0ff */
[----:B------:R-:W-:Y:S02]  /*214f0*/  @P5 LOP3.LUT R28, R28, 0x40000, RZ, 0xfc, !PT ;  /* 0x000400001c1c5812 */ /* 0x000fe400078efcff */
[----:B------:R-:W-:Y:S02]  /*21500*/  LOP3.LUT P5, RZ, R0, 0x800000, RZ, 0xc0, !PT ;  /* 0x0080000000ff7812 */ /* 0x000fe400078ac0ff */
[C---:B------:R-:W-:Y:S02]  /*21510*/  LOP3.LUT P2, RZ, R26.reuse, 0x400, RZ, 0xc0, !PT ;  /* 0x000004001aff7812 */ /* 0x040fe4000784c0ff */
[----:B------:R-:W-:-:S04]  /*21520*/  LOP3.LUT R26, R26, 0xfffffdff, RZ, 0xc0, !PT ;  /* 0xfffffdff1a1a7812 */ /* 0x000fc800078ec0ff */
[----:B------:R-:W-:Y:S02]  /*21530*/  @P6 LOP3.LUT R26, R26, 0x200, RZ, 0xfc, !PT ;  /* 0x000002001a1a6812 */ /* 0x000fe400078efcff */
[----:B------:R-:W-:-:S13]  /*21540*/  ISETP.LT.OR P6, PT, R24, 0x71, !P2 ;  /* 0x000000711800780c */ /* 0x000fda00057c1670 */
[----:B------:R-:W0:Y:S01]  /*21550*/  @!P6 LDC.64 R30, c[0x0][0x5c0] ;  /* 0x00017000ff1eeb82 */ /* 0x000e220000000a00 */
[----:B------:R-:W-:-:S04]  /*21560*/  LOP3.LUT R2, R2, 0xfffffffb, RZ, 0xc0, !PT ;  /* 0xfffffffb02027812 */ /* 0x000fc800078ec0ff */
[----:B------:R-:W-:Y:S02]  /*21570*/  @P6 LOP3.LUT R2, R2, 0x4, RZ, 0xfc, !PT ;  /* 0x0000000402026812 */ /* 0x000fe400078efcff */
[----:B----4-:R-:W-:-:S04]  /*21580*/  LOP3.LUT R29, R29, 0xff, RZ, 0xc0, !PT ;  /* 0x000000ff1d1d7812 */ /* 0x010fc800078ec0ff */
[----:B------:R-:W-:-:S05]  /*21590*/  F2FP.F16.E4M3.UNPACK_B R29, R29 ;  /* 0x0000001dff1d723e */ /* 0x000fca00020006ff */
[----:B------:R-:W-:-:S05]  /*215a0*/  HADD2.F32 R29, -RZ, R29.H0_H0 ;  /* 0x2000001dff1d7230 */ /* 0x000fca0000004100 */
[----:B------:R-:W-:-:S04]  /*215b0*/  FMUL R29, R29, UR5 ;  /* 0x000000051d1d7c20 */ /* 0x000fc80008400000 */
[----:B---3--:R-:W-:Y:S01]  /*215c0*/  FFMA R29, R112, UR4, R29 ;  /* 0x00000004701d7c23 */ /* 0x008fe2000800001d */
        /* <DEDUP_REMOVED lines=15> */
[----:B0-----:R-:W-:-:S04]  /*216c0*/  @!P4 IADD3 R184, P0, P3, R6, UR7, R30 ;  /* 0x0000000706b8cc10 */ /* 0x001fc8000fb1e01e */
[----:B------:R-:W-:Y:S02]  /*216d0*/  @!P4 IADD3.X R185, R25, UR6, R31, P0, P3 ;  /* 0x0000000619b9cc10 */ /* 0x000fe400087e641f */
        /* <DEDUP_REMOVED lines=12> */
[----:B------:R-:W-:-:S04]  /*217a0*/  ISETP.GE.AND P5, PT, R3, 0x1, PT ;  /* 0x000000010300780c */ /* 0x000fc80003fa6270 */
[----:B------:R-:W-:Y:S02]  /*217b0*/  ISETP.LT.OR P0, PT, R24, 0x41, !P5 ;  /* 0x000000411800780c */ /* 0x000fe40006f01670 */
[----:B0-----:R-:W-:-:S11]  /*217c0*/  PRMT R29, RZ, 0x7610, R29 ;  /* 0x00007610ff1d7816 */ /* 0x001fd6000000001d */
        /* <DEDUP_REMOVED lines=13> */
[----:B------:R-:W-:Y:S02]  /*218a0*/  ISETP.LT.OR P0, PT, R24, 0x42, !P5 ;  /* 0x000000421800780c */ /* 0x000fe40006f01670 */
[----:B0-----:R-:W-:-:S11]  /*218b0*/  PRMT R29, RZ, 0x7610, R29 ;  /* 0x00007610ff1d7816 */ /* 0x001fd6000000001d */
[----:B------:R-:W0:Y:S01]  /*218c0*/  @!P0 LDC.64 R30, c[0x0][0x5c0] ;  /* 0x00017000ff1e8b82 */ /* 0x000e220000000a00 */
[----:B------:R-:W4:Y:S01]  /*218d0*/  @!P0 LDG.E.U8 R29, desc[UR8][R8.64+0x41] ;  /* 0x00004108081d8981 */ /* 0x000f22000c1e1100 */
[----:B------:R-:W-:-:S04]  /*218e0*/  @P6 LOP3.LUT R28, R28, 0x80000000, RZ, 0xfc, !PT ;  /* 0x800000001c1c6812 */ /* 0x000fc800078efcff */
[----:B------:R-:W-:-:S04]  /*218f0*/  LOP3.LUT R28, R28, 0xf7ffffff, RZ, 0xc0, !PT ;  /* 0xf7ffffff1c1c7812 */ /* 0x000fc800078ec0ff */
[----:B------:R-:W-:Y:S02]  /*21900*/  @P4 LOP3.LUT R28, R28, 0x8000000, RZ, 0xfc, !PT ;  /* 0x080000001c1c4812 */ /* 0x000fe400078efcff */
[----:B------:R-:W-:Y:S02]  /*21910*/  ISETP.LT.OR P4, PT, R24, 0x41, !P2 ;  /* 0x000000411800780c */ /* 0x000fe40005781670 */
[----:B0-----:R-:W-:-:S05]  /*21920*/  @!P0 IADD3 R30, P3, R6, R30, RZ ;  /* 0x0000001e061e8210 */ /* 0x001fca0007f7e0ff */
[----:B------:R-:W-:Y:S01]  /*21930*/  @!P0 IMAD.X R31, R25, 0x1, R31, P3 ;  /* 0x00000001191f8824 */ /* 0x000fe200018e061f */
        /* <DEDUP_REMOVED lines=22> */
[----:B-1----:R-:W-:-:S11]  /*21aa0*/  PRMT R29, RZ, 0x7610, R29 ;  /* 0x00007610ff1d7816 */ /* 0x002fd6000000001d */
[----:B------:R-:W4:Y:S01]  /*21ab0*/  @!P4 LDG.E.U8 R29, desc[UR8][R10.64+0x41] ;  /* 0x000041080a1dc981 */ /* 0x000f22000c1e1100 */
[----:B0-----:R-:W-:Y:S02]  /*21ac0*/  @!P6 IADD3 R178, P0, P3, R6, UR11, R30 ;  /* 0x0000000b06b2ec10 */ /* 0x001fe4000fb1e01e */
[----:B------:R-:W-:Y:S02]  /*21ad0*/  @P6 LOP3.LUT R28, R28, 0x200000, RZ, 0xfc, !PT ;  /* 0x002000001c1c6812 */ /* 0x000fe400078efcff */
        /* <DEDUP_REMOVED lines=37> */
[----:B------:R-:W-:Y:S02]  /*21d30*/  ISETP.LT.OR P0, PT, R24, 0x4a, !P5 ;  /* 0x0000004a1800780c */ /* 0x000fe40006f01670 */
[----:B0-----:R-:W-:-:S11]  /*21d40*/  PRMT R29, RZ, 0x7610, R29 ;  /* 0x00007610ff1d7816 */ /* 0x001fd6000000001d */
[----:B------:R-:W0:Y:S01]  /*21d50*/  @!P0 LDC.64 R30, c[0x0][0x5c0] ;  /* 0x00017000ff1e8b82 */ /* 0x000e220000000a00 */
[----:B------:R-:W4:Y:S01]  /*21d60*/  @!P0 LDG.E.U8 R29, desc[UR8][R8.64+0x49] ;  /* 0x00004908081d8981 */ /* 0x000f22000c1e1100 */
        /* <DEDUP_REMOVED lines=13> */
[----:B------:R-:W-:-:S04]  /*21e40*/  LOP3.LUT R28, R28, 0xffff7fff, RZ, 0xc0, !PT ;  /* 0xffff7fff1c1c7812 */ /* 0x000fc800078ec0ff */
[----:B------:R-:W-:Y:S02]  /*21e50*/  @P6 LOP3.LUT R28, R28, 0x8000, RZ, 0xfc, !PT ;  /* 0x000080001c1c6812 */ /* 0x000fe400078efcff */
[----:B------:R-:W-:Y:S02]  /*21e60*/  LOP3.LUT P6, RZ, R26, 0x200, RZ, 0xc0, !PT ;  /* 0x000002001aff7812 */ /* 0x000fe400078cc0ff */
[----:B------:R-:W-:-:S04]  /*21e70*/  LOP3.LUT R28, R28, 0xfffff7ff, RZ, 0xc0, !PT ;  /* 0xfffff7ff1c1c7812 */ /* 0x000fc800078ec0ff */
[----:B------:R-:W-:Y:S02]  /*21e80*/  @P4 LOP3.LUT R28, R28, 0x800, RZ, 0xfc, !PT ;  /* 0x000008001c1c4812 */ /* 0x000fe400078efcff */
        /* <DEDUP_REMOVED lines=29> */
[C---:B------:R-:W-:Y:S02]  /*22060*/  ISETP.LT.OR P4, PT, R24.reuse, 0x7a, !P6 ;  /* 0x0000007a1800780c */ /* 0x040fe40007781670 */
[----:B------:R-:W-:-:S11]  /*22070*/  ISETP.LT.OR P6, PT, R24, 0x41, !P1 ;  /* 0x000000411800780c */ /* 0x000fd60004fc1670 */
        /* <DEDUP_REMOVED lines=9> */
[----:B-1----:R-:W-:-:S06]  /*22110*/  PRMT R29, RZ, 0x7610, R29 ;  /* 0x00007610ff1d7816 */ /* 0x002fcc000000001d */
[----:B------:R-:W4:Y:S01]  /*22120*/  @!P6 LDG.E.U8 R29, desc[UR8][R12.64+0x40] ;  /* 0x000040080c1de981 */ /* 0x000f22000c1e1100 */
[----:B------:R-:W-:Y:S02]  /*22130*/  ISETP.LT.OR P5, PT, R24, 0x42, !P1 ;  /* 0x000000421800780c */ /* 0x000fe40004fa1670 */
[----:B------:R-:W-:Y:S02]  /*22140*/  LOP3.LUT R28, R28, 0xffffffdf, RZ, 0xc0, !PT ;  /* 0xffffffdf1c1c7812 */ /* 0x000fe400078ec0ff */
[----:B0-----:R-:W-:Y:S02]  /*22150*/  @!P4 IADD3 R200, P0, P3, R6, UR61, R30 ;  /* 0x0000003d06c8cc10 */ /* 0x001fe4000fb1e01e */
[----:B------:R-:W-:Y:S02]  /*22160*/  @P4 LOP3.LUT R28, R28, 0x20, RZ, 0xfc, !PT ;  /* 0x000000201c1c4812 */ /* 0x000fe400078efcff */
        /* <DEDUP_REMOVED lines=64> */
[----:B------:R-:W-:Y:S02]  /*22570*/  ISETP.LT.OR P5, PT, R24, 0x49, !P1 ;  /* 0x000000491800780c */ /* 0x000fe40004fa1670 */
        /* <DEDUP_REMOVED lines=12> */
[----:B------:R-:W-:-:S04]  /*22640*/  LOP3.LUT R28, R28, 0xffffff7f, RZ, 0xc0, !PT ;  /* 0xffffff7f1c1c7812 */ /* 0x000fc800078ec0ff */
[----:B------:R-:W-:-:S04]  /*22650*/  @P6 LOP3.LUT R28, R28, 0x80, RZ, 0xfc, !PT ;  /* 0x000000801c1c6812 */ /* 0x000fc800078efcff */
[----:B------:R-:W-:Y:S02]  /*22660*/  LOP3.LUT R28, R28, 0xffffffef, RZ, 0xc0, !PT ;  /* 0xffffffef1c1c7812 */ /* 0x000fe400078ec0ff */
[----:B-1----:R-:W-:Y:S02]  /*22670*/  @!P4 IADD3 R182, P0, P3, R6, UR7, R30 ;  /* 0x0000000706b6cc10 */ /* 0x002fe4000fb1e01e */
[----:B------:R-:W-:Y:S02]  /*22680*/  @P4 LOP3.LUT R28, R28, 0x10, RZ, 0xfc, !PT ;  /* 0x000000101c1c4812 */ /* 0x000fe400078efcff */
[----:B------:R-:W-:Y:S02]  /*22690*/  @!P4 IADD3.X R183, R25, UR6, R31, P0, P3 ;  /* 0x0000000619b7cc10 */ /* 0x000fe400087e641f */
[----:B------:R-:W-:Y:S02]  /*226a0*/  ISETP.LT.OR P4, PT, R24, 0x4a, !P1 ;  /* 0x0000004a1800780c */ /* 0x000fe40004f81670 */
[----:B------:R-:W-:-:S02]  /*226b0*/  LOP3.LUT P6, RZ, R26, 0x100, RZ, 0xc0, !PT ;  /* 0x000001001aff7812 */ /* 0x000fc400078cc0ff */
        /* <DEDUP_REMOVED lines=42> */
[----:B------:R-:W-:Y:S02]  /*22960*/  LOP3.LUT R28, R28, 0xfffffffb, RZ, 0xc0, !PT ;  /* 0xfffffffb1c1c7812 */ /* 0x000fe400078ec0ff */
[----:B----4-:R-:W-:-:S09]  /*22970*/  LOP3.LUT R29, R29, 0xff, RZ, 0xc0, !PT ;  /* 0x000000ff1d1d7812 */ /* 0x010fd200078ec0ff */
[----:B------:R-:W0:Y:S01]  /*22980*/  @!P0 LDC.64 R32, c[0x0][0x5c0] ;  /* 0x00017000ff208b82 */ /* 0x000e220000000a00 */
[----:B------:R-:W-:-:S05]  /*22990*/  F2FP.F16.E4M3.UNPACK_B R29, R29 ;  /* 0x0000001dff1d723e */ /* 0x000fca00020006ff */
[----:B------:R-:W-:-:S05]  /*229a0*/  HADD2.F32 R29, -RZ, R29.H0_H0 ;  /* 0x2000001dff1d7230 */ /* 0x000fca0000004100 */
[----:B------:R-:W-:-:S04]  /*229b0*/  FMUL R29, R29, UR5 ;  /* 0x000000051d1d7c20 */ /* 0x000fc80008400000 */
[----:B---3--:R-:W-:Y:S01]  /*229c0*/  FFMA R29, R112, UR4, R29 ;  /* 0x00000004701d7c23 */ /* 0x008fe2000800001d */
[----:B------:R-:W-:Y:S01]  /*229d0*/  @P2 LOP3.LUT R28, R28, 0x4, RZ, 0xfc, !PT ;  /* 0x000000041c1c2812 */ /* 0x000fe200078efcff */
[----:B------:R-:W-:Y:S01]  /*229e0*/  IMAD.U32 R34, RZ, RZ, UR7 ;  /* 0x00000007ff227e24 */ /* 0x000fe2000f8e00ff */
[----:B------:R-:W3:Y:S02]  /*229f0*/  LDL.LU R112, [R1+0x430] ;  /* 0x0004300001707983 */ /* 0x000ee40000300800 */
[----:B------:R-:W-:-:S05]  /*22a00*/  F2FP.SATFINITE.E4M3.F32.PACK_AB_MERGE_C R29, RZ, R29, RZ ;  /* 0x0000001dff1d723e */ /* 0x000fca00048070ff */
[----:B------:R1:W-:Y:S02]  /*22a10*/  @!P3 STG.E.U8 desc[UR8][R30.64+0x48], R29 ;  /* 0x0000481d1e00b986 */ /* 0x0003e4000c101108 */
[----:B-1----:R-:W-:-:S06]  /*22a20*/  PRMT R29, RZ, 0x7610, R29 ;  /* 0x00007610ff1d7816 */ /* 0x002fcc000000001d */
[----:B------:R-:W4:Y:S01]  /*22a30*/  @!P0 LDG.E.U8 R29, desc[UR8][R14.64+0x49] ;  /* 0x000049080e1d8981 */ /* 0x000f22000c1e1100 */
[----:B------:R-:W-:-:S13]  /*22a40*/  ISETP.LT.OR P2, PT, R24, 0x89, !P1 ;  /* 0x000000891800780c */ /* 0x000fda0004f41670 */
[----:B------:R-:W1:Y:S01]  /*22a50*/  @!P2 LDC.64 R30, c[0x0][0x5c0] ;  /* 0x00017000ff1eab82 */ /* 0x000e620000000a00 */
        /* <DEDUP_REMOVED lines=21> */
[----:B------:R-:W-:-:S13]  /*22bb0*/  ISETP.LT.OR P4, PT, R24, 0x8a, !P1 ;  /* 0x0000008a1800780c */ /* 0x000fda0004f81670 */
[----:B------:R-:W0:Y:S01]  /*22bc0*/  @!P4 LDC.64 R30, c[0x0][0x5c0] ;  /* 0x00017000ff1ecb82 */ /* 0x000e220000000a00 */
[----:B------:R-:W-:Y:S02]  /*22bd0*/  LOP3.LUT R26, R26, 0xffffffbf, RZ, 0xc0, !PT ;  /* 0xffffffbf1a1a7812 */ /* 0x000fe400078ec0ff */
[----:B------:R-:W-:Y:S02]  /*22be0*/  LOP3.LUT R28, R28, 0xfffffffe, RZ, 0xc0, !PT ;  /* 0xfffffffe1c1c7812 */ /* 0x000fe400078ec0ff */
[----:B------:R-:W-:Y:S02]  /*22bf0*/  @P1 LOP3.LUT R26, R26, 0x40, RZ, 0xfc, !PT ;  /* 0x000000401a1a1812 */ /* 0x000fe400078efcff */
[----:B------:R-:W-:Y:S02]  /*22c00*/  ISETP.GE.AND P1, PT, R3, 0x101, PT ;  /* 0x000001010300780c */ /* 0x000fe40003f26270 */
        /* <DEDUP_REMOVED lines=8> */
[----:B------:R-:W-:Y:S02]  /*22c90*/  ISETP.LT.OR P4, PT, R24, 0x81, !P1 ;  /* 0x000000811800780c */ /* 0x000fe40004f81670 */
[----:B------:R-:W-:Y:S01]  /*22ca0*/  LOP3.LUT R27, R27, 0x7fffffff, RZ, 0xc0, !PT ;  /* 0x7fffffff1b1b7812 */ /* 0x000fe200078ec0ff */
[----:B------:R-:W-:Y:S01]  /*22cb0*/  IMAD.U32 R32, RZ, RZ, UR6 ;  /* 0x00000006ff207e24 */ /* 0x000fe2000f8e00ff */
[----:B------:R-:W-:Y:S01]  /*22cc0*/  F2FP.SATFINITE.E4M3.F32.PACK_AB_MERGE_C R29, RZ, R29, RZ ;  /* 0x0000001dff1d723e */ /* 0x000fe200048070ff */
[----:B------:R-:W3:Y:S04]  /*22cd0*/  LDL.LU R112, [R1+0x438] ;  /* 0x0004380001707983 */ /* 0x000ee80000300800 */
[----:B------:R0:W-:Y:S04]  /*22ce0*/  @!P5 STG.E.U8 desc[UR8][R78.64+0x40], R29 ;  /* 0x0000401d4e00d986 */ /* 0x0001e8000c101108 */
[----:B------:R-:W1:Y:S01]  /*22cf0*/  @!P4 LDC.64 R30, c[0x0][0x5c0] ;  /* 0x00017000ff1ecb82 */ /* 0x000e620000000a00 */
[----:B0-----:R-:W-:-:S06]  /*22d00*/  PRMT R29, RZ, 0x7610, R29 ;  /* 0x00007610ff1d7816 */ /* 0x001fcc000000001d */
[----:B------:R-:W4:Y:S01]  /*22d10*/  @!P2 LDG.E.U8 R29, desc[UR8][R16.64+0x41] ;  /* 0x00004108101da981 */ /* 0x000f22000c1e1100 */
[----:B------:R-:W-:Y:S02]  /*22d20*/  @P4 LOP3.LUT R27, R27, 0x80000000, RZ, 0xfc, !PT ;  /* 0x800000001b1b4812 */ /* 0x000fe400078efcff */
        /* <DEDUP_REMOVED lines=38> */
[----:B------:R-:W-:Y:S02]  /*22f90*/  @!P0 IADD3 R29, P4, P5, R29, UR61, R6 ;  /* 0x0000003d1d1d8c10 */ /* 0x000fe4000fd9e006 */
[----:B------:R-:W1:Y:S02]  /*22fa0*/  @!P2 LDC.64 R30, c[0x0][0x5c0] ;  /* 0x00017000ff1eab82 */ /* 0x000e640000000a00 */
[----:B0-----:R-:W-:Y:S02]  /*22fb0*/  @!P0 IADD3 R32, P3, R29, R32, RZ ;  /* 0x000000201d208210 */ /* 0x001fe40007f7e0ff */
[----:B------:R-:W-:-:S06]  /*22fc0*/  PRMT R29, RZ, 0x7610, R29 ;  /* 0x00007610ff1d7816 */ /* 0x000fcc000000001d */
[----:B------:R-:W4:Y:S01]  /*22fd0*/  @!P0 LDG.E.U8 R29, desc[UR8][R18.64+0x41] ;  /* 0x00004108121d8981 */ /* 0x000f22000c1e1100 */
[----:B------:R-:W-:Y:S02]  /*22fe0*/  @!P0 IADD3.X R34, R34, UR60, R25, P4, P5 ;  /* 0x0000003c22228c10 */ /* 0x000fe4000a7ea419 */
[----:B-1----:R-:W-:-:S04]  /*22ff0*/  @!P2 IADD3 R122, P4, P5, R6, UR61, R30 ;  /* 0x0000003d067aac10 */ /* 0x002fc8000fd9e01e */
[----:B------:R-:W-:Y:S01]  /*23000*/  @!P2 IADD3.X R123, R25, UR60, R31, P4, P5 ;  /* 0x0000003c197bac10 */ /* 0x000fe2000a7ea41f */
[----:B------:R-:W-:Y:S01]  /*23010*/  @!P0 IMAD.X R33, R34, 0x1, R33, P3 ;  /* 0x0000000122218824 */ /* 0x000fe200018e0621 */
        /* <DEDUP_REMOVED lines=16> */
[----:B------:R-:W-:Y:S02]  /*23120*/  LOP3.LUT P2, RZ, R26, 0x80, RZ, 0xc0, !PT ;  /* 0x000000801aff7812 */ /* 0x000fe4000784c0ff */
[----:B------:R-:W-:-:S04]  /*23130*/  LOP3.LUT R27, R27, 0xfdffffff, RZ, 0xc0, !PT ;  /* 0xfdffffff1b1b7812 */ /* 0x000fc800078ec0ff */
[----:B------:R-:W-:Y:S02]  /*23140*/  @P1 LOP3.LUT R27, R27, 0x2000000, RZ, 0xfc, !PT ;  /* 0x020000001b1b1812 */ /* 0x000fe400078efcff */
[----:B0-----:R-:W-:Y:S02]  /*23150*/  @!P1 IADD3 R120, P0, P3, R6, UR61, R30 ;  /* 0x0000003d06789c10 */ /* 0x001fe4000fb1e01e */
[----:B----4-:R-:W-:-:S04]  /*23160*/  LOP3.LUT R29, R29, 0xff, RZ, 0xc0, !PT ;  /* 0x000000ff1d1d7812 */ /* 0x010fc800078ec0ff */
[----:B------:R-:W-:-:S05]  /*23170*/  F2FP.F16.E4M3.UNPACK_B R29, R29 ;  /* 0x0000001dff1d723e */ /* 0x000fca00020006ff */
[----:B------:R-:W-:-:S05]  /*23180*/  HADD2.F32 R29, -RZ, R29.H0_H0 ;  /* 0x2000001dff1d7230 */ /* 0x000fca0000004100 */
[----:B------:R-:W-:-:S04]  /*23190*/  FMUL R29, R29, UR5 ;  /* 0x000000051d1d7c20 */ /* 0x000fc80008400000 */
[----:B---3--:R-:W-:Y:S01]  /*231a0*/  FFMA R29, R112, UR4, R29 ;  /* 0x00000004701d7c23 */ /* 0x008fe2000800001d */
[----:B------:R-:W-:Y:S01]  /*231b0*/  @!P1 IADD3.X R121, R25, UR60, R31, P0, P3 ;  /* 0x0000003c19799c10 */ /* 0x000fe200087e641f */
[----:B------:R-:W-:Y:S01]  /*231c0*/  IMAD.U32 R32, RZ, RZ, UR7 ;  /* 0x00000007ff207e24 */ /* 0x000fe2000f8e00ff */
[----:B------:R-:W-:Y:S01]  /*231d0*/  LOP3.LUT R27, R27, 0xbfffffff, RZ, 0xc0, !PT ;  /* 0xbfffffff1b1b7812 */ /* 0x000fe200078ec0ff */
[----:B------:R-:W3:Y:S01]  /*231e0*/  LDL.LU R112, [R1+0x448] ;  /* 0x0004480001707983 */ /* 0x000ee20000300800 */
[----:B------:R-:W-:-:S05]  /*231f0*/  F2FP.SATFINITE.E4M3.F32.PACK_AB_MERGE_C R29, RZ, R29, RZ ;  /* 0x0000001dff1d723e */ /* 0x000fca00048070ff */
[----:B------:R0:W-:Y:S02]  /*23200*/  @!P4 STG.E.U8 desc[UR8][R80.64+0x48], R29 ;  /* 0x0000481d5000c986 */ /* 0x0001e4000c101108 */
[----:B0-----:R-:W-:-:S06]  /*23210*/  PRMT R29, RZ, 0x7610, R29 ;  /* 0x00007610ff1d7816 */ /* 0x001fcc000000001d */
[----:B------:R-:W4:Y:S01]  /*23220*/  @!P5 LDG.E.U8 R29, desc[UR8][R16.64+0x49] ;  /* 0x00004908101dd981 */ /* 0x000f22000c1e1100 */
        /* <DEDUP_REMOVED lines=8> */
[----:B------:R-:W-:Y:S02]  /*232b0*/  ISETP.LT.OR P0, PT, R24, 0x49, !P6 ;  /* 0x000000491800780c */ /* 0x000fe40007701670 */
[----:B------:R-:W-:-:S11]  /*232c0*/  @P1 LOP3.LUT R27, R27, 0x40000000, RZ, 0xfc, !PT ;  /* 0x400000001b1b1812 */ /* 0x000fd600078efcff */
[----:B------:R-:W0:Y:S01]  /*232d0*/  @!P0 LDC.64 R30, c[0x0][0x5c0] ;  /* 0x00017000ff1e8b82 */ /* 0x000e220000000a00 */
[----:B------:R-:W-:-:S04]  /*232e0*/  LOP3.LUT R27, R27, 0xefffffff, RZ, 0xc0, !PT ;  /* 0xefffffff1b1b7812 */ /* 0x000fc800078ec0ff */
[----:B------:R-:W-:Y:S02]  /*232f0*/  @P4 LOP3.LUT R27, R27, 0x10000000, RZ, 0xfc, !PT ;  /* 0x100000001b1b4812 */ /* 0x000fe400078efcff */
[----:B------:R-:W-:Y:S02]  /*23300*/  @!P0 IADD3 R32, P3, P4, R32, UR61, R6 ;  /* 0x0000003d20208c10 */ /* 0x000fe4000fc7e006 */
        /* <DEDUP_REMOVED lines=9> */
[----:B------:R-:W-:Y:S02]  /*233a0*/  @!P0 IADD3.X R29, R29, UR60, R25, P3, P4 ;  /* 0x0000003c1d1d8c10 */ /* 0x000fe40009fe8419 */
[----:B0-----:R-:W-:-:S05]  /*233b0*/  @!P0 IADD3 R30, P3, R32, R30, RZ ;  /* 0x0000001e201e8210 */ /* 0x001fca0007f7e0ff */
[----:B------:R-:W-:Y:S01]  /*233c0*/  @!P0 IMAD.X R31, R29, 0x1, R31, P3 ;  /* 0x000000011d1f8824 */ /* 0x000fe200018e061f */
[----:B------:R-:W-:-:S06]  /*233d0*/  PRMT R29, RZ, 0x7610, R29 ;  /* 0x00007610ff1d7816 */ /* 0x000fcc000000001d */
[----:B------:R-:W4:Y:S01]  /*233e0*/  @!P0 LDG.E.U8 R29, desc[UR8][R18.64+0x48] ;  /* 0x00004808121d8981 */ /* 0x000f22000c1e1100 */
[----:B------:R-:W-:Y:S01]  /*233f0*/  ISETP.LT.OR P3, PT, R24, 0x4a, !P6 ;  /* 0x0000004a1800780c */ /* 0x000fe20007761670 */
[----:B------:R-:W-:-:S12]  /*23400*/  IMAD.U32 R32, RZ, RZ, UR7 ;  /* 0x00000007ff207e24 */ /* 0x000fd8000f8e00ff */
[----:B------:R-:W-:Y:S02]  /*23410*/  @!P3 IADD3 R32, P4, P5, R32, UR61, R6 ;  /* 0x0000003d2020bc10 */ /* 0x000fe4000fd9e006 */
        /* <DEDUP_REMOVED lines=8> */
[----:B------:R0:W-:Y:S02]  /*234a0*/  @!P0 STG.E.U8 desc[UR8][R30.64+0x48], R33 ;  /* 0x000048211e008986 */ /* 0x0001e4000c101108 */
[----:B0-----:R-:W0:Y:S01]  /*234b0*/  @!P3 LDC.64 R30, c[0x0][0x5c0] ;  /* 0x00017000ff1ebb82 */ /* 0x001e220000000a00 */
[----:B------:R-:W-:-:S05]  /*234c0*/  IMAD.U32 R29, RZ, RZ, UR6 ;  /* 0x00000006ff1d7e24 */ /* 0x000fca000f8e00ff */
[----:B------:R-:W-:Y:S02]  /*234d0*/  @!P3 IADD3.X R29, R29, UR60, R25, P4, P5 ;  /* 0x0000003c1d1dbc10 */ /* 0x000fe4000a7ea419 */
[----:B0-----:R-:W-:-:S05]  /*234e0*/  @!P3 IADD3 R30, P0, R32, R30, RZ ;  /* 0x0000001e201eb210 */ /* 0x001fca0007f1e0ff */
[----:B------:R-:W-:Y:S01]  /*234f0*/  @!P3 IMAD.X R31, R29, 0x1, R31, P0 ;  /* 0x000000011d1fb824 */ /* 0x000fe200000e061f */
[----:B------:R-:W-:-:S06]  /*23500*/  PRMT R29, RZ, 0x7610, R29 ;  /* 0x00007610ff1d7816 */ /* 0x000fcc000000001d */
[----:B------:R-:W4:Y:S01]  /*23510*/  @!P3 LDG.E.U8 R29, desc[UR8][R18.64+0x49] ;  /* 0x00004908121db981 */ /* 0x000f22000c1e1100 */
[----:B------:R-:W-:-:S04]  /*23520*/  LOP3.LUT R26, R26, 0xfffffff7, RZ, 0xc0, !PT ;  /* 0xfffffff71a1a7812 */ /* 0x000fc800078ec0ff */
[----:B------:R-:W-:Y:S02]  /*23530*/  @P6 LOP3.LUT R26, R26, 0x8, RZ, 0xfc, !PT ;  /* 0x000000081a1a6812 */ /* 0x000fe400078efcff */
[----:B------:R-:W-:-:S04]  /*23540*/  ISETP.GE.AND P6, PT, R3, 0x181, PT ;  /* 0x000001810300780c */ /* 0x000fc80003fc6270 */
        /* <DEDUP_REMOVED lines=13> */
[----:B0-----:R-:W0:Y:S01]  /*23620*/  @!P0 LDC.64 R30, c[0x0][0x5c0] ;  /* 0x00017000ff1e8b82 */ /* 0x001e220000000a00 */
[----:B------:R-:W-:Y:S01]  /*23630*/  @!P0 IMAD R29, R5, 0x180, RZ ;  /* 0x00000180051d8824 */ /* 0x000fe200078e02ff */
[----:B0-----:R-:W-:-:S04]  /*23640*/  @!P0 IADD3 R32, P3, R32, R30, RZ ;  /* 0x0000001e20208210 */ /* 0x001fc80007f7e0ff */
[--C-:B------:R-:W-:Y:S02]  /*23650*/  @!P0 IADD3.X R33, R31, R33, R29.reuse, P3, !PT ;  /* 0x000000211f218210 */ /* 0x100fe40001ffe41d */
[----:B------:R-:W-:Y:S01]  /*23660*/  PRMT R29, RZ, 0x7610, R29 ;  /* 0x00007610ff1d7816 */ /* 0x000fe2000000001d */
[----:B------:R-:W0:Y:S05]  /*23670*/  @!P5 LDC.64 R30, c[0x0][0x5c0] ;  /* 0x00017000ff1edb82 */ /* 0x000e2a0000000a00 */
[----:B------:R-:W4:Y:S01]  /*23680*/  @!P0 LDG.E.U8 R29, desc[UR8][R20.64+0x40] ;  /* 0x00004008141d8981 */ /* 0x000f22000c1e1100 */
        /* <DEDUP_REMOVED lines=9> */
[----:B------:R-:W-:Y:S01]  /*23720*/  F2FP.SATFINITE.E4M3.F32.PACK_AB_MERGE_C R29, RZ, R29, RZ ;  /* 0x0000001dff1d723e */ /* 0x000fe200048070ff */
[----:B------:R-:W4:Y:S04]  /*23730*/  LDL.LU R167, [R1+0x45c] ;  /* 0x00045c0001a77983 */ /* 0x000f280000300800 */
[----:B------:R0:W-:Y:S01]  /*23740*/  @!P0 STG.E.U8 desc[UR8][R32.64+0x40], R29 ;  /* 0x0000401d20008986 */ /* 0x0001e2000c101108 */
[----:B------:R-:W-:-:S02]  /*23750*/  ISETP.LT.OR P0, PT, R24, 0x42, !P6 ;  /* 0x000000421800780c */ /* 0x000fc40007701670 */
[----:B------:R-:W-:Y:S01]  /*23760*/  @P5 LOP3.LUT R27, R27, 0x4000000, RZ, 0xfc, !PT ;  /* 0x040000001b1b5812 */ /* 0x000fe200078efcff */
[----:B------:R-:W5:Y:S10]  /*23770*/  LDL.LU R166, [R1+0x460] ;  /* 0x0004600001a67983 */ /* 0x000f740000300800 */
[----:B0-----:R-:W0:Y:S01]  /*23780*/  @!P0 LDC.64 R32, c[0x0][0x5c0] ;  /* 0x00017000ff208b82 */ /* 0x001e220000000a00 */
[----:B------:R-:W-:-:S02]  /*23790*/  @!P0 IMAD.MOV.U32 R30, RZ, RZ, R6 ;  /* 0x000000ffff1e8224 */ /* 0x000fc400078e0006 */
        /* <DEDUP_REMOVED lines=8> */
[----:B------:R-:W-:-:S11]  /*23820*/  LOP3.LUT R26, R26, 0xffffffdf, RZ, 0xc0, !PT ;  /* 0xffffffdf1a1a7812 */ /* 0x000fd600078ec0ff */
[----:B------:R-:W-:Y:S02]  /*23830*/  @P5 LOP3.LUT R26, R26, 0x20, RZ, 0xfc, !PT ;  /* 0x000000201a1a5812 */ /* 0x000fe400078efcff */
[----:B------:R-:W-:-:S13]  /*23840*/  ISETP.LT.OR P5, PT, R24, 0x9a, !P2 ;  /* 0x0000009a1800780c */ /* 0x000fda00057a1670 */
[----:B------:R-:W0:Y:S01]  /*23850*/  @!P5 LDC.64 R30, c[0x0][0x5c0] ;  /* 0x00017000ff1edb82 */ /* 0x000e220000000a00 */
[----:B------:R-:W-:-:S04]  /*23860*/  LOP3.LUT R27, R27, 0xfeffffff, RZ, 0xc0, !PT ;  /* 0xfeffffff1b1b7812 */ /* 0x000fc800078ec0ff */
[----:B------:R-:W-:Y:S02]  /*23870*/  @P5 LOP3.LUT R27, R27, 0x1000000, RZ, 0xfc, !PT ;  /* 0x010000001b1b5812 */ /* 0x000fe400078efcff */
[----:B0-----:R-:W-:-:S04]  /*23880*/  @!P5 IADD3 R116, P3, P4, R6, UR7, R30 ;  /* 0x000000070674dc10 */ /* 0x001fc8000fc7e01e */
[----:B------:R-:W-:Y:S02]  /*23890*/  @!P5 IADD3.X R117, R25, UR6, R31, P3, P4 ;  /* 0x000000061975dc10 */ /* 0x000fe40009fe841f */
[----:B------:R-:W-:Y:S02]  /*238a0*/  LOP3.LUT P4, RZ, R27, 0x20, RZ, 0xc0, !PT ;  /* 0x000000201bff7812 */ /* 0x000fe4000788c0ff */
        /* <DEDUP_REMOVED lines=19> */
[----:B--2---:R-:W-:-:S04]  /*239e0*/  LOP3.LUT R29, R29, 0xff, RZ, 0xc0, !PT ;  /* 0x000000ff1d1d7812 */ /* 0x004fc800078ec0ff */
[----:B------:R-:W-:-:S05]  /*239f0*/  F2FP.F16.E4M3.UNPACK_B R29, R29 ;  /* 0x0000001dff1d723e */ /* 0x000fca00020006ff */
[----:B------:R-:W-:-:S05]  /*23a00*/  HADD2.F32 R29, -RZ, R29.H0_H0 ;  /* 0x2000001dff1d7230 */ /* 0x000fca0000004100 */
[----:B------:R-:W-:-:S04]  /*23a10*/  FMUL R29, R29, UR5 ;  /* 0x000000051d1d7c20 */ /* 0x000fc80008400000 */
[----:B---3--:R-:W-:Y:S01]  /*23a20*/  FFMA R29, R112, UR4, R29 ;  /* 0x00000004701d7c23 */ /* 0x008fe2000800001d */
[----:B0-----:R-:W-:-:S04]  /*23a30*/  @!P5 IADD3 R112, P0, P3, R6, UR11, R30 ;  /* 0x0000000b0670dc10 */ /* 0x001fc8000fb1e01e */
[----:B------:R-:W-:Y:S02]  /*23a40*/  @!P5 IADD3.X R113, R25, UR10, R31, P0, P3 ;  /* 0x0000000a1971dc10 */ /* 0x000fe400087e641f */
[----:B------:R-:W-:Y:S02]  /*23a50*/  LOP3.LUT P5, RZ, R26, 0x20, RZ, 0xc0, !PT ;  /* 0x000000201aff7812 */ /* 0x000fe400078ac0ff */
[----:B------:R-:W-:-:S05]  /*23a60*/  F2FP.SATFINITE.E4M3.F32.PACK_AB_MERGE_C R29, RZ, R29, RZ ;  /* 0x0000001dff1d723e */ /* 0x000fca00048070ff */
[----:B------:R0:W-:Y:S02]  /*23a70*/  @!P4 STG.E.U8 desc[UR8][R160.64+0x40], R29 ;  /* 0x0000401da000c986 */ /* 0x0001e4000c101108 */
[----:B0-----:R-:W-:-:S06]  /*23a80*/  PRMT R29, RZ, 0x7610, R29 ;  /* 0x00007610ff1d7816 */ /* 0x001fcc000000001d */
[----:B------:R-:W2:Y:S01]  /*23a90*/  @!P5 LDG.E.U8 R29, desc[UR8][R22.64+0x41] ;  /* 0x00004108161dd981 */ /* 0x000ea2000c1e1100 */
        /* <DEDUP_REMOVED lines=14> */
[----:B0-----:R-:W-:-:S05]  /*23b80*/  @!P0 IMAD R29, R5, 0x180, RZ ;  /* 0x00000180051d8824 */ /* 0x001fca00078e02ff */
[--C-:B------:R-:W-:Y:S02]  /*23b90*/  @!P0 IADD3.X R33, R31, R33, R29.reuse, P3, !PT ;  /* 0x000000211f218210 */ /* 0x100fe40001ffe41d */
[----:B------:R-:W-:-:S06]  /*23ba0*/  PRMT R29, RZ, 0x7610, R29 ;  /* 0x00007610ff1d7816 */ /* 0x000fcc000000001d */
[----:B------:R-:W3:Y:S01]  /*23bb0*/  @!P0 LDG.E.U8 R29, desc[UR8][R20.64+0x48] ;  /* 0x00004808141d8981 */ /* 0x000ee2000c1e1100 */
[----:B------:R-:W-:-:S13]  /*23bc0*/  ISETP.LT.OR P5, PT, R24, 0x99, !P1 ;  /* 0x000000991800780c */ /* 0x000fda0004fa1670 */
[----:B------:R-:W0:Y:S02]  /*23bd0*/  @!P5 LDC.64 R30, c[0x0][0x5c0] ;  /* 0x00017000ff1edb82 */ /* 0x000e240000000a00 */
[----:B0-----:R-:W-:-:S04]  /*23be0*/  @!P5 IADD3 R106, P3, P4, R6, UR11, R30 ;  /* 0x0000000b066adc10 */ /* 0x001fc8000fc7e01e */
[----:B------:R-:W-:Y:S02]  /*23bf0*/  @!P5 IADD3.X R107, R25, UR10, R31, P3, P4 ;  /* 0x0000000a196bdc10 */ /* 0x000fe40009fe841f */
[----:B---3--:R-:W-:-:S04]  /*23c00*/  LOP3.LUT R29, R29, 0xff, RZ, 0xc0, !PT ;  /* 0x000000ff1d1d7812 */ /* 0x008fc800078ec0ff */
[----:B------:R-:W-:-:S05]  /*23c10*/  F2FP.F16.E4M3.UNPACK_B R29, R29 ;  /* 0x0000001dff1d723e */ /* 0x000fca00020006ff */
[----:B------:R-:W-:-:S05]  /*23c20*/  HADD2.F32 R29, -RZ, R29.H0_H0 ;  /* 0x2000001dff1d7230 */ /* 0x000fca0000004100 */
[----:B------:R-:W-:-:S04]  /*23c30*/  FMUL R29, R29, UR5 ;  /* 0x000000051d1d7c20 */ /* 0x000fc80008400000 */
[----:B-----5:R-:W-:Y:S01]  /*23c40*/  FFMA R29, R166, UR4, R29 ;  /* 0x00000004a61d7c23 */ /* 0x020fe2000800001d */
        /* <DEDUP_REMOVED lines=14> */
[----:B------:R-:W-:Y:S02]  /*23d30*/  LOP3.LUT R26, R26, 0xffffffef, RZ, 0xc0, !PT ;  /* 0xffffffef1a1a7812 */ /* 0x000fe400078ec0ff */
[----:B------:R-:W-:Y:S02]  /*23d40*/  @P5 LOP3.LUT R27, R27, 0x200000, RZ, 0xfc, !PT ;  /* 0x002000001b1b5812 */ /* 0x000fe400078efcff */
[----:B------:R-:W-:Y:S02]  /*23d50*/  ISETP.LT.OR P5, PT, R24, 0x9a, !P1 ;  /* 0x0000009a1800780c */ /* 0x000fe40004fa1670 */
[----:B------:R-:W-:Y:S02]  /*23d60*/  @P1 LOP3.LUT R26, R26, 0x10, RZ, 0xfc, !PT ;  /* 0x000000101a1a1812 */ /* 0x000fe400078efcff */
[----:B------:R-:W-:Y:S02]  /*23d70*/  LOP3.LUT P1, RZ, R27, 0x80, RZ, 0xc0, !PT ;  /* 0x000000801bff7812 */ /* 0x000fe4000782c0ff */
[----:B----4-:R-:W-:-:S07]  /*23d80*/  LOP3.LUT R29, R29, 0xff, RZ, 0xc0, !PT ;  /* 0x000000ff1d1d7812 */ /* 0x010fce00078ec0ff */
[----:B------:R-:W0:Y:S01]  /*23d90*/  @!P5 LDC.64 R30, c[0x0][0x5c0] ;  /* 0x00017000ff1edb82 */ /* 0x000e220000000a00 */
        /* <DEDUP_REMOVED lines=8> */
[----:B-1----:R-:W-:-:S06]  /*23e20*/  PRMT R29, RZ, 0x7610, R29 ;  /* 0x00007610ff1d7816 */ /* 0x002fcc000000001d */
[----:B------:R-:W4:Y:S01]  /*23e30*/  @!P1 LDG.E.U8 R29, desc[UR8][R22.64+0x48] ;  /* 0x00004808161d9981 */ /* 0x000f22000c1e1100 */
[----:B------:R-:W-:-:S04]  /*23e40*/  @P5 LOP3.LUT R27, R27, 0x10000, RZ, 0xfc, !PT ;  /* 0x000100001b1b5812 */ /* 0x000fc800078efcff */
[----:B------:R-:W-:Y:S02]  /*23e50*/  LOP3.LUT P6, RZ, R27, 0x40, RZ, 0xc0, !PT ;  /* 0x000000401bff7812 */ /* 0x000fe400078cc0ff */
[----:B0-----:R-:W-:-:S04]  /*23e60*/  @!P5 IADD3 R70, P3, P4, R6, UR11, R30 ;  /* 0x0000000b0646dc10 */ /* 0x001fc8000fc7e01e */
[----:B------:R-:W-:Y:S02]  /*23e70*/  @!P5 IADD3.X R71, R25, UR10, R31, P3, P4 ;  /* 0x0000000a1947dc10 */ /* 0x000fe40009fe841f */
[----:B------:R-:W-:-:S04]  /*23e80*/  ISETP.GE.AND P5, PT, R3, 0x101, PT ;  /* 0x000001010300780c */ /* 0x000fc80003fa6270 */
        /* <DEDUP_REMOVED lines=63> */
[----:B------:R-:W-:Y:S01]  /*24280*/  @!P0 IMAD.X R31, R25, 0x1, R31, P3 ;  /* 0x00000001191f8824 */ /* 0x000fe200018e061f */
[----:B------:R-:W-:Y:S02]  /*24290*/  ISETP.LT.OR P4, PT, R24, 0xa1, !P2 ;  /* 0x000000a11800780c */ /* 0x000fe40005781670 */
        /* <DEDUP_REMOVED lines=9> */
[----:B0-----:R-:W-:Y:S01]  /*24330*/  PRMT R29, RZ, 0x7610, R29 ;  /* 0x00007610ff1d7816 */ /* 0x001fe2000000001d */
[----:B------:R-:W0:Y:S05]  /*24340*/  @!P4 LDC.64 R30, c[0x0][0x5c0] ;  /* 0x00017000ff1ecb82 */ /* 0x000e2a0000000a00 */
[----:B------:R-:W4:Y:S01]  /*24350*/  @!P1 LDG.E.U8 R29, desc[UR8][R10.64+0x50] ;  /* 0x000050080a1d9981 */ /* 0x000f22000c1e1100 */
        /* <DEDUP_REMOVED lines=18> */
[----:B0-----:R-:W-:-:S06]  /*24480*/  PRMT R29, RZ, 0x7610, R29 ;  /* 0x00007610ff1d7816 */ /* 0x001fcc000000001d */
[----:B------:R-:W4:Y:S01]  /*24490*/  @!P4 LDG.E.U8 R29, desc[UR8][R10.64+0x51] ;  /* 0x000051080a1dc981 */ /* 0x000f22000c1e1100 */
        /* <DEDUP_REMOVED lines=50> */
[----:B------:R-:W-:-:S04]  /*247c0*/  LOP3.LUT R27, R27, 0xffffbfff, RZ, 0xc0, !PT ;  /* 0xffffbfff1b1b7812 */ /* 0x000fc800078ec0ff */
[----:B------:R-:W-:Y:S02]  /*247d0*/  @P3 LOP3.LUT R27, R27, 0x4000, RZ, 0xfc, !PT ;  /* 0x000040001b1b3812 */ /* 0x000fe400078efcff */
        /* <DEDUP_REMOVED lines=19> */
[----:B0-----:R-:W-:Y:S02]  /*24910*/  PRMT R29, RZ, 0x7610, R29 ;  /* 0x00007610ff1d7816 */ /* 0x001fe4000000001d */
[----:B-1----:R-:W-:-:S04]  /*24920*/  @!P4 IADD3 R42, P0, P2, R6, UR11, R30 ;  /* 0x0000000b062acc10 */ /* 0x002fc8000fa1e01e */
[----:B------:R-:W-:Y:S02]  /*24930*/  @!P4 IADD3.X R43, R25, UR10, R31, P0, P2 ;  /* 0x0000000a192bcc10 */ /* 0x000fe400087e441f */
[----:B------:R-:W-:-:S13]  /*24940*/  LOP3.LUT P2, RZ, R0, 0x80, RZ, 0xc0, !PT ;  /* 0x0000008000ff7812 */ /* 0x000fda000784c0ff */
[----:B------:R-:W4:Y:S01]  /*24950*/  @!P2 LDG.E.U8 R29, desc[UR8][R10.64+0x59] ;  /* 0x000059080a1da981 */ /* 0x000f22000c1e1100 */
[----:B------:R-:W-:Y:S02]  /*24960*/  @P3 LOP3.LUT R27, R27, 0x400, RZ, 0xfc, !PT ;  /* 0x000004001b1b3812 */ /* 0x000fe400078efcff */
        /* <DEDUP_REMOVED lines=16> */
[----:B------:R-:W-:-:S13]  /*24a70*/  ISETP.LT.OR P2, PT, R24, 0xaa, !P1 ;  /* 0x000000aa1800780c */ /* 0x000fda0004f41670 */
[----:B------:R-:W0:Y:S01]  /*24a80*/  @!P2 LDC.64 R30, c[0x0][0x5c0] ;  /* 0x00017000ff1eab82 */ /* 0x000e220000000a00 */
        /* <DEDUP_REMOVED lines=46> */
[----:B------:R-:W-:-:S13]  /*24d70*/  ISETP.LT.OR P0, PT, R24, 0x52, !P3 ;  /* 0x000000521800780c */ /* 0x000fda0005f01670 */
[----:B------:R-:W-:Y:S02]  /*24d80*/  @!P0 IADD3 R34, P2, P3, R34, UR11, R6 ;  /* 0x0000000b22228c10 */ /* 0x000fe4000fb5e006 */
[----:B----4-:R-:W-:-:S04]  /*24d90*/  LOP3.LUT R29, R29, 0xff, RZ, 0xc0, !PT ;  /* 0x000000ff1d1d7812 */ /* 0x010fc800078ec0ff */
[----:B------:R-:W-:-:S05]  /*24da0*/  F2FP.F16.E4M3.UNPACK_B R29, R29 ;  /* 0x0000001dff1d723e */ /* 0x000fca00020006ff */
[----:B------:R-:W-:-:S05]  /*24db0*/  HADD2.F32 R29, -RZ, R29.H0_H0 ;  /* 0x2000001dff1d7230 */ /* 0x000fca0000004100 */
[----:B------:R-:W-:-:S04]  /*24dc0*/  FMUL R32, R29, UR5 ;  /* 0x000000051d207c20 */ /* 0x000fc80008400000 */
[----:B---3--:R-:W-:Y:S01]  /*24dd0*/  FFMA R32, R166, UR4, R32 ;  /* 0x00000004a6207c23 */ /* 0x008fe20008000020 */
[----:B------:R-:W-:Y:S01]  /*24de0*/  IMAD.U32 R29, RZ, RZ, UR6 ;  /* 0x00000006ff1d7e24 */ /* 0x000fe2000f8e00ff */
[----:B------:R-:W-:Y:S01]  /*24df0*/  LOP3.LUT P4, RZ, R0, 0x8, RZ, 0xc0, !PT ;  /* 0x0000000800ff7812 */ /* 0x000fe2000788c0ff */
[----:B------:R-:W3:Y:S02]  /*24e00*/  LDL.LU R166, [R1+0x4a0] ;  /* 0x0004a00001a67983 */ /* 0x000ee40000300800 */
[----:B------:R-:W-:-:S05]  /*24e10*/  F2FP.SATFINITE.E4M3.F32.PACK_AB_MERGE_C R32, RZ, R32, RZ ;  /* 0x00000020ff20723e */ /* 0x000fca00048070ff */
[----:B------:R0:W-:Y:S02]  /*24e20*/  @!P1 STG.E.U8 desc[UR8][R30.64+0x50], R32 ;  /* 0x000050201e009986 */ /* 0x0001e4000c101108 */
[----:B0-----:R-:W0:Y:S01]  /*24e30*/  @!P0 LDC.64 R32, c[0x0][0x5c0] ;  /* 0x00017000ff208b82 */ /* 0x001e220000000a00 */
[----:B------:R-:W-:Y:S02]  /*24e40*/  @!P0 IADD3.X R29, R29, UR10, R25, P2, P3 ;  /* 0x0000000a1d1d8c10 */ /* 0x000fe400097e6419 */
[----:B0-----:R-:W-:-:S05]  /*24e50*/  @!P0 IADD3 R32, P1, R34, R32, RZ ;  /* 0x0000002022208210 */ /* 0x001fca0007f3e0ff */
[----:B------:R-:W-:Y:S01]  /*24e60*/  @!P0 IMAD.X R33, R29, 0x1, R33, P1 ;  /* 0x000000011d218824 */ /* 0x000fe200008e0621 */
[----:B------:R-:W-:-:S06]  /*24e70*/  PRMT R29, RZ, 0x7610, R29 ;  /* 0x00007610ff1d7816 */ /* 0x000fcc000000001d */
[----:B------:R-:W4:Y:S02]  /*24e80*/  @!P0 LDG.E.U8 R29, desc[UR8][R14.64+0x51] ;  /* 0x000051080e1d8981 */ /* 0x000f24000c1e1100 */
        /* <DEDUP_REMOVED lines=12> */
[----:B------:R-:W-:Y:S02]  /*24f50*/  LOP3.LUT R27, R27, 0xffffffef, RZ, 0xc0, !PT ;  /* 0xffffffef1b1b7812 */ /* 0x000fe400078ec0ff */
[----:B-1----:R-:W-:Y:S02]  /*24f60*/  @!P5 IADD3 R34, P2, P3, R6, UR61, R30 ;  /* 0x0000003d0622dc10 */ /* 0x002fe4000fb5e01e */
[----:B------:R-:W-:Y:S02]  /*24f70*/  @P5 LOP3.LUT R27, R27, 0x10, RZ, 0xfc, !PT ;  /* 0x000000101b1b5812 */ /* 0x000fe400078efcff */
[----:B------:R-:W-:Y:S02]  /*24f80*/  @!P5 IADD3.X R35, R25, UR60, R31, P2, P3 ;  /* 0x0000003c1923dc10 */ /* 0x000fe400097e641f */
[----:B------:R-:W-:Y:S02]  /*24f90*/  LOP3.LUT P5, RZ, R0, 0x1, RZ, 0xc0, !PT ;  /* 0x0000000100ff7812 */ /* 0x000fe400078ac0ff */
[----:B----4-:R-:W-:-:S04]  /*24fa0*/  LOP3.LUT R29, R29, 0xff, RZ, 0xc0, !PT ;  /* 0x000000ff1d1d7812 */ /* 0x010fc800078ec0ff */
[----:B------:R-:W-:-:S05]  /*24fb0*/  F2FP.F16.E4M3.UNPACK_B R29, R29 ;  /* 0x0000001dff1d723e */ /* 0x000fca00020006ff */
[----:B------:R-:W-:-:S05]  /*24fc0*/  HADD2.F32 R29, -RZ, R29.H0_H0 ;  /* 0x2000001dff1d7230 */ /* 0x000fca0000004100 */
[----:B------:R-:W-:-:S04]  /*24fd0*/  FMUL R30, R29, UR5 ;  /* 0x000000051d1e7c20 */ /* 0x000fc80008400000 */
[----:B---3--:R-:W-:Y:S01]  /*24fe0*/  FFMA R30, R166, UR4, R30 ;  /* 0x00000004a61e7c23 */ /* 0x008fe2000800001e */
[----:B------:R-:W-:Y:S01]  /*24ff0*/  ISETP.GE.AND P3, PT, R3, 0x89, PT ;  /* 0x000000890300780c */ /* 0x000fe20003f66270 */
[----:B------:R-:W-:Y:S01]  /*25000*/  IMAD.U32 R56, RZ, RZ, UR7 ;  /* 0x00000007ff387e24 */ /* 0x000fe2000f8e00ff */
[----:B------:R-:W-:Y:S01]  /*25010*/  LOP3.LUT P6, RZ, R26, 0x8, RZ, 0xc0, !PT ;  /* 0x000000081aff7812 */ /* 0x000fe200078cc0ff */
[----:B------:R-:W-:Y:S01]  /*25020*/  IMAD.U32 R33, RZ, RZ, UR6 ;  /* 0x00000006ff217e24 */ /* 0x000fe2000f8e00ff */
[----:B------:R-:W-:Y:S01]  /*25030*/  F2FP.SATFINITE.E4M3.F32.PACK_AB_MERGE_C R30, RZ, R30, RZ ;  /* 0x0000001eff1e723e */ /* 0x000fe200048070ff */
[----:B------:R-:W-:Y:S01]  /*25040*/  IMAD.U32 R32, RZ, RZ, UR7 ;  /* 0x00000007ff207e24 */ /* 0x000fe2000f8e00ff */
[----:B------:R-:W3:Y:S04]  /*25050*/  LDL.LU R166, [R1+0x4a8] ;  /* 0x0004a80001a67983 */ /* 0x000ee80000300800 */
[----:B------:R0:W-:Y:S02]  /*25060*/  @!P4 STG.E.U8 desc[UR8][R92.64+0x58], R30 ;  /* 0x0000581e5c00c986 */ /* 0x0001e4000c101108 */
[----:B0-----:R-:W-:-:S06]  /*25070*/  PRMT R30, RZ, 0x7610, R30 ;  /* 0x00007610ff1e7816 */ /* 0x001fcc000000001e */
[----:B------:R-:W4:Y:S01]  /*25080*/  @!P5 LDG.E.U8 R30, desc[UR8][R12.64+0x59] ;  /* 0x000059080c1ed981 */ /* 0x000f22000c1e1100 */
[----:B------:R-:W-:-:S13]  /*25090*/  ISETP.LT.OR P1, PT, R24, 0x59, !P3 ;  /* 0x000000591800780c */ /* 0x000fda0005f21670 */
[----:B------:R-:W-:-:S04]  /*250a0*/  @!P1 IADD3 R56, P0, P2, R56, UR11, R6 ;  /* 0x0000000b38389c10 */ /* 0x000fc8000fa1e006 */
[----:B------:R-:W-:Y:S02]  /*250b0*/  @!P1 IADD3.X R33, R33, UR10, R25, P0, P2 ;  /* 0x0000000a21219c10 */ /* 0x000fe400087e4419 */
[----:B------:R-:W-:Y:S01]  /*250c0*/  ISETP.LT.OR P0, PT, R24, 0x5a, !P3 ;  /* 0x0000005a1800780c */ /* 0x000fe20005f01670 */
[----:B------:R-:W-:-:S12]  /*250d0*/  IMAD.U32 R29, RZ, RZ, UR6 ;  /* 0x00000006ff1d7e24 */ /* 0x000fd8000f8e00ff */
[----:B------:R-:W-:-:S04]  /*250e0*/  @!P0 IADD3 R32, P2, P3, R32, UR11, R6 ;  /* 0x0000000b20208c10 */ /* 0x000fc8000fb5e006 */
[----:B------:R-:W-:Y:S02]  /*250f0*/  @!P0 IADD3.X R29, R29, UR10, R25, P2, P3 ;  /* 0x0000000a1d1d8c10 */ /* 0x000fe400097e6419 */
[----:B------:R-:W-:Y:S01]  /*25100*/  ISETP.LT.OR P3, PT, R24, 0x51, !P6 ;  /* 0x000000511800780c */ /* 0x000fe20007761670 */
[----:B------:R-:W-:Y:S02]  /*25110*/  IMAD.U32 R64, RZ, RZ, UR7 ;  /* 0x00000007ff407e24 */ /* 0x000fe4000f8e00ff */
[----:B------:R-:W-:-:S10]  /*25120*/  IMAD.U32 R65, RZ, RZ, UR6 ;  /* 0x00000006ff417e24 */ /* 0x000fd4000f8e00ff */
[----:B------:R-:W-:-:S04]  /*25130*/  @!P3 IADD3 R64, P2, P4, R64, UR61, R6 ;  /* 0x0000003d4040bc10 */ /* 0x000fc8000fc5e006 */
[----:B------:R-:W-:Y:S02]  /*25140*/  @!P3 IADD3.X R65, R65, UR60, R25, P2, P4 ;  /* 0x0000003c4141bc10 */ /* 0x000fe400097e8419 */
[----:B------:R-:W-:Y:S01]  /*25150*/  ISETP.LT.OR P4, PT, R24, 0x52, !P6 ;  /* 0x000000521800780c */ /* 0x000fe20007781670 */
[----:B------:R-:W-:Y:S02]  /*25160*/  IMAD.U32 R57, RZ, RZ, UR7 ;  /* 0x00000007ff397e24 */ /* 0x000fe4000f8e00ff */
[----:B------:R-:W-:Y:S01]  /*25170*/  IMAD.U32 R61, RZ, RZ, UR6 ;  /* 0x00000006ff3d7e24 */ /* 0x000fe2000f8e00ff */
        /* <DEDUP_REMOVED lines=9> */
[----:B------:R0:W-:Y:S02]  /*25210*/  @!P5 STG.E.U8 desc[UR8][R90.64+0x59], R30 ;  /* 0x0000591e5a00d986 */ /* 0x0001e4000c101108 */
[----:B0-----:R-:W0:Y:S01]  /*25220*/  @!P1 LDC.64 R30, c[0x0][0x5c0] ;  /* 0x00017000ff1e9b82 */ /* 0x001e220000000a00 */
[----:B------:R-:W-:-:S04]  /*25230*/  @!P4 IADD3 R57, P2, P5, R57, UR61, R6 ;  /* 0x0000003d3939cc10 */ /* 0x000fc8000fd5e006 */
[----:B------:R-:W-:Y:S02]  /*25240*/  @!P4 IADD3.X R61, R61, UR60, R25, P2, P5 ;  /* 0x0000003c3d3dcc10 */ /* 0x000fe400097ea419 */
[----:B0-----:R-:W-:-:S05]  /*25250*/  @!P1 IADD3 R30, P2, R56, R30, RZ ;  /* 0x0000001e381e9210 */ /* 0x001fca0007f5e0ff */
[----:B------:R-:W-:Y:S01]  /*25260*/  @!P1 IMAD.X R31, R33, 0x1, R31, P2 ;  /* 0x00000001211f9824 */ /* 0x000fe200010e061f */
        /* <DEDUP_REMOVED lines=9> */
[----:B------:R-:W-:Y:S01]  /*25300*/  IMAD.U32 R33, RZ, RZ, UR7 ;  /* 0x00000007ff217e24 */ /* 0x000fe2000f8e00ff */
[----:B------:R-:W-:Y:S01]  /*25310*/  LOP3.LUT R0, R0, 0xfffffffe, RZ, 0xc0, !PT ;  /* 0xfffffffe00007812 */ /* 0x000fe200078ec0ff */
[----:B------:R-:W3:Y:S02]  /*25320*/  LDL.LU R166, [R1+0x4b0] ;  /* 0x0004b00001a67983 */ /* 0x000ee40000300800 */
        /* <DEDUP_REMOVED lines=9> */
[----:B------:R-:W-:-:S04]  /*253c0*/  @P3 LOP3.LUT R0, R0, 0x1, RZ, 0xfc, !PT ;  /* 0x0000000100003812 */ /* 0x000fc800078efcff */
[----:B------:R-:W-:Y:S02]  /*253d0*/  LOP3.LUT P3, RZ, R0, 0x20000000, RZ, 0xc0, !PT ;  /* 0x2000000000ff7812 */ /* 0x000fe4000786c0ff */
[----:B----4-:R-:W-:-:S04]  /*253e0*/  LOP3.LUT R29, R29, 0xff, RZ, 0xc0, !PT ;  /* 0x000000ff1d1d7812 */ /* 0x010fc800078ec0ff */
[----:B------:R-:W-:-:S05]  /*253f0*/  F2FP.F16.E4M3.UNPACK_B R29, R29 ;  /* 0x0000001dff1d723e */ /* 0x000fca00020006ff */
[----:B------:R-:W-:-:S05]  /*25400*/  HADD2.F32 R29, -RZ, R29.H0_H0 ;  /* 0x2000001dff1d7230 */ /* 0x000fca0000004100 */
[----:B------:R-:W-:-:S04]  /*25410*/  FMUL R29, R29, UR5 ;  /* 0x000000051d1d7c20 */ /* 0x000fc80008400000 */
[----:B--2---:R-:W-:Y:S01]  /*25420*/  FFMA R29, R167, UR4, R29 ;  /* 0x00000004a71d7c23 */ /* 0x004fe2000800001d */
[----:B------:R-:W-:Y:S01]  /*25430*/  ISETP.LT.OR P1, PT, R24, 0x5a, !P6 ;  /* 0x0000005a1800780c */ /* 0x000fe20007721670 */
[----:B------:R-:W-:Y:S01]  /*25440*/  IMAD.U32 R72, RZ, RZ, UR7 ;  /* 0x00000007ff487e24 */ /* 0x000fe2000f8e00ff */
[----:B------:R-:W-:Y:S01]  /*25450*/  LOP3.LUT R26, R26, 0xfffffffe, RZ, 0xc0, !PT ;  /* 0xfffffffe1a1a7812 */ /* 0x000fe200078ec0ff */
[----:B------:R-:W-:Y:S01]  /*25460*/  IMAD.U32 R56, RZ, RZ, UR6 ;  /* 0x00000006ff387e24 */ /* 0x000fe2000f8e00ff */
[----:B------:R-:W-:Y:S01]  /*25470*/  F2FP.SATFINITE.E4M3.F32.PACK_AB_MERGE_C R29, RZ, R29, RZ ;  /* 0x0000001dff1d723e */ /* 0x000fe200048070ff */
[----:B------:R-:W2:Y:S04]  /*25480*/  LDL.LU R167, [R1+0x4b4] ;  /* 0x0004b40001a77983 */ /* 0x000ea80000300800 */
[----:B------:R0:W-:Y:S02]  /*25490*/  @!P0 STG.E.U8 desc[UR8][R30.64+0x59], R29 ;  /* 0x0000591d1e008986 */ /* 0x0001e4000c101108 */
[----:B0-----:R-:W-:-:S06]  /*254a0*/  PRMT R29, RZ, 0x7610, R29 ;  /* 0x00007610ff1d7816 */ /* 0x001fcc000000001d */
[----:B------:R-:W4:Y:S01]  /*254b0*/  @!P3 LDG.E.U8 R29, desc[UR8][R16.64+0x50] ;  /* 0x00005008101db981 */ /* 0x000f22000c1e1100 */
[----:B------:R-:W-:Y:S02]  /*254c0*/  @!P1 IADD3 R32, P5, P6, R72, UR61, R6 ;  /* 0x0000003d48209c10 */ /* 0x000fe4000febe006 */
[----:B------:R-:W-:Y:S02]  /*254d0*/  @P1 LOP3.LUT R26, R26, 0x1, RZ, 0xfc, !PT ;  /* 0x000000011a1a1812 */ /* 0x000fe400078efcff */
[----:B------:R-:W-:Y:S02]  /*254e0*/  @!P1 IADD3.X R56, R56, UR60, R25, P5, P6 ;  /* 0x0000003c38389c10 */ /* 0x000fe4000afec419 */
[----:B------:R-:W-:Y:S02]  /*254f0*/  LOP3.LUT P1, RZ, R0, 0x4, RZ, 0xc0, !PT ;  /* 0x0000000400ff7812 */ /* 0x000fe4000782c0ff */
        /* <DEDUP_REMOVED lines=10> */
[----:B------:R-:W-:Y:S02]  /*255a0*/  LOP3.LUT P3, RZ, R26, 0x4, RZ, 0xc0, !PT ;  /* 0x000000041aff7812 */ /* 0x000fe4000786c0ff */
[----:B------:R-:W-:-:S04]  /*255b0*/  ISETP.GE.AND P6, PT, R3, 0x89, PT ;  /* 0x000000890300780c */ /* 0x000fc80003fc6270 */
[----:B------:R-:W-:Y:S01]  /*255c0*/  ISETP.LT.OR P2, PT, R24, 0x61, !P6 ;  /* 0x000000611800780c */ /* 0x000fe20007741670 */
[----:B------:R-:W-:Y:S01]  /*255d0*/  IMAD.U32 R74, RZ, RZ, UR7 ;  /* 0x00000007ff4a7e24 */ /* 0x000fe2000f8e00ff */
[----:B------:R-:W-:Y:S01]  /*255e0*/  LOP3.LUT R2, R2, 0xfbffffff, RZ, 0xc0, !PT ;  /* 0xfbffffff02027812 */ /* 0x000fe200078ec0ff */
[----:B------:R-:W-:Y:S02]  /*255f0*/  IMAD.U32 R76, RZ, RZ, UR6 ;  /* 0x00000006ff4c7e24 */ /* 0x000fe4000f8e00ff */
[----:B------:R-:W-:Y:S02]  /*25600*/  IMAD.U32 R75, RZ, RZ, UR6 ;  /* 0x00000006ff4b7e24 */ /* 0x000fe4000f8e00ff */
[----:B------:R-:W-:Y:S01]  /*25610*/  IMAD.U32 R78, RZ, RZ, UR7 ;  /* 0x00000007ff4e7e24 */ /* 0x000fe2000f8e00ff */
[----:B------:R-:W0:Y:S01]  /*25620*/  @!P3 LDC.64 R30, c[0x0][0x5c0] ;  /* 0x00017000ff1ebb82 */ /* 0x000e220000000a00 */
[----:B----4-:R-:W-:-:S04]  /*25630*/  LOP3.LUT R29, R29, 0xff, RZ, 0xc0, !PT ;  /* 0x000000ff1d1d7812 */ /* 0x010fc800078ec0ff */
[----:B------:R-:W-:-:S05]  /*25640*/  F2FP.F16.E4M3.UNPACK_B R29, R29 ;  /* 0x0000001dff1d723e */ /* 0x000fca00020006ff */
[----:B------:R-:W-:-:S05]  /*25650*/  HADD2.F32 R29, -RZ, R29.H0_H0 ;  /* 0x2000001dff1d7230 */ /* 0x000fca0000004100 */
[----:B------:R-:W-:-:S04]  /*25660*/  FMUL R29, R29, UR5 ;  /* 0x000000051d1d7c20 */ /* 0x000fc80008400000 */
[----:B--2---:R-:W-:Y:S01]  /*25670*/  FFMA R29, R167, UR4, R29 ;  /* 0x00000004a71d7c23 */ /* 0x004fe2000800001d */
[----:B------:R-:W-:Y:S01]  /*25680*/  @!P2 IADD3 R74, P0, P5, R74, UR11, R6 ;  /* 0x0000000b4a4aac10 */ /* 0x000fe2000fd1e006 */
[----:B------:R-:W-:Y:S01]  /*25690*/  IMAD.U32 R79, RZ, RZ, UR6 ;  /* 0x00000006ff4f7e24 */ /* 0x000fe2000f8e00ff */
[----:B------:R-:W-:Y:S01]  /*256a0*/  @P2 LOP3.LUT R2, R2, 0x4000000, RZ, 0xfc, !PT ;  /* 0x0400000002022812 */ /* 0x000fe200078efcff */
[----:B------:R-:W-:Y:S01]  /*256b0*/  IMAD.U32 R73, RZ, RZ, UR7 ;  /* 0x00000007ff497e24 */ /* 0x000fe2000f8e00ff */
[----:B------:R-:W-:Y:S01]  /*256c0*/  F2FP.SATFINITE.E4M3.F32.PACK_AB_MERGE_C R29, RZ, R29, RZ ;  /* 0x0000001dff1d723e */ /* 0x000fe200048070ff */
[----:B------:R-:W-:Y:S01]  /*256d0*/  IMAD.U32 R77, RZ, RZ, UR6 ;  /* 0x00000006ff4d7e24 */ /* 0x000fe2000f8e00ff */
[----:B------:R-:W-:Y:S01]  /*256e0*/  LOP3.LUT R0, R0, 0xffbfffff, RZ, 0xc0, !PT ;  /* 0xffbfffff00007812 */ /* 0x000fe200078ec0ff */
[----:B------:R-:W-:Y:S01]  /*256f0*/  IMAD.U32 R80, RZ, RZ, UR7 ;  /* 0x00000007ff507e24 */ /* 0x000fe2000f8e00ff */
[----:B------:R-:W-:Y:S01]  /*25700*/  LOP3.LUT R26, R26, 0xfffffffd, RZ, 0xc0, !PT ;  /* 0xfffffffd1a1a7812 */ /* 0x000fe200078ec0ff */
[----:B------:R1:W-:Y:S04]  /*25710*/  @!P1 STG.E.U8 desc[UR8][R96.64+0x51], R29 ;  /* 0x0000511d60009986 */ /* 0x0003e8000c101108 */
[----:B------:R-:W2:Y:S01]  /*25720*/  LDL.LU R167, [R1+0x4bc] ;  /* 0x0004bc0001a77983 */ /* 0x000ea20000300800 */
[----:B-1----:R-:W-:-:S06]  /*25730*/  PRMT R29, RZ, 0x7610, R29 ;  /* 0x00007610ff1d7816 */ /* 0x002fcc000000001d */
[----:B------:R-:W4:Y:S01]  /*25740*/  @!P3 LDG.E.U8 R29, desc[UR8][R18.64+0x50] ;  /* 0x00005008121db981 */ /* 0x000f22000c1e1100 */
[----:B------:R-:W-:Y:S02]  /*25750*/  @!P2 IADD3.X R76, R76, UR10, R25, P0, P5 ;  /* 0x0000000a4c4cac10 */ /* 0x000fe400087ea419 */
[----:B------:R-:W-:-:S04]  /*25760*/  ISETP.GE.AND P2, PT, R3, 0x89, PT ;  /* 0x000000890300780c */ /* 0x000fc80003f46270 */
[----:B------:R-:W-:Y:S02]  /*25770*/  ISETP.LT.OR P0, PT, R24, 0x62, !P2 ;  /* 0x000000621800780c */ /* 0x000fe40005701670 */
[----:B------:R-:W-:-:S11]  /*25780*/  LOP3.LUT R2, R2, 0xf7ffffff, RZ, 0xc0, !PT ;  /* 0xf7ffffff02027812 */ /* 0x000fd600078ec0ff */
[----:B------:R-:W-:Y:S02]  /*25790*/  @!P0 IADD3 R72, P5, P6, R72, UR11, R6 ;  /* 0x0000000b48488c10 */ /* 0x000fe4000febe006 */
[----:B------:R-:W-:Y:S02]  /*257a0*/  @P0 LOP3.LUT R2, R2, 0x8000000, RZ, 0xfc, !PT ;  /* 0x0800000002020812 */ /* 0x000fe400078efcff */
[----:B------:R-:W-:Y:S02]  /*257b0*/  @!P0 IADD3.X R75, R75, UR10, R25, P5, P6 ;  /* 0x0000000a4b4b8c10 */ /* 0x000fe4000afec419 */
[----:B------:R-:W-:-:S13]  /*257c0*/  ISETP.LT.OR P0, PT, R24, 0x69, !P2 ;  /* 0x000000691800780c */ /* 0x000fda0005701670 */
[----:B------:R-:W-:Y:S02]  /*257d0*/  @!P0 IADD3 R78, P5, P6, R78, UR11, R6 ;  /* 0x0000000b4e4e8c10 */ /* 0x000fe4000febe006 */
[----:B------:R-:W-:Y:S02]  /*257e0*/  @P0 LOP3.LUT R0, R0, 0x400000, RZ, 0xfc, !PT ;  /* 0x0040000000000812 */ /* 0x000fe400078efcff */
[----:B------:R-:W-:Y:S02]  /*257f0*/  @!P0 IADD3.X R79, R79, UR10, R25, P5, P6 ;  /* 0x0000000a4f4f8c10 */ /* 0x000fe4000afec419 */
[----:B------:R-:W-:Y:S02]  /*25800*/  ISETP.LT.OR P0, PT, R24, 0x6a, !P2 ;  /* 0x0000006a1800780c */ /* 0x000fe40005701670 */
[----:B------:R-:W-:Y:S02]  /*25810*/  LOP3.LUT R0, R0, 0xfff7ffff, RZ, 0xc0, !PT ;  /* 0xfff7ffff00007812 */ /* 0x000fe400078ec0ff */
[----:B------:R-:W-:-:S09]  /*25820*/  @P2 LOP3.LUT R26, R26, 0x2, RZ, 0xfc, !PT ;  /* 0x000000021a1a2812 */ /* 0x000fd200078efcff */
[----:B------:R-:W-:Y:S02]  /*25830*/  @!P0 IADD3 R73, P5, P6, R73, UR11, R6 ;  /* 0x0000000b49498c10 */ /* 0x000fe4000febe006 */
[----:B------:R-:W-:Y:S02]  /*25840*/  @P0 LOP3.LUT R0, R0, 0x80000, RZ, 0xfc, !PT ;  /* 0x0008000000000812 */ /* 0x000fe400078efcff */
[----:B------:R-:W-:Y:S02]  /*25850*/  @!P0 IADD3.X R77, R77, UR10, R25, P5, P6 ;  /* 0x0000000a4d4d8c10 */ /* 0x000fe4000afec419 */
[----:B0-----:R-:W-:Y:S02]  /*25860*/  @!P3 IADD3 R30, P5, R64, R30, RZ ;  /* 0x0000001e401eb210 */ /* 0x001fe40007fbe0ff */
[----:B------:R-:W-:-:S03]  /*25870*/  ISETP.GE.AND P0, PT, R3, 0x109, PT ;  /* 0x000001090300780c */ /* 0x000fc60003f06270 */
[----:B------:R-:W-:Y:S01]  /*25880*/  @!P3 IMAD.X R31, R65, 0x1, R31, P5 ;  /* 0x00000001411fb824 */ /* 0x000fe200028e061f */
[----:B------:R-:W-:Y:S01]  /*25890*/  ISETP.LT.OR P2, PT, R24, 0x61, !P0 ;  /* 0x000000611800780c */ /* 0x000fe20004741670 */
[----:B------:R-:W-:Y:S01]  /*258a0*/  IMAD.U32 R64, RZ, RZ, UR7 ;  /* 0x00000007ff407e24 */ /* 0x000fe2000f8e00ff */
[----:B------:R-:W-:Y:S01]  /*258b0*/  LOP3.LUT R0, R0, 0xffffdfff, RZ, 0xc0, !PT ;  /* 0xffffdfff00007812 */ /* 0x000fe200078ec0ff */
[----:B------:R-:W-:-:S10]  /*258c0*/  IMAD.U32 R65, RZ, RZ, UR6 ;  /* 0x00000006ff417e24 */ /* 0x000fd4000f8e00ff */
[----:B------:R-:W-:Y:S02]  /*258d0*/  @!P2 IADD3 R64, P5, P6, R64, UR61, R6 ;  /* 0x0000003d4040ac10 */ /* 0x000fe4000febe006 */
[----:B------:R-:W-:Y:S02]  /*258e0*/  @P2 LOP3.LUT R0, R0, 0x2000, RZ, 0xfc, !PT ;  /* 0x0000200000002812 */ /* 0x000fe400078efcff */
[----:B------:R-:W-:Y:S02]  /*258f0*/  @!P2 IADD3.X R65, R65, UR60, R25, P5, P6 ;  /* 0x0000003c4141ac10 */ /* 0x000fe4000afec419 */
[----:B------:R-:W-:Y:S02]  /*25900*/  ISETP.LT.OR P2, PT, R24, 0x62, !P0 ;  /* 0x000000621800780c */ /* 0x000fe40004741670 */
[----:B----4-:R-:W-:-:S04]  /*25910*/  LOP3.LUT R29, R29, 0xff, RZ, 0xc0, !PT ;  /* 0x000000ff1d1d7812 */ /* 0x010fc800078ec0ff */
[----:B------:R-:W-:-:S05]  /*25920*/  F2FP.F16.E4M3.UNPACK_B R29, R29 ;  /* 0x0000001dff1d723e */ /* 0x000fca00020006ff */
[----:B------:R-:W-:-:S05]  /*25930*/  HADD2.F32 R29, -RZ, R29.H0_H0 ;  /* 0x2000001dff1d7230 */ /* 0x000fca0000004100 */
[----:B------:R-:W-:-:S04]  /*25940*/  FMUL R29, R29, UR5 ;  /* 0x000000051d1d7c20 */ /* 0x000fc80008400000 */
[----:B---3--:R-:W-:Y:S01]  /*25950*/  FFMA R29, R166, UR4, R29 ;  /* 0x00000004a61d7c23 */ /* 0x008fe2000800001d */
[----:B------:R-:W-:Y:S01]  /*25960*/  LOP3.LUT P1, RZ, R27, 0x100000, RZ, 0xc0, !PT ;  /* 0x001000001bff7812 */ /* 0x000fe2000782c0ff */
[----:B------:R-:W3:Y:S03]  /*25970*/  LDL.LU R166, [R1+0x4c0] ;  /* 0x0004c00001a67983 */ /* 0x000ee60000300800 */
[----:B------:R-:W-:Y:S01]  /*25980*/  F2FP.SATFINITE.E4M3.F32.PACK_AB_MERGE_C R29, RZ, R29, RZ ;  /* 0x0000001dff1d723e */ /* 0x000fe200048070ff */
[----:B------:R-:W4:Y:S04]  /*25990*/  LDL.LU R194, [R1+0x4c4] ;  /* 0x0004c40001c27983 */ /* 0x000f280000300800 */
[----:B------:R0:W-:Y:S02]  /*259a0*/  @!P3 STG.E.U8 desc[UR8][R30.64+0x50], R29 ;  /* 0x0000501d1e00b986 */ /* 0x0001e4000c101108 */
[----:B0-----:R-:W0:Y:S01]  /*259b0*/  @!P4 LDC.64 R30, c[0x0][0x5c0] ;  /* 0x00017000ff1ecb82 */ /* 0x001e220000000a00 */
[----:B------:R-:W-:Y:S01]  /*259c0*/  IMAD.U32 R29, RZ, RZ, UR6 ;  /* 0x00000006ff1d7e24 */ /* 0x000fe2000f8e00ff */
[----:B0-----:R-:W-:-:S02]  /*259d0*/  @!P4 IADD3 R30, P3, R57, R30, RZ ;  /* 0x0000001e391ec210 */ /* 0x001fc40007f7e0ff */
[----:B------:R-:W-:-:S04]  /*259e0*/  @!P2 IADD3 R57, P5, P6, R80, UR61, R6 ;  /* 0x0000003d5039ac10 */ /* 0x000fc8000febe006 */
[----:B------:R-:W-:Y:S02]  /*259f0*/  @!P2 IADD3.X R105, R29, UR60, R25, P5, P6 ;  /* 0x0000003c1d69ac10 */ /* 0x000fe4000afec419 */
[----:B------:R-:W-:-:S06]  /*25a00*/  PRMT R29, RZ, 0x7610, R29 ;  /* 0x00007610ff1d7816 */ /* 0x000fcc000000001d */
[----:B------:R-:W5:Y:S01]  /*25a10*/  @!P4 LDG.E.U8 R29, desc[UR8][R18.64+0x51] ;  /* 0x00005108121dc981 */ /* 0x000f62000c1e1100 */
[----:B------:R-:W-:Y:S01]  /*25a20*/  ISETP.LT.OR P6, PT, R24, 0x69, !P0 ;  /* 0x000000691800780c */ /* 0x000fe200047c1670 */
[----:B------:R-:W-:Y:S01]  /*25a30*/  @!P4 IMAD.X R31, R61, 0x1, R31, P3 ;  /* 0x000000013d1fc824 */ /* 0x000fe200018e061f */
[----:B-----5:R-:W-:-:S04]  /*25a40*/  LOP3.LUT R29, R29, 0xff, RZ, 0xc0, !PT ;  /* 0x000000ff1d1d7812 */ /* 0x020fc800078ec0ff */
[----:B------:R-:W-:-:S05]  /*25a50*/  F2FP.F16.E4M3.UNPACK_B R29, R29 ;  /* 0x0000001dff1d723e */ /* 0x000fca00020006ff */
[----:B------:R-:W-:-:S05]  /*25a60*/  HADD2.F32 R29, -RZ, R29.H0_H0 ;  /* 0x2000001dff1d7230 */ /* 0x000fca0000004100 */
[----:B------:R-:W-:-:S04]  /*25a70*/  FMUL R29, R29, UR5 ;  /* 0x000000051d1d7c20 */ /* 0x000fc80008400000 */
[----:B--2---:R-:W-:Y:S01]  /*25a80*/  FFMA R29, R167, UR4, R29 ;  /* 0x00000004a71d7c23 */ /* 0x004fe2000800001d */
[----:B------:R-:W-:Y:S01]  /*25a90*/  LOP3.LUT R2, R2, 0xfdffffff, RZ, 0xc0, !PT ;  /* 0xfdffffff02027812 */ /* 0x000fe200078ec0ff */
[----:B------:R-:W2:Y:S03]  /*25aa0*/  LDL.LU R167, [R1+0x4c8] ;  /* 0x0004c80001a77983 */ /* 0x000ea60000300800 */
[----:B------:R-:W-:Y:S01]  /*25ab0*/  F2FP.SATFINITE.E4M3.F32.PACK_AB_MERGE_C R29, RZ, R29, RZ ;  /* 0x0000001dff1d723e */ /* 0x000fe200048070ff */
[----:B------:R-:W5:Y:S04]  /*25ac0*/  LDL.LU R196, [R1+0x4cc] ;  /* 0x0004cc0001c47983 */ /* 0x000f680000300800 */
[----:B------:R0:W-:Y:S02]  /*25ad0*/  @!P4 STG.E.U8 desc[UR8][R30.64+0x51], R29 ;  /* 0x0000511d1e00c986 */ /* 0x0001e4000c101108 */
[----:B0-----:R-:W-:-:S02]  /*25ae0*/  IMAD.U32 R30, RZ, RZ, UR7 ;  /* 0x00000007ff1e7e24 */ /* 0x001fc4000f8e00ff */
[----:B------:R-:W-:-:S03]  /*25af0*/  IMAD.U32 R29, RZ, RZ, UR6 ;  /* 0x00000006ff1d7e24 */ /* 0x000fc6000f8e00ff */
[----:B------:R-:W-:-:S04]  /*25b00*/  @!P6 IADD3 R108, P3, P4, R30, UR61, R6 ;  /* 0x0000003d1e6cec10 */ /* 0x000fc8000fc7e006 */
[----:B------:R-:W-:Y:S02]  /*25b10*/  @!P6 IADD3.X R109, R29, UR60, R25, P3, P4 ;  /* 0x0000003c1d6dec10 */ /* 0x000fe40009fe8419 */
[----:B------:R-:W-:-:S06]  /*25b20*/  PRMT R29, RZ, 0x7610, R29 ;  /* 0x00007610ff1d7816 */ /* 0x000fcc000000001d */
[----:B------:R-:W3:Y:S01]  /*25b30*/  @!P1 LDG.E.U8 R29, desc[UR8][R16.64+0x58] ;  /* 0x00005808101d9981 */ /* 0x000ee2000c1e1100 */
[----:B------:R-:W-:Y:S02]  /*25b40*/  @P6 LOP3.LUT R2, R2, 0x2000000, RZ, 0xfc, !PT ;  /* 0x0200000002026812 */ /* 0x000fe400078efcff */
[----:B------:R-:W-:Y:S02]  /*25b50*/  ISETP.GE.AND P6, PT, R3, 0x109, PT ;  /* 0x000001090300780c */ /* 0x000fe40003fc6270 */
[----:B------:R-:W-:Y:S02]  /*25b60*/  LOP3.LUT R0, R0, 0xfffffbff, RZ, 0xc0, !PT ;  /* 0xfffffbff00007812 */ /* 0x000fe400078ec0ff */
[----:B------:R-:W-:Y:S02]  /*25b70*/  ISETP.LT.OR P5, PT, R24, 0x6a, !P6 ;  /* 0x0000006a1800780c */ /* 0x000fe400077a1670 */
[----:B------:R-:W-:Y:S02]  /*25b80*/  @P2 LOP3.LUT R0, R0, 0x400, RZ, 0xfc, !PT ;  /* 0x0000040000002812 */ /* 0x000fe400078efcff */
[----:B------:R-:W-:Y:S01]  /*25b90*/  LOP3.LUT P2, RZ, R26, 0x2, RZ, 0xc0, !PT ;  /* 0x000000021aff7812 */ /* 0x000fe2000784c0ff */
[----:B------:R-:W-:-:S02]  /*25ba0*/  IMAD.U32 R31, RZ, RZ, UR7 ;  /* 0x00000007ff1f7e24 */ /* 0x000fc4000f8e00ff */
[----:B------:R-:W-:Y:S01]  /*25bb0*/  IMAD.U32 R30, RZ, RZ, UR6 ;  /* 0x00000006ff1e7e24 */ /* 0x000fe2000f8e00ff */
[----:B------:R-:W-:-:S05]  /*25bc0*/  LOP3.LUT R2, R2, 0xefffffff, RZ, 0xc0, !PT ;  /* 0xefffffff02027812 */ /* 0x000fca00078ec0ff */
[----:B------:R-:W-:-:S04]  /*25bd0*/  @!P5 IADD3 R110, P3, P4, R31, UR61, R6 ;  /* 0x0000003d1f6edc10 */ /* 0x000fc8000fc7e006 */
[----:B------:R-:W-:Y:S01]  /*25be0*/  @!P5 IADD3.X R111, R30, UR60, R25, P3, P4 ;  /* 0x0000003c1e6fdc10 */ /* 0x000fe20009fe8419 */
[----:B------:R-:W-:Y:S01]  /*25bf0*/  IMAD.U32 R30, RZ, RZ, UR7 ;  /* 0x00000007ff1e7e24 */ /* 0x000fe2000f8e00ff */
[----:B------:R-:W-:Y:S02]  /*25c00*/  @P5 LOP3.LUT R2, R2, 0x10000000, RZ, 0xfc, !PT ;  /* 0x1000000002025812 */ /* 0x000fe400078efcff */
[C---:B------:R-:W-:Y:S02]  /*25c10*/  LOP3.LUT P0, RZ, R0.reuse, 0x1, RZ, 0xc0, !PT ;  /* 0x0000000100ff7812 */ /* 0x040fe4000780c0ff */
[C---:B------:R-:W-:Y:S02]  /*25c20*/  LOP3.LUT P5, RZ, R0.reuse, 0x40000000, RZ, 0xc0, !PT ;  /* 0x4000000000ff7812 */ /* 0x040fe400078ac0ff */
[----:B------:R-:W-:Y:S02]  /*25c30*/  LOP3.LUT R0, R0, 0xdfffffff, RZ, 0xc0, !PT ;  /* 0xdfffffff00007812 */ /* 0x000fe400078ec0ff */
[----:B---3--:R-:W-:-:S04]  /*25c40*/  LOP3.LUT R29, R29, 0xff, RZ, 0xc0, !PT ;  /* 0x000000ff1d1d7812 */ /* 0x008fc800078ec0ff */
[----:B------:R-:W-:-:S05]  /*25c50*/  F2FP.F16.E4M3.UNPACK_B R29, R29 ;  /* 0x0000001dff1d723e */ /* 0x000fca00020006ff */
[----:B------:R-:W-:-:S05]  /*25c60*/  HADD2.F32 R29, -RZ, R29.H0_H0 ;  /* 0x2000001dff1d7230 */ /* 0x000fca0000004100 */
[----:B------:R-:W-:-:S04]  /*25c70*/  FMUL R29, R29, UR5 ;  /* 0x000000051d1d7c20 */ /* 0x000fc80008400000 */
[----:B------:R-:W-:-:S05]  /*25c80*/  FFMA R29, R166, UR4, R29 ;  /* 0x00000004a61d7c23 */ /* 0x000fca000800001d */
[----:B------:R-:W-:-:S05]  /*25c90*/  F2FP.SATFINITE.E4M3.F32.PACK_AB_MERGE_C R29, RZ, R29, RZ ;  /* 0x0000001dff1d723e */ /* 0x000fca00048070ff */
[----:B------:R0:W-:Y:S01]  /*25ca0*/  @!P1 STG.E.U8 desc[UR8][R100.64+0x58], R29 ;  /* 0x0000581d64009986 */ /* 0x0001e2000c101108 */
[----:B------:R-:W-:Y:S01]  /*25cb0*/  ISETP.LT.OR P1, PT, R24, 0x71, !P2 ;  /* 0x000000711800780c */ /* 0x000fe20005721670 */
[----:B0-----:R-:W-:-:S12]  /*25cc0*/  IMAD.U32 R29, RZ, RZ, UR6 ;  /* 0x00000006ff1d7e24 */ /* 0x001fd8000f8e00ff */
[----:B------:R-:W-:Y:S02]  /*25cd0*/  @!P1 IADD3 R165, P3, P4, R30, UR11, R6 ;  /* 0x0000000b1ea59c10 */ /* 0x000fe4000fc7e006 */
[----:B------:R-:W-:Y:S01]  /*25ce0*/  @P1 LOP3.LUT R0, R0, 0x20000000, RZ, 0xfc, !PT ;  /* 0x2000000000001812 */ /* 0x000fe200078efcff */
[----:B------:R-:W0:Y:S01]  /*25cf0*/  @!P0 LDC.64 R30, c[0x0][0x5c0] ;  /* 0x00017000ff1e8b82 */ /* 0x000e220000000a00 */
[----:B------:R-:W-:Y:S02]  /*25d00*/  @!P1 IADD3.X R166, R29, UR10, R25, P3, P4 ;  /* 0x0000000a1da69c10 */ /* 0x000fe40009fe8419 */
[----:B------:R-:W-:Y:S02]  /*25d10*/  LOP3.LUT P1, RZ, R26, 0x1, RZ, 0xc0, !PT ;  /* 0x000000011aff7812 */ /* 0x000fe4000782c0ff */
[----:B------:R-:W-:-:S06]  /*25d20*/  PRMT R26, RZ, 0x7610, R26 ;  /* 0x00007610ff1a7816 */ /* 0x000fcc000000001a */
[----:B------:R-:W3:Y:S01]  /*25d30*/  @!P5 LDG.E.U8 R26, desc[UR8][R16.64+0x59] ;  /* 0x00005908101ad981 */ /* 0x000ee2000c1e1100 */
[----:B------:R-:W-:Y:S01]  /*25d40*/  IMAD.U32 R29, RZ, RZ, UR7 ;  /* 0x00000007ff1d7e24 */ /* 0x000fe2000f8e00ff */
[----:B---3--:R-:W-:-:S04]  /*25d50*/  LOP3.LUT R26, R26, 0xff, RZ, 0xc0, !PT ;  /* 0x000000ff1a1a7812 */ /* 0x008fc800078ec0ff */
[----:B------:R-:W-:-:S05]  /*25d60*/  F2FP.F16.E4M3.UNPACK_B R26, R26 ;  /* 0x0000001aff1a723e */ /* 0x000fca00020006ff */
[----:B------:R-:W-:-:S05]  /*25d70*/  HADD2.F32 R26, -RZ, R26.H0_H0 ;  /* 0x2000001aff1a7230 */ /* 0x000fca0000004100 */
[----:B------:R-:W-:-:S04]  /*25d80*/  FMUL R26, R26, UR5 ;  /* 0x000000051a1a7c20 */ /* 0x000fc80008400000 */
[----:B----4-:R-:W-:-:S05]  /*25d90*/  FFMA R26, R194, UR4, R26 ;  /* 0x00000004c21a7c23 */ /* 0x010fca000800001a */
[----:B------:R-:W-:-:S05]  /*25da0*/  F2FP.SATFINITE.E4M3.F32.PACK_AB_MERGE_C R26, RZ, R26, RZ ;  /* 0x0000001aff1a723e */ /* 0x000fca00048070ff */
[----:B------:R1:W-:Y:S01]  /*25db0*/  @!P5 STG.E.U8 desc[UR8][R98.64+0x59], R26 ;  /* 0x0000591a6200d986 */ /* 0x0003e2000c101108 */
[----:B------:R-:W-:Y:S01]  /*25dc0*/  ISETP.LT.OR P5, PT, R24, 0x72, !P2 ;  /* 0x000000721800780c */ /* 0x000fe200057a1670 */
[----:B-1----:R-:W-:-:S12]  /*25dd0*/  IMAD.U32 R26, RZ, RZ, UR6 ;  /* 0x00000006ff1a7e24 */ /* 0x002fd8000f8e00ff */
[----:B------:R-:W-:-:S04]  /*25de0*/  @!P5 IADD3 R162, P3, P4, R29, UR11, R6 ;  /* 0x0000000b1da2dc10 */ /* 0x000fc8000fc7e006 */
[----:B------:R-:W-:Y:S02]  /*25df0*/  @!P5 IADD3.X R164, R26, UR10, R25, P3, P4 ;  /* 0x0000000a1aa4dc10 */ /* 0x000fe40009fe8419 */
[----:B------:R-:W-:-:S06]  /*25e00*/  PRMT R26, RZ, 0x7610, R26 ;  /* 0x00007610ff1a7816 */ /* 0x000fcc000000001a */
[----:B------:R-:W3:Y:S01]  /*25e10*/  @!P0 LDG.E.U8 R26, desc[UR8][R18.64+0x58] ;  /* 0x00005808121a8981 */ /* 0x000ee2000c1e1100 */
[----:B0-----:R-:W-:-:S05]  /*25e20*/  @!P0 IADD3 R30, P3, R33, R30, RZ ;  /* 0x0000001e211e8210 */ /* 0x001fca0007f7e0ff */
[----:B------:R-:W-:Y:S01]  /*25e30*/  @!P0 IMAD.X R31, R60, 0x1, R31, P3 ;  /* 0x000000013c1f8824 */ /* 0x000fe200018e061f */
[----:B---3--:R-:W-:-:S04]  /*25e40*/  LOP3.LUT R26, R26, 0xff, RZ, 0xc0, !PT ;  /* 0x000000ff1a1a7812 */ /* 0x008fc800078ec0ff */
[----:B------:R-:W-:-:S05]  /*25e50*/  F2FP.F16.E4M3.UNPACK_B R26, R26 ;  /* 0x0000001aff1a723e */ /* 0x000fca00020006ff */
[----:B------:R-:W-:-:S05]  /*25e60*/  HADD2.F32 R26, -RZ, R26.H0_H0 ;  /* 0x2000001aff1a7230 */ /* 0x000fca0000004100 */
[----:B------:R-:W-:-:S04]  /*25e70*/  FMUL R26, R26, UR5 ;  /* 0x000000051a1a7c20 */ /* 0x000fc80008400000 */
[----:B--2---:R-:W-:Y:S01]  /*25e80*/  FFMA R26, R167, UR4, R26 ;  /* 0x00000004a71a7c23 */ /* 0x004fe2000800001a */
[----:B------:R-:W-:Y:S01]  /*25e90*/  LOP3.LUT R0, R0, 0xf7ffffff, RZ, 0xc0, !PT ;  /* 0xf7ffffff00007812 */ /* 0x000fe200078ec0ff */
[----:B------:R-:W-:Y:S01]  /*25ea0*/  IMAD.U32 R33, RZ, RZ, UR7 ;  /* 0x00000007ff217e24 */ /* 0x000fe2000f8e00ff */
[----:B------:R-:W2:Y:S02]  /*25eb0*/  LDL.LU R167, [R1+0x4d0] ;  /* 0x0004d00001a77983 */ /* 0x000ea40000300800 */
[----:B------:R-:W-:Y:S02]  /*25ec0*/  F2FP.SATFINITE.E4M3.F32.PACK_AB_MERGE_C R26, RZ, R26, RZ ;  /* 0x0000001aff1a723e */ /* 0x000fe400048070ff */
[----:B------:R-:W-:Y:S01]  /*25ed0*/  @P5 LOP3.LUT R0, R0, 0x8000000, RZ, 0xfc, !PT ;  /* 0x0800000000005812 */ /* 0x000fe200078efcff */
[----:B------:R-:W-:Y:S01]  /*25ee0*/  IMAD.U32 R29, RZ, RZ, UR6 ;  /* 0x00000006ff1d7e24 */ /* 0x000fe2000f8e00ff */
[----:B------:R-:W-:Y:S01]  /*25ef0*/  LOP3.LUT R2, R2, 0x7fffffff, RZ, 0xc0, !PT ;  /* 0x7fffffff02027812 */ /* 0x000fe200078ec0ff */
[----:B------:R0:W-:Y:S04]  /*25f00*/  @!P0 STG.E.U8 desc[UR8][R30.64+0x58], R26 ;  /* 0x0000581a1e008986 */ /* 0x0001e8000c101108 */
[----:B------:R-:W3:Y:S01]  /*25f10*/  LDL.LU R197, [R1+0x4d4] ;  /* 0x0004d40001c57983 */ /* 0x000ee20000300800 */
[----:B0-----:R-:W-:Y:S01]  /*25f20*/  PRMT R26, RZ, 0x7610, R26 ;  /* 0x00007610ff1a7816 */ /* 0x001fe2000000001a */
[----:B------:R-:W0:Y:S05]  /*25f30*/  @!P1 LDC.64 R30, c[0x0][0x5c0] ;  /* 0x00017000ff1e9b82 */ /* 0x000e2a0000000a00 */
[----:B------:R-:W4:Y:S01]  /*25f40*/  @!P1 LDG.E.U8 R26, desc[UR8][R18.64+0x59] ;  /* 0x00005908121a9981 */ /* 0x000f22000c1e1100 */
[----:B------:R-:W-:-:S02]  /*25f50*/  ISETP.LT.OR P5, PT, R24, 0x79, !P2 ;  /* 0x000000791800780c */ /* 0x000fc400057a1670 */
[----:B------:R-:W-:-:S11]  /*25f60*/  LOP3.LUT R0, R0, 0xfbffffff, RZ, 0xc0, !PT ;  /* 0xfbffffff00007812 */ /* 0x000fd600078ec0ff */
[----:B------:R-:W-:-:S04]  /*25f70*/  @!P5 IADD3 R194, P3, P4, R33, UR11, R6 ;  /* 0x0000000b21c2dc10 */ /* 0x000fc8000fc7e006 */
[----:B------:R-:W-:Y:S02]  /*25f80*/  @!P5 IADD3.X R195, R29, UR10, R25, P3, P4 ;  /* 0x0000000a1dc3dc10 */ /* 0x000fe40009fe8419 */
[----:B0-----:R-:W-:Y:S02]  /*25f90*/  @!P1 IADD3 R30, P3, R32, R30, RZ ;  /* 0x0000001e201e9210 */ /* 0x001fe40007f7e0ff */
[----:B------:R-:W-:-:S03]  /*25fa0*/  @P5 LOP3.LUT R0, R0, 0x4000000, RZ, 0xfc, !PT ;  /* 0x0400000000005812 */ /* 0x000fc600078efcff */
[----:B------:R-:W-:Y:S01]  /*25fb0*/  @!P1 IMAD.X R31, R56, 0x1, R31, P3 ;  /* 0x00000001381f9824 */ /* 0x000fe200018e061f */
[----:B------:R-:W-:Y:S02]  /*25fc0*/  ISETP.GE.AND P5, PT, R3, 0x181, PT ;  /* 0x000001810300780c */ /* 0x000fe40003fa6270 */
[----:B------:R-:W-:Y:S01]  /*25fd0*/  ISETP.LT.OR P0, PT, R24, 0x7a, !P2 ;  /* 0x0000007a1800780c */ /* 0x000fe20005701670 */
[----:B------:R-:W-:Y:S01]  /*25fe0*/  IMAD.U32 R29, RZ, RZ, UR7 ;  /* 0x00000007ff1d7e24 */ /* 0x000fe2000f8e00ff */
[----:B----4-:R-:W-:-:S04]  /*25ff0*/  LOP3.LUT R26, R26, 0xff, RZ, 0xc0, !PT ;  /* 0x000000ff1a1a7812 */ /* 0x010fc800078ec0ff */
[----:B------:R-:W-:-:S05]  /*26000*/  F2FP.F16.E4M3.UNPACK_B R26, R26 ;  /* 0x0000001aff1a723e */ /* 0x000fca00020006ff */
[----:B------:R-:W-:-:S05]  /*26010*/  HADD2.F32 R26, -RZ, R26.H0_H0 ;  /* 0x2000001aff1a7230 */ /* 0x000fca0000004100 */
[----:B------:R-:W-:-:S04]  /*26020*/  FMUL R26, R26, UR5 ;  /* 0x000000051a1a7c20 */ /* 0x000fc80008400000 */
[----:B-----5:R-:W-:Y:S01]  /*26030*/  FFMA R26, R196, UR4, R26 ;  /* 0x00000004c41a7c23 */ /* 0x020fe2000800001a */
[----:B------:R-:W-:Y:S01]  /*26040*/  @P2 LOP3.LUT R2, R2, 0x80000000, RZ, 0xfc, !PT ;  /* 0x8000000002022812 */ /* 0x000fe200078efcff */
[----:B------:R-:W4:Y:S03]  /*26050*/  LDL.LU R196, [R1+0x4d8] ;  /* 0x0004d80001c47983 */ /* 0x000f260000300800 */
[----:B------:R-:W-:Y:S01]  /*26060*/  F2FP.SATFINITE.E4M3.F32.PACK_AB_MERGE_C R26, RZ, R26, RZ ;  /* 0x0000001aff1a723e */ /* 0x000fe200048070ff */
[----:B------:R-:W5:Y:S04]  /*26070*/  LDL.LU R213, [R1+0x4dc] ;  /* 0x0004dc0001d57983 */ /* 0x000f680000300800 */
[----:B------:R0:W-:Y:S01]  /*26080*/  @!P1 STG.E.U8 desc[UR8][R30.64+0x59], R26 ;  /* 0x0000591a1e009986 */ /* 0x0001e2000c101108 */
[----:B------:R-:W-:-:S02]  /*26090*/  ISETP.LT.OR P1, PT, R24, 0x51, !P5 ;  /* 0x000000511800780c */ /* 0x000fc40006f21670 */
[----:B------:R-:W-:Y:S01]  /*260a0*/  ISETP.LT.OR P2, PT, R24, 0x71, !P6 ;  /* 0x000000711800780c */ /* 0x000fe20007741670 */
[----:B------:R-:W5:Y:S10]  /*260b0*/  LDL.LU R212, [R1+0x4e0] ;  /* 0x0004e00001d47983 */ /* 0x000f740000300800 */
[----:B------:R-:W1:Y:S01]  /*260c0*/  @!P1 LDC.64 R32, c[0x0][0x5c0] ;  /* 0x00017000ff209b82 */ /* 0x000e620000000a00 */
[----:B0-----:R-:W-:-:S02]  /*260d0*/  @!P1 IMAD.MOV.U32 R30, RZ, RZ, R6 ;  /* 0x000000ffff1e9224 */ /* 0x001fc400078e0006 */
[----:B------:R-:W-:Y:S02]  /*260e0*/  @!P1 IMAD.MOV.U32 R31, RZ, RZ, R25 ;  /* 0x000000ffff1f9224 */ /* 0x000fe400078e0019 */
[----:B------:R-:W-:-:S04]  /*260f0*/  @!P1 IMAD.WIDE.U32 R30, R4, 0x180, R30 ;  /* 0x00000180041e9825 */ /* 0x000fc800078e001e */
[----:B------:R-:W-:Y:S01]  /*26100*/  @!P1 IMAD R26, R5, 0x180, RZ ;  /* 0x00000180051a9824 */ /* 0x000fe200078e02ff */
[----:B-1----:R-:W-:-:S04]  /*26110*/  @!P1 IADD3 R30, P3, R30, R32, RZ ;  /* 0x000000201e1e9210 */ /* 0x002fc80007f7e0ff */
[----:B------:R-:W-:Y:S01]  /*26120*/  @!P1 IADD3.X R31, R33, R31, R26, P3, !PT ;  /* 0x0000001f211f9210 */ /* 0x000fe20001ffe41a */
[----:B------:R-:W-:Y:S01]  /*26130*/  IMAD.U32 R26, RZ, RZ, UR6 ;  /* 0x00000006ff1a7e24 */ /* 0x000fe2000f8e00ff */
[----:B------:R-:W-:-:S04]  /*26140*/  @!P0 IADD3 R160, P3, P4, R29, UR11, R6 ;  /* 0x0000000b1da08c10 */ /* 0x000fc8000fc7e006 */
[----:B------:R-:W-:Y:S02]  /*26150*/  @!P0 IADD3.X R161, R26, UR10, R25, P3, P4 ;  /* 0x0000000a1aa18c10 */ /* 0x000fe40009fe8419 */
[----:B------:R-:W-:-:S06]  /*26160*/  PRMT R26, RZ, 0x7610, R26 ;  /* 0x00007610ff1a7816 */ /* 0x000fcc000000001a */
[----:B------:R-:W2:Y:S02]  /*26170*/  @!P1 LDG.E.U8 R26, desc[UR8][R20.64+0x50] ;  /* 0x00005008141a9981 */ /* 0x000ea4000c1e1100 */
[----:B--2---:R-:W-:-:S04]  /*26180*/  LOP3.LUT R26, R26, 0xff, RZ, 0xc0, !PT ;  /* 0x000000ff1a1a7812 */ /* 0x004fc800078ec0ff */
[----:B------:R-:W-:-:S05]  /*26190*/  F2FP.F16.E4M3.UNPACK_B R26, R26 ;  /* 0x0000001aff1a723e */ /* 0x000fca00020006ff */
[----:B------:R-:W-:-:S05]  /*261a0*/  HADD2.F32 R26, -RZ, R26.H0_H0 ;  /* 0x2000001aff1a7230 */ /* 0x000fca0000004100 */
[----:B------:R-:W-:-:S04]  /*261b0*/  FMUL R26, R26, UR5 ;  /* 0x000000051a1a7c20 */ /* 0x000fc80008400000 */
[----:B------:R-:W-:-:S05]  /*261c0*/  FFMA R26, R167, UR4, R26 ;  /* 0x00000004a71a7c23 */ /* 0x000fca000800001a */
[----:B------:R-:W-:-:S05]  /*261d0*/  F2FP.SATFINITE.E4M3.F32.PACK_AB_MERGE_C R26, RZ, R26, RZ ;  /* 0x0000001aff1a723e */ /* 0x000fca00048070ff */
[----:B------:R0:W-:Y:S01]  /*261e0*/  @!P1 STG.E.U8 desc[UR8][R30.64+0x50], R26 ;  /* 0x0000501a1e009986 */ /* 0x0001e2000c101108 */
[----:B------:R-:W-:-:S13]  /*261f0*/  ISETP.LT.OR P1, PT, R24, 0x52, !P5 ;  /* 0x000000521800780c */ /* 0x000fda0006f21670 */
[----:B------:R-:W1:Y:S01]  /*26200*/  @!P1 LDC.64 R32, c[0x0][0x5c0] ;  /* 0x00017000ff209b82 */ /* 0x000e620000000a00 */
[----:B0-----:R-:W-:Y:S02]  /*26210*/  @!P1 IMAD.MOV.U32 R30, RZ, RZ, R6 ;  /* 0x000000ffff1e9224 */ /* 0x001fe400078e0006 */
        /* <DEDUP_REMOVED lines=9> */
[----:B------:R-:W2:Y:S01]  /*262b0*/  @!P1 LDG.E.U8 R26, desc[UR8][R20.64+0x51] ;  /* 0x00005108141a9981 */ /* 0x000ea2000c1e1100 */
[----:B------:R-:W-:-:S04]  /*262c0*/  LOP3.LUT R0, R0, 0xfffeffff, RZ, 0xc0, !PT ;  /* 0xfffeffff00007812 */ /* 0x000fc800078ec0ff */
[----:B------:R-:W-:-:S04]  /*262d0*/  @P0 LOP3.LUT R0, R0, 0x10000, RZ, 0xfc, !PT ;  /* 0x0001000000000812 */ /* 0x000fc800078efcff */
[----:B------:R-:W-:-:S04]  /*262e0*/  LOP3.LUT R0, R0, 0xfffffdff, RZ, 0xc0, !PT ;  /* 0xfffffdff00007812 */ /* 0x000fc800078ec0ff */
[----:B------:R-:W-:Y:S02]  /*262f0*/  @P2 LOP3.LUT R0, R0, 0x200, RZ, 0xfc, !PT ;  /* 0x0000020000002812 */ /* 0x000fe400078efcff */
[----:B------:R-:W-:Y:S02]  /*26300*/  ISETP.LT.OR P2, PT, R24, 0x72, !P6 ;  /* 0x000000721800780c */ /* 0x000fe40007741670 */
[----:B------:R-:W-:Y:S02]  /*26310*/  LOP3.LUT P4, RZ, R28, 0x1000000, RZ, 0xc0, !PT ;  /* 0x010000001cff7812 */ /* 0x000fe4000788c0ff */
[----:B--2---:R-:W-:-:S04]  /*26320*/  LOP3.LUT R26, R26, 0xff, RZ, 0xc0, !PT ;  /* 0x000000ff1a1a7812 */ /* 0x004fc800078ec0ff */
[----:B------:R-:W-:-:S05]  /*26330*/  F2FP.F16.E4M3.UNPACK_B R26, R26 ;  /* 0x0000001aff1a723e */ /* 0x000fca00020006ff */
[----:B------:R-:W-:-:S05]  /*26340*/  HADD2.F32 R26, -RZ, R26.H0_H0 ;  /* 0x2000001aff1a7230 */ /* 0x000fca0000004100 */
[----:B------:R-:W-:-:S04]  /*26350*/  FMUL R26, R26, UR5 ;  /* 0x000000051a1a7c20 */ /* 0x000fc80008400000 */
[----:B---3--:R-:W-:-:S05]  /*26360*/  FFMA R26, R197, UR4, R26 ;  /* 0x00000004c51a7c23 */ /* 0x008fca000800001a */
[----:B------:R-:W-:-:S05]  /*26370*/  F2FP.SATFINITE.E4M3.F32.PACK_AB_MERGE_C R26, RZ, R26, RZ ;  /* 0x0000001aff1a723e */ /* 0x000fca00048070ff */
[----:B------:R0:W-:Y:S01]  /*26380*/  @!P1 STG.E.U8 desc[UR8][R30.64+0x51], R26 ;  /* 0x0000511a1e009986 */ /* 0x0001e2000c101108 */
[----:B------:R-:W-:Y:S01]  /*26390*/  @!P2 IADD3 R158, P1, P3, R29, UR61, R6 ;  /* 0x0000003d1d9eac10 */ /* 0x000fe2000fb3e006 */
[----:B0-----:R-:W-:-:S05]  /*263a0*/  IMAD.U32 R26, RZ, RZ, UR6 ;  /* 0x00000006ff1a7e24 */ /* 0x001fca000f8e00ff */
[----:B------:R-:W-:Y:S02]  /*263b0*/  @!P2 IADD3.X R159, R26, UR60, R25, P1, P3 ;  /* 0x0000003c1a9fac10 */ /* 0x000fe40008fe6419 */
[----:B------:R-:W-:-:S06]  /*263c0*/  PRMT R26, RZ, 0x7610, R26 ;  /* 0x00007610ff1a7816 */ /* 0x000fcc000000001a */
[----:B------:R-:W2:Y:S01]  /*263d0*/  @!P4 LDG.E.U8 R26, desc[UR8][R22.64+0x50] ;  /* 0x00005008161ac981 */ /* 0x000ea2000c1e1100 */
[----:B------:R-:W-:Y:S02]  /*263e0*/  LOP3.LUT P0, RZ, R28, 0x100000, RZ, 0xc0, !PT ;  /* 0x001000001cff7812 */ /* 0x000fe4000780c0ff */
[----:B--2---:R-:W-:-:S04]  /*263f0*/  LOP3.LUT R26, R26, 0xff, RZ, 0xc0, !PT ;  /* 0x000000ff1a1a7812 */ /* 0x004fc800078ec0ff */
[----:B------:R-:W-:-:S05]  /*26400*/  F2FP.F16.E4M3.UNPACK_B R26, R26 ;  /* 0x0000001aff1a723e */ /* 0x000fca00020006ff */
[----:B------:R-:W-:-:S05]  /*26410*/  HADD2.F32 R26, -RZ, R26.H0_H0 ;  /* 0x2000001aff1a7230 */ /* 0x000fca0000004100 */
[----:B------:R-:W-:-:S04]  /*26420*/  FMUL R26, R26, UR5 ;  /* 0x000000051a1a7c20 */ /* 0x000fc80008400000 */
[----:B----4-:R-:W-:-:S05]  /*26430*/  FFMA R26, R196, UR4, R26 ;  /* 0x00000004c41a7c23 */ /* 0x010fca000800001a */
[----:B------:R-:W-:-:S05]  /*26440*/  F2FP.SATFINITE.E4M3.F32.PACK_AB_MERGE_C R26, RZ, R26, RZ ;  /* 0x0000001aff1a723e */ /* 0x000fca00048070ff */
[----:B------:R0:W-:Y:S02]  /*26450*/  @!P4 STG.E.U8 desc[UR8][R210.64+0x50], R26 ;  /* 0x0000501ad200c986 */ /* 0x0001e4000c101108 */
[----:B0-----:R-:W-:-:S06]  /*26460*/  PRMT R26, RZ, 0x7610, R26 ;  /* 0x00007610ff1a7816 */ /* 0x001fcc000000001a */
[----:B------:R-:W2:Y:S01]  /*26470*/  @!P0 LDG.E.U8 R26, desc[UR8][R22.64+0x51] ;  /* 0x00005108161a8981 */ /* 0x000ea2000c1e1100 */
[----:B------:R-:W-:-:S04]  /*26480*/  LOP3.LUT R0, R0, 0xfffffeff, RZ, 0xc0, !PT ;  /* 0xfffffeff00007812 */ /* 0x000fc800078ec0ff */
[----:B------:R-:W-:Y:S02]  /*26490*/  @P2 LOP3.LUT R0, R0, 0x100, RZ, 0xfc, !PT ;  /* 0x0000010000002812 */ /* 0x000fe400078efcff */
[----:B------:R-:W-:Y:S01]  /*264a0*/  ISETP.LT.OR P2, PT, R24, 0x79, !P6 ;  /* 0x000000791800780c */ /* 0x000fe20007741670 */
[----:B------:R-:W-:Y:S02]  /*264b0*/  IMAD.U32 R30, RZ, RZ, UR7 ;  /* 0x00000007ff1e7e24 */ /* 0x000fe4000f8e00ff */
[----:B------:R-:W-:-:S10]  /*264c0*/  IMAD.U32 R29, RZ, RZ, UR6 ;  /* 0x00000006ff1d7e24 */ /* 0x000fd4000f8e00ff */
[----:B------:R-:W-:-:S04]  /*264d0*/  @!P2 IADD3 R196, P1, P3, R30, UR61, R6 ;  /* 0x0000003d1ec4ac10 */ /* 0x000fc8000fb3e006 */
[----:B------:R-:W-:Y:S02]  /*264e0*/  @!P2 IADD3.X R197, R29, UR60, R25, P1, P3 ;  /* 0x0000003c1dc5ac10 */ /* 0x000fe40008fe6419 */
[----:B------:R-:W-:Y:S02]  /*264f0*/  ISETP.LT.OR P1, PT, R24, 0x59, !P5 ;  /* 0x000000591800780c */ /* 0x000fe40006f21670 */
[----:B------:R-:W-:-:S11]  /*26500*/  PRMT R29, RZ, 0x7610, R29 ;  /* 0x00007610ff1d7816 */ /* 0x000fd6000000001d */
[----:B------:R-:W0:Y:S01]  /*26510*/  @!P1 LDC.64 R32, c[0x0][0x5c0] ;  /* 0x00017000ff209b82 */ /* 0x000e220000000a00 */
[----:B--2---:R-:W-:-:S04]  /*26520*/  LOP3.LUT R26, R26, 0xff, RZ, 0xc0, !PT ;  /* 0x000000ff1a1a7812 */ /* 0x004fc800078ec0ff */
[----:B------:R-:W-:-:S05]  /*26530*/  F2FP.F16.E4M3.UNPACK_B R26, R26 ;  /* 0x0000001aff1a723e */ /* 0x000fca00020006ff */
[----:B------:R-:W-:-:S05]  /*26540*/  HADD2.F32 R26, -RZ, R26.H0_H0 ;  /* 0x2000001aff1a7230 */ /* 0x000fca0000004100 */
[----:B------:R-:W-:-:S04]  /*26550*/  FMUL R26, R26, UR5 ;  /* 0x000000051a1a7c20 */ /* 0x000fc80008400000 */
[----:B-----5:R-:W-:Y:S01]  /*26560*/  FFMA R26, R213, UR4, R26 ;  /* 0x00000004d51a7c23 */ /* 0x020fe2000800001a */
[----:B------:R-:W-:Y:S01]  /*26570*/  @!P1 IMAD.MOV.U32 R30, RZ, RZ, R6 ;  /* 0x000000ffff1e9224 */ /* 0x000fe200078e0006 */
[----:B------:R-:W-:Y:S01]  /*26580*/  LOP3.LUT R0, R0, 0xffffffbf, RZ, 0xc0, !PT ;  /* 0xffffffbf00007812 */ /* 0x000fe200078ec0ff */
[----:B------:R-:W-:Y:S01]  /*26590*/  @!P1 IMAD.MOV.U32 R31, RZ, RZ, R25 ;  /* 0x000000ffff1f9224 */ /* 0x000fe200078e0019 */
[----:B------:R-:W2:Y:S01]  /*265a0*/  LDL.LU R213, [R1+0x4e4] ;  /* 0x0004e40001d57983 */ /* 0x000ea20000300800 */
[----:B------:R-:W-:-:S05]  /*265b0*/  F2FP.SATFINITE.E4M3.F32.PACK_AB_MERGE_C R26, RZ, R26, RZ ;  /* 0x0000001aff1a723e */ /* 0x000fca00048070ff */
[----:B------:R1:W-:Y:S04]  /*265c0*/  @!P0 STG.E.U8 desc[UR8][R208.64+0x51], R26 ;  /* 0x0000511ad0008986 */ /* 0x0003e8000c101108 */
[----:B------:R-:W3:Y:S01]  /*265d0*/  @!P1 LDG.E.U8 R29, desc[UR8][R20.64+0x58] ;  /* 0x00005808141d9981 */ /* 0x000ee2000c1e1100 */
[----:B------:R-:W-:-:S03]  /*265e0*/  @!P1 IMAD.WIDE.U32 R30, R4, 0x180, R30 ;  /* 0x00000180041e9825 */ /* 0x000fc600078e001e */
[----:B0-----:R-:W-:Y:S01]  /*265f0*/  @!P1 IADD3 R30, P3, R30, R32, RZ ;  /* 0x000000201e1e9210 */ /* 0x001fe20007f7e0ff */
[----:B-1----:R-:W-:-:S05]  /*26600*/  @!P1 IMAD R26, R5, 0x180, RZ ;  /* 0x00000180051a9824 */ /* 0x002fca00078e02ff */
[----:B------:R-:W-:Y:S02]  /*26610*/  @!P1 IADD3.X R31, R33, R31, R26, P3, !PT ;  /* 0x0000001f211f9210 */ /* 0x000fe40001ffe41a */
[----:B------:R-:W-:Y:S02]  /*26620*/  ISETP.LT.OR P0, PT, R24, 0x7a, !P6 ;  /* 0x0000007a1800780c */ /* 0x000fe40007701670 */
[----:B------:R-:W-:Y:S01]  /*26630*/  @P2 LOP3.LUT R0, R0, 0x40, RZ, 0xfc, !PT ;  /* 0x0000004000002812 */ /* 0x000fe200078efcff */
[----:B------:R-:W-:Y:S01]  /*26640*/  IMAD.U32 R26, RZ, RZ, UR7 ;  /* 0x00000007ff1a7e24 */ /* 0x000fe2000f8e00ff */
[----:B------:R-:W-:Y:S01]  /*26650*/  LOP3.LUT P2, RZ, R2, 0x80000000, RZ, 0xc0, !PT ;  /* 0x8000000002ff7812 */ /* 0x000fe2000784c0ff */
[----:B------:R-:W-:-:S03]  /*26660*/  IMAD.U32 R60, RZ, RZ, UR6 ;  /* 0x00000006ff3c7e24 */ /* 0x000fc6000f8e00ff */
[----:B------:R-:W-:-:S05]  /*26670*/  ISETP.LT.OR P2, PT, R24, 0x81, !P2 ;  /* 0x000000811800780c */ /* 0x000fca0005741670 */
[----:B------:R-:W-:-:S04]  /*26680*/  @!P0 IADD3 R26, P3, P4, R26, UR61, R6 ;  /* 0x0000003d1a1a8c10 */ /* 0x000fc8000fc7e006 */
[----:B------:R-:W-:Y:S02]  /*26690*/  @!P0 IADD3.X R60, R60, UR60, R25, P3, P4 ;  /* 0x0000003c3c3c8c10 */ /* 0x000fe40009fe8419 */
[----:B---3--:R-:W-:-:S04]  /*266a0*/  LOP3.LUT R29, R29, 0xff, RZ, 0xc0, !PT ;  /* 0x000000ff1d1d7812 */ /* 0x008fc800078ec0ff */
[----:B------:R-:W-:-:S05]  /*266b0*/  F2FP.F16.E4M3.UNPACK_B R29, R29 ;  /* 0x0000001dff1d723e */ /* 0x000fca00020006ff */
[----:B------:R-:W-:-:S05]  /*266c0*/  HADD2.F32 R29, -RZ, R29.H0_H0 ;  /* 0x2000001dff1d7230 */ /* 0x000fca0000004100 */
[----:B------:R-:W-:-:S04]  /*266d0*/  FMUL R29, R29, UR5 ;  /* 0x000000051d1d7c20 */ /* 0x000fc80008400000 */
[----:B------:R-:W-:Y:S01]  /*266e0*/  FFMA R29, R212, UR4, R29 ;  /* 0x00000004d41d7c23 */ /* 0x000fe2000800001d */
        /* <DEDUP_REMOVED lines=8> */
[----:B------:R-:W1:Y:S01]  /*26770*/  @!P1 LDC.64 R32, c[0x0][0x5c0] ;  /* 0x00017000ff209b82 */ /* 0x000e620000000a00 */
[----:B0-----:R-:W-:-:S02]  /*26780*/  @!P1 IMAD.MOV.U32 R30, RZ, RZ, R6 ;  /* 0x000000ffff1e9224 */ /* 0x001fc400078e0006 */
[----:B------:R-:W-:Y:S02]  /*26790*/  @!P1 IMAD.MOV.U32 R31, RZ, RZ, R25 ;  /* 0x000000ffff1f9224 */ /* 0x000fe400078e0019 */
[----:B------:R-:W-:-:S04]  /*267a0*/  @!P1 IMAD.WIDE.U32 R30, R4, 0x180, R30 ;  /* 0x00000180041e9825 */ /* 0x000fc800078e001e */
[----:B------:R-:W-:Y:S01]  /*267b0*/  @!P1 IMAD R29, R5, 0x180, RZ ;  /* 0x00000180051d9824 */ /* 0x000fe200078e02ff */
[----:B-1----:R-:W-:Y:S01]  /*267c0*/  @!P1 IADD3 R30, P3, R30, R32, RZ ;  /* 0x000000201e1e9210 */ /* 0x002fe20007f7e0ff */
[----:B------:R-:W-:-:S03]  /*267d0*/  IMAD.U32 R32, RZ, RZ, UR7 ;  /* 0x00000007ff207e24 */ /* 0x000fc6000f8e00ff */
[----:B------:R-:W-:Y:S01]  /*267e0*/  @!P1 IADD3.X R31, R33, R31, R29, P3, !PT ;  /* 0x0000001f211f9210 */ /* 0x000fe20001ffe41d */
[----:B------:R-:W-:Y:S01]  /*267f0*/  IMAD.U32 R29, RZ, RZ, UR6 ;  /* 0x00000006ff1d7e24 */ /* 0x000fe2000f8e00ff */
[----:B------:R-:W-:-:S04]  /*26800*/  @!P2 IADD3 R216, P3, P4, R32, UR11, R6 ;  /* 0x0000000b20d8ac10 */ /* 0x000fc8000fc7e006 */
[----:B------:R-:W-:Y:S02]  /*26810*/  @!P2 IADD3.X R217, R29, UR10, R25, P3, P4 ;  /* 0x0000000a1dd9ac10 */ /* 0x000fe40009fe8419 */
[----:B------:R-:W-:-:S06]  /*26820*/  PRMT R29, RZ, 0x7610, R29 ;  /* 0x00007610ff1d7816 */ /* 0x000fcc000000001d */
[----:B------:R-:W2:Y:S01]  /*26830*/  @!P1 LDG.E.U8 R29, desc[UR8][R20.64+0x59] ;  /* 0x00005908141d9981 */ /* 0x000ea2000c1e1100 */
[----:B------:R-:W-:-:S04]  /*26840*/  ISETP.GE.AND P4, PT, R3, 0x89, PT ;  /* 0x000000890300780c */ /* 0x000fc80003f86270 */
[----:B------:R-:W-:Y:S02]  /*26850*/  ISETP.LT.OR P5, PT, R24, 0x82, !P4 ;  /* 0x000000821800780c */ /* 0x000fe400067a1670 */
        /* <DEDUP_REMOVED lines=8> */
[----:B0-----:R-:W-:-:S05]  /*268e0*/  IMAD.U32 R29, RZ, RZ, UR7 ;  /* 0x00000007ff1d7e24 */ /* 0x001fca000f8e00ff */
[----:B------:R-:W-:Y:S02]  /*268f0*/  @!P5 IADD3 R214, P1, P3, R29, UR11, R6 ;  /* 0x0000000b1dd6dc10 */ /* 0x000fe4000fb3e006 */
[----:B------:R-:W-:-:S06]  /*26900*/  PRMT R29, RZ, 0x7610, R29 ;  /* 0x00007610ff1d7816 */ /* 0x000fcc000000001d */
[----:B------:R-:W2:Y:S01]  /*26910*/  @!P0 LDG.E.U8 R29, desc[UR8][R22.64+0x58] ;  /* 0x00005808161d8981 */ /* 0x000ea2000c1e1100 */
[----:B------:R-:W-:Y:S01]  /*26920*/  LOP3.LUT R0, R0, 0xfdffffff, RZ, 0xc0, !PT ;  /* 0xfdffffff00007812 */ /* 0x000fe200078ec0ff */
[----:B------:R-:W-:-:S03]  /*26930*/  IMAD.U32 R30, RZ, RZ, UR6 ;  /* 0x00000006ff1e7e24 */ /* 0x000fc6000f8e00ff */
[----:B------:R-:W-:-:S04]  /*26940*/  @P2 LOP3.LUT R0, R0, 0x2000000, RZ, 0xfc, !PT ;  /* 0x0200000000002812 */ /* 0x000fc800078efcff */
[----:B------:R-:W-:Y:S02]  /*26950*/  LOP3.LUT R0, R0, 0xfeffffff, RZ, 0xc0, !PT ;  /* 0xfeffffff00007812 */ /* 0x000fe400078ec0ff */
[----:B------:R-:W-:Y:S02]  /*26960*/  @!P5 IADD3.X R215, R30, UR10, R25, P1, P3 ;  /* 0x0000000a1ed7dc10 */ /* 0x000fe40008fe6419 */
[----:B------:R-:W-:Y:S02]  /*26970*/  @P5 LOP3.LUT R0, R0, 0x1000000, RZ, 0xfc, !PT ;  /* 0x0100000000005812 */ /* 0x000fe400078efcff */
[----:B------:R-:W-:Y:S01]  /*26980*/  ISETP.LT.OR P5, PT, R24, 0x89, !P4 ;  /* 0x000000891800780c */ /* 0x000fe200067a1670 */
[----:B------:R-:W-:Y:S01]  /*26990*/  IMAD.U32 R30, RZ, RZ, UR7 ;  /* 0x00000007ff1e7e24 */ /* 0x000fe2000f8e00ff */
[----:B------:R-:W-:Y:S01]  /*269a0*/  LOP3.LUT P2, RZ, R28, 0x400000, RZ, 0xc0, !PT ;  /* 0x004000001cff7812 */ /* 0x000fe2000784c0ff */
[----:B------:R-:W-:-:S10]  /*269b0*/  IMAD.U32 R31, RZ, RZ, UR6 ;  /* 0x00000006ff1f7e24 */ /* 0x000fd4000f8e00ff */
[----:B------:R-:W-:-:S04]  /*269c0*/  @!P5 IADD3 R211, P1, P3, R30, UR11, R6 ;  /* 0x0000000b1ed3dc10 */ /* 0x000fc8000fb3e006 */
[----:B------:R-:W-:Y:S02]  /*269d0*/  @!P5 IADD3.X R213, R31, UR10, R25, P1, P3 ;  /* 0x0000000a1fd5dc10 */ /* 0x000fe40008fe6419 */
[----:B--2---:R-:W-:-:S04]  /*269e0*/  LOP3.LUT R29, R29, 0xff, RZ, 0xc0, !PT ;  /* 0x000000ff1d1d7812 */ /* 0x004fc800078ec0ff */
[----:B------:R-:W-:-:S05]  /*269f0*/  F2FP.F16.E4M3.UNPACK_B R29, R29 ;  /* 0x0000001dff1d723e */ /* 0x000fca00020006ff */
[----:B------:R-:W-:-:S05]  /*26a00*/  HADD2.F32 R29, -RZ, R29.H0_H0 ;  /* 0x2000001dff1d7230 */ /* 0x000fca0000004100 */
[----:B------:R-:W-:-:S04]  /*26a10*/  FMUL R29, R29, UR5 ;  /* 0x000000051d1d7c20 */ /* 0x000fc80008400000 */
[----:B---3--:R-:W-:-:S05]  /*26a20*/  FFMA R29, R212, UR4, R29 ;  /* 0x00000004d41d7c23 */ /* 0x008fca000800001d */
[----:B------:R-:W-:-:S05]  /*26a30*/  F2FP.SATFINITE.E4M3.F32.PACK_AB_MERGE_C R29, RZ, R29, RZ ;  /* 0x0000001dff1d723e */ /* 0x000fca00048070ff */
[----:B------:R0:W-:Y:S01]  /*26a40*/  @!P0 STG.E.U8 desc[UR8][R220.64+0x58], R29 ;  /* 0x0000581ddc008986 */ /* 0x0001e2000c101108 */
[----:B------:R-:W-:Y:S01]  /*26a50*/  ISETP.LT.OR P0, PT, R24, 0x8a, !P4 ;  /* 0x0000008a1800780c */ /* 0x000fe20006701670 */
[----:B0-----:R-:W-:-:S12]  /*26a60*/  IMAD.U32 R29, RZ, RZ, UR7 ;  /* 0x00000007ff1d7e24 */ /* 0x001fd8000f8e00ff */
        /* <DEDUP_REMOVED lines=9> */
[----:B------:R-:W-:Y:S02]  /*26b00*/  ISETP.LT.OR P0, PT, R24, 0x81, !P6 ;  /* 0x000000811800780c */ /* 0x000fe40007701670 */
        /* <DEDUP_REMOVED lines=8> */
[----:B------:R-:W-:Y:S01]  /*26b90*/  ISETP.GE.AND P2, PT, R3, 0x1, PT ;  /* 0x000000010300780c */ /* 0x000fe20003f46270 */
[----:B0-----:R-:W-:-:S05]  /*26ba0*/  IMAD.U32 R29, RZ, RZ, UR7 ;  /* 0x00000007ff1d7e24 */ /* 0x001fca000f8e00ff */
[----:B------:R-:W-:-:S04]  /*26bb0*/  @!P0 IADD3 R208, P1, P3, R29, UR61, R6 ;  /* 0x0000003d1dd08c10 */ /* 0x000fc8000fb3e006 */
[----:B------:R-:W-:Y:S02]  /*26bc0*/  @!P0 IADD3.X R209, R30, UR60, R25, P1, P3 ;  /* 0x0000003c1ed18c10 */ /* 0x000fe40008fe6419 */
[----:B------:R-:W-:Y:S02]  /*26bd0*/  ISETP.LT.OR P1, PT, R24, 0x61, !P2 ;  /* 0x000000611800780c */ /* 0x000fe40005721670 */
[----:B------:R-:W-:-:S11]  /*26be0*/  PRMT R29, RZ, 0x7610, R29 ;  /* 0x00007610ff1d7816 */ /* 0x000fd6000000001d */
[----:B------:R-:W3:Y:S01]  /*26bf0*/  @!P1 LDG.E.U8 R29, desc[UR8][R8.64+0x60] ;  /* 0x00006008081d9981 */ /* 0x000ee2000c1e1100 */
[----:B------:R-:W0:Y:S02]  /*26c00*/  @!P1 LDC.64 R30, c[0x0][0x5c0] ;  /* 0x00017000ff1e9b82 */ /* 0x000e240000000a00 */
[----:B0-----:R-:W-:-:S05]  /*26c10*/  @!P1 IADD3 R30, P3, R6, R30, RZ ;  /* 0x0000001e061e9210 */ /* 0x001fca0007f7e0ff */
[----:B------:R-:W-:Y:S01]  /*26c20*/  @!P1 IMAD.X R31, R25, 0x1, R31, P3 ;  /* 0x00000001191f9824 */ /* 0x000fe200018e061f */
[----:B---3--:R-:W-:-:S04]  /*26c30*/  LOP3.LUT R29, R29, 0xff, RZ, 0xc0, !PT ;  /* 0x000000ff1d1d7812 */ /* 0x008fc800078ec0ff */
[----:B------:R-:W-:-:S05]  /*26c40*/  F2FP.F16.E4M3.UNPACK_B R29, R29 ;  /* 0x0000001dff1d723e */ /* 0x000fca00020006ff */
[----:B------:R-:W-:-:S05]  /*26c50*/  HADD2.F32 R29, -RZ, R29.H0_H0 ;  /* 0x2000001dff1d7230 */ /* 0x000fca0000004100 */
[----:B------:R-:W-:-:S04]  /*26c60*/  FMUL R29, R29, UR5 ;  /* 0x000000051d1d7c20 */ /* 0x000fc80008400000 */
[----:B-----5:R-:W-:Y:S01]  /*26c70*/  FFMA R29, R81, UR4, R29 ;  /* 0x00000004511d7c23 */ /* 0x020fe2000800001d */
        /* <DEDUP_REMOVED lines=31> */
[----:B------:R-:W-:Y:S01]  /*26e70*/  IMAD.U32 R87, RZ, RZ, UR6 ;  /* 0x00000006ff577e24 */ /* 0x000fe2000f8e00ff */
[----:B------:R-:W-:Y:S01]  /*26e80*/  F2FP.SATFINITE.E4M3.F32.PACK_AB_MERGE_C R29, RZ, R29, RZ ;  /* 0x0000001dff1d723e */ /* 0x000fe200048070ff */
[----:B------:R-:W-:Y:S01]  /*26e90*/  IMAD.U32 R88, RZ, RZ, UR7 ;  /* 0x00000007ff587e24 */ /* 0x000fe2000f8e00ff */
[----:B------:R-:W3:Y:S04]  /*26ea0*/  LDL.LU R81, [R1+0x500] ;  /* 0x0005000001517983 */ /* 0x000ee80000300800 */
[----:B------:R0:W-:Y:S02]  /*26eb0*/  @!P5 STG.E.U8 desc[UR8][R102.64+0x60], R29 ;  /* 0x0000601d6600d986 */ /* 0x0001e4000c101108 */
[----:B0-----:R-:W-:-:S06]  /*26ec0*/  PRMT R29, RZ, 0x7610, R29 ;  /* 0x00007610ff1d7816 */ /* 0x001fcc000000001d */
[----:B------:R-:W4:Y:S01]  /*26ed0*/  @!P0 LDG.E.U8 R29, desc[UR8][R10.64+0x61] ;  /* 0x000061080a1d8981 */ /* 0x000f22000c1e1100 */
[----:B------:R-:W-:Y:S02]  /*26ee0*/  @P4 LOP3.LUT R2, R2, 0x40000000, RZ, 0xfc, !PT ;  /* 0x4000000002024812 */ /* 0x000fe400078efcff */
[----:B------:R-:W-:-:S13]  /*26ef0*/  ISETP.LT.OR P4, PT, R24, 0x82, !P6 ;  /* 0x000000821800780c */ /* 0x000fda0007781670 */
[----:B------:R-:W-:Y:S02]  /*26f00*/  @!P4 IADD3 R85, P1, P3, R85, UR61, R6 ;  /* 0x0000003d5555cc10 */ /* 0x000fe4000fb3e006 */
[----:B------:R-:W-:Y:S02]  /*26f10*/  @P4 LOP3.LUT R0, R0, 0x80, RZ, 0xfc, !PT ;  /* 0x0000008000004812 */ /* 0x000fe400078efcff */
[----:B------:R-:W-:Y:S02]  /*26f20*/  @!P4 IADD3.X R87, R87, UR60, R25, P1, P3 ;  /* 0x0000003c5757cc10 */ /* 0x000fe40008fe6419 */
[----:B------:R-:W-:Y:S01]  /*26f30*/  ISETP.LT.OR P4, PT, R24, 0x89, !P6 ;  /* 0x000000891800780c */ /* 0x000fe20007781670 */
[----:B------:R-:W-:Y:S01]  /*26f40*/  IMAD.U32 R89, RZ, RZ, UR6 ;  /* 0x00000006ff597e24 */ /* 0x000fe2000f8e00ff */
[----:B------:R-:W-:Y:S02]  /*26f50*/  LOP3.LUT R0, R0, 0xffffffdf, RZ, 0xc0, !PT ;  /* 0xffffffdf00007812 */ /* 0x000fe400078ec0ff */
[----:B------:R-:W-:-:S09]  /*26f60*/  ISETP.LT.OR P5, PT, R24, 0x8a, !P6 ;  /* 0x0000008a1800780c */ /* 0x000fd200077a1670 */
[----:B------:R-:W-:Y:S02]  /*26f70*/  @!P4 IADD3 R88, P1, P3, R88, UR61, R6 ;  /* 0x0000003d5858cc10 */ /* 0x000fe4000fb3e006 */
[----:B------:R-:W-:Y:S02]  /*26f80*/  @P4 LOP3.LUT R0, R0, 0x20, RZ, 0xfc, !PT ;  /* 0x0000002000004812 */ /* 0x000fe400078efcff */
[----:B------:R-:W-:Y:S02]  /*26f90*/  @!P4 IADD3.X R89, R89, UR60, R25, P1, P3 ;  /* 0x0000003c5959cc10 */ /* 0x000fe40008fe6419 */
[----:B------:R-:W-:Y:S01]  /*26fa0*/  LOP3.LUT P4, RZ, R2, 0x40000000, RZ, 0xc0, !PT ;  /* 0x4000000002ff7812 */ /* 0x000fe2000788c0ff */
[----:B------:R-:W-:Y:S02]  /*26fb0*/  IMAD.U32 R90, RZ, RZ, UR7 ;  /* 0x00000007ff5a7e24 */ /* 0x000fe4000f8e00ff */
[----:B------:R-:W-:-:S03]  /*26fc0*/  IMAD.U32 R92, RZ, RZ, UR6 ;  /* 0x00000006ff5c7e24 */ /* 0x000fc6000f8e00ff */
[----:B------:R-:W-:Y:S01]  /*26fd0*/  @!P5 IADD3 R90, P1, P3, R90, UR61, R6 ;  /* 0x0000003d5a5adc10 */ /* 0x000fe2000fb3e006 */
[----:B------:R-:W-:-:S03]  /*26fe0*/  IMAD.U32 R30, RZ, RZ, UR6 ;  /* 0x00000006ff1e7e24 */ /* 0x000fc6000f8e00ff */
        /* <DEDUP_REMOVED lines=10> */
[----:B0-----:R-:W-:-:S12]  /*27090*/  IMAD.U32 R29, RZ, RZ, UR7 ;  /* 0x00000007ff1d7e24 */ /* 0x001fd8000f8e00ff */
[----:B------:R-:W-:-:S04]  /*270a0*/  @!P0 IADD3 R128, P1, P3, R29, UR11, R6 ;  /* 0x0000000b1d808c10 */ /* 0x000fc8000fb3e006 */
        /* <DEDUP_REMOVED lines=18> */
[----:B0-----:R-:W-:-:S11]  /*271d0*/  PRMT R29, RZ, 0x7610, R29 ;  /* 0x00007610ff1d7816 */ /* 0x001fd6000000001d */
[----:B------:R-:W0:Y:S01]  /*271e0*/  @!P1 LDC.64 R30, c[0x0][0x5c0] ;  /* 0x00017000ff1e9b82 */ /* 0x000e220000000a00 */
[----:B------:R-:W5:Y:S01]  /*271f0*/  @!P1 LDG.E.U8 R29, desc[UR8][R8.64+0x69] ;  /* 0x00006908081d9981 */ /* 0x000f62000c1e1100 */
[----:B------:R-:W-:Y:S02]  /*27200*/  @P5 LOP3.LUT R0, R0, 0x8, RZ, 0xfc, !PT ;  /* 0x0000000800005812 */ /* 0x000fe400078efcff */
[----:B------:R-:W-:Y:S02]  /*27210*/  LOP3.LUT P5, RZ, R28, 0x80000, RZ, 0xc0, !PT ;  /* 0x000800001cff7812 */ /* 0x000fe400078ac0ff */
        /* <DEDUP_REMOVED lines=11> */
[----:B------:R-:W-:-:S04]  /*272d0*/  LOP3.LUT R0, R0, 0xefffffff, RZ, 0xc0, !PT ;  /* 0xefffffff00007812 */ /* 0x000fc800078ec0ff */
[----:B------:R-:W-:Y:S02]  /*272e0*/  @P0 LOP3.LUT R0, R0, 0x10000000, RZ, 0xfc, !PT ;  /* 0x1000000000000812 */ /* 0x000fe400078efcff */
[----:B------:R-:W-:Y:S02]  /*272f0*/  LOP3.LUT P0, RZ, R28, 0x20000, RZ, 0xc0, !PT ;  /* 0x000200001cff7812 */ /* 0x000fe4000780c0ff */
[----:B--2---:R-:W-:-:S04]  /*27300*/  LOP3.LUT R29, R29, 0xff, RZ, 0xc0, !PT ;  /* 0x000000ff1d1d7812 */ /* 0x004fc800078ec0ff */
[----:B------:R-:W-:-:S05]  /*27310*/  F2FP.F16.E4M3.UNPACK_B R29, R29 ;  /* 0x0000001dff1d723e */ /* 0x000fca00020006ff */
[----:B------:R-:W-:-:S05]  /*27320*/  HADD2.F32 R29, -RZ, R29.H0_H0 ;  /* 0x2000001dff1d7230 */ /* 0x000fca0000004100 */
[----:B------:R-:W-:-:S04]  /*27330*/  FMUL R29, R29, UR5 ;  /* 0x000000051d1d7c20 */ /* 0x000fc80008400000 */
[----:B---3--:R-:W-:Y:S01]  /*27340*/  FFMA R29, R81, UR4, R29 ;  /* 0x00000004511d7c23 */ /* 0x008fe2000800001d */
        /* <DEDUP_REMOVED lines=8> */
[----:B------:R-:W3:Y:S01]  /*273d0*/  @!P0 LDG.E.U8 R29, desc[UR8][R10.64+0x69] ;  /* 0x000069080a1d8981 */ /* 0x000ee2000c1e1100 */
[----:B------:R-:W-:Y:S02]  /*273e0*/  @!P2 IADD3 R104, P1, P3, R104, UR11, R6 ;  /* 0x0000000b6868ac10 */ /* 0x000fe4000fb3e006 */
[----:B------:R-:W-:Y:S02]  /*273f0*/  @P2 LOP3.LUT R0, R0, 0x800000, RZ, 0xfc, !PT ;  /* 0x0080000000002812 */ /* 0x000fe400078efcff */
[----:B------:R-:W-:Y:S02]  /*27400*/  @!P2 IADD3.X R103, R103, UR10, R25, P1, P3 ;  /* 0x0000000a6767ac10 */ /* 0x000fe40008fe6419 */
[----:B------:R-:W-:Y:S02]  /*27410*/  LOP3.LUT P2, RZ, R28, 0x800000, RZ, 0xc0, !PT ;  /* 0x008000001cff7812 */ /* 0x000fe4000784c0ff */
[----:B---3--:R-:W-:-:S04]  /*27420*/  LOP3.LUT R29, R29, 0xff, RZ, 0xc0, !PT ;  /* 0x000000ff1d1d7812 */ /* 0x008fc800078ec0ff */
[----:B------:R-:W-:-:S05]  /*27430*/  F2FP.F16.E4M3.UNPACK_B R29, R29 ;  /* 0x0000001dff1d723e */ /* 0x000fca00020006ff */
[----:B------:R-:W-:-:S05]  /*27440*/  HADD2.F32 R29, -RZ, R29.H0_H0 ;  /* 0x2000001dff1d7230 */ /* 0x000fca0000004100 */
[----:B------:R-:W-:-:S04]  /*27450*/  FMUL R29, R29, UR5 ;  /* 0x000000051d1d7c20 */ /* 0x000fc80008400000 */
[----:B----4-:R-:W-:Y:S01]  /*27460*/  FFMA R29, R83, UR4, R29 ;  /* 0x00000004531d7c23 */ /* 0x010fe2000800001d */
[----:B------:R-:W-:Y:S01]  /*27470*/  LOP3.LUT R2, R2, 0xdfffffff, RZ, 0xc0, !PT ;  /* 0xdfffffff02027812 */ /* 0x000fe200078ec0ff */
[----:B------:R-:W-:Y:S01]  /*27480*/  IMAD.U32 R102, RZ, RZ, UR7 ;  /* 0x00000007ff667e24 */ /* 0x000fe2000f8e00ff */
[----:B------:R-:W-:Y:S01]  /*27490*/  LOP3.LUT R0, R0, 0xffefffff, RZ, 0xc0, !PT ;  /* 0xffefffff00007812 */ /* 0x000fe200078ec0ff */
[----:B------:R-:W-:Y:S01]  /*274a0*/  IMAD.U32 R101, RZ, RZ, UR6 ;  /* 0x00000006ff657e24 */ /* 0x000fe2000f8e00ff */
[----:B------:R-:W-:Y:S01]  /*274b0*/  F2FP.SATFINITE.E4M3.F32.PACK_AB_MERGE_C R29, RZ, R29, RZ ;  /* 0x0000001dff1d723e */ /* 0x000fe200048070ff */
[----:B------:R-:W-:Y:S01]  /*274c0*/  IMAD.U32 R100, RZ, RZ, UR7 ;  /* 0x00000007ff647e24 */ /* 0x000fe2000f8e00ff */
[----:B------:R-:W-:Y:S01]  /*274d0*/  ISETP.LT.OR P5, PT, R24, 0x9a, !P4 ;  /* 0x0000009a1800780c */ /* 0x000fe200067a1670 */
        /* <DEDUP_REMOVED lines=10> */
[----:B------:R-:W-:-:S04]  /*27580*/  LOP3.LUT P6, RZ, R2, 0x20000000, RZ, 0xc0, !PT ;  /* 0x2000000002ff7812 */ /* 0x000fc800078cc0ff */
[----:B------:R-:W-:Y:S02]  /*27590*/  ISETP.LT.OR P0, PT, R24, 0x91, !P6 ;  /* 0x000000911800780c */ /* 0x000fe40007701670 */
[----:B------:R-:W-:Y:S01]  /*275a0*/  LOP3.LUT R0, R0, 0xfffdffff, RZ, 0xc0, !PT ;  /* 0xfffdffff00007812 */ /* 0x000fe200078ec0ff */
[----:B------:R-:W-:Y:S01]  /*275b0*/  IMAD.U32 R98, RZ, RZ, UR7 ;  /* 0x00000007ff627e24 */ /* 0x000fe2000f8e00ff */
[----:B------:R-:W-:Y:S02]  /*275c0*/  @!P5 IADD3 R100, P1, P3, R100, UR11, R6 ;  /* 0x0000000b6464dc10 */ /* 0x000fe4000fb3e006 */
[----:B------:R-:W-:Y:S01]  /*275d0*/  @P5 LOP3.LUT R0, R0, 0x20000, RZ, 0xfc, !PT ;  /* 0x0002000000005812 */ /* 0x000fe200078efcff */
[----:B------:R-:W-:Y:S01]  /*275e0*/  IMAD.U32 R97, RZ, RZ, UR6 ;  /* 0x00000006ff617e24 */ /* 0x000fe2000f8e00ff */
[----:B------:R-:W-:Y:S02]  /*275f0*/  @!P5 IADD3.X R99, R99, UR10, R25, P1, P3 ;  /* 0x0000000a6363dc10 */ /* 0x000fe40008fe6419 */
[----:B------:R-:W-:-:S03]  /*27600*/  LOP3.LUT R0, R0, 0xffffbfff, RZ, 0xc0, !PT ;  /* 0xffffbfff00007812 */ /* 0x000fc600078ec0ff */
[----:B------:R-:W-:Y:S02]  /*27610*/  @!P0 IADD3 R98, P1, P3, R98, UR61, R6 ;  /* 0x0000003d62628c10 */ /* 0x000fe4000fb3e006 */
[----:B------:R-:W-:Y:S02]  /*27620*/  @P0 LOP3.LUT R0, R0, 0x4000, RZ, 0xfc, !PT ;  /* 0x0000400000000812 */ /* 0x000fe400078efcff */
[----:B------:R-:W-:Y:S02]  /*27630*/  @!P0 IADD3.X R97, R97, UR60, R25, P1, P3 ;  /* 0x0000003c61618c10 */ /* 0x000fe40008fe6419 */
[----:B------:R-:W-:Y:S01]  /*27640*/  ISETP.LT.OR P0, PT, R24, 0x92, !P6 ;  /* 0x000000921800780c */ /* 0x000fe20007701670 */
[----:B------:R-:W-:Y:S01]  /*27650*/  IMAD.U32 R96, RZ, RZ, UR7 ;  /* 0x00000007ff607e24 */ /* 0x000fe2000f8e00ff */
[----:B------:R-:W-:Y:S01]  /*27660*/  LOP3.LUT R0, R0, 0xffffefff, RZ, 0xc0, !PT ;  /* 0xffffefff00007812 */ /* 0x000fe200078ec0ff */
[----:B------:R-:W-:Y:S02]  /*27670*/  IMAD.U32 R95, RZ, RZ, UR6 ;  /* 0x00000006ff5f7e24 */ /* 0x000fe4000f8e00ff */
[----:B------:R-:W-:-:S02]  /*27680*/  IMAD.U32 R94, RZ, RZ, UR7 ;  /* 0x00000007ff5e7e24 */ /* 0x000fc4000f8e00ff */
[----:B------:R-:W-:-:S06]  /*27690*/  IMAD.U32 R93, RZ, RZ, UR6 ;  /* 0x00000006ff5d7e24 */ /* 0x000fcc000f8e00ff */
[----:B------:R-:W-:Y:S02]  /*276a0*/  @P0 LOP3.LUT R0, R0, 0x1000, RZ, 0xfc, !PT ;  /* 0x0000100000000812 */ /* 0x000fe400078efcff */
[----:B------:R-:W-:Y:S02]  /*276b0*/  @!P0 IADD3 R96, P1, P3, R96, UR61, R6 ;  /* 0x0000003d60608c10 */ /* 0x000fe4000fb3e006 */
[----:B------:R-:W-:Y:S02]  /*276c0*/  LOP3.LUT R0, R0, 0xfffff7ff, RZ, 0xc0, !PT ;  /* 0xfffff7ff00007812 */ /* 0x000fe400078ec0ff */
[----:B------:R-:W-:Y:S02]  /*276d0*/  @!P0 IADD3.X R95, R95, UR60, R25, P1, P3 ;  /* 0x0000003c5f5f8c10 */ /* 0x000fe40008fe6419 */
[----:B----4-:R-:W-:-:S04]  /*276e0*/  LOP3.LUT R29, R29, 0xff, RZ, 0xc0, !PT ;  /* 0x000000ff1d1d7812 */ /* 0x010fc800078ec0ff */
[----:B------:R-:W-:-:S05]  /*276f0*/  F2FP.F16.E4M3.UNPACK_B R29, R29 ;  /* 0x0000001dff1d723e */ /* 0x000fca00020006ff */
[----:B------:R-:W-:-:S05]  /*27700*/  HADD2.F32 R29, -RZ, R29.H0_H0 ;  /* 0x2000001dff1d7230 */ /* 0x000fca0000004100 */
[----:B------:R-:W-:-:S04]  /*27710*/  FMUL R29, R29, UR5 ;  /* 0x000000051d1d7c20 */ /* 0x000fc80008400000 */
[----:B--2---:R-:W-:Y:S02]  /*27720*/  FFMA R29, R81, UR4, R29 ;  /* 0x00000004511d7c23 */ /* 0x004fe4000800001d */
[----:B------:R-:W2:Y:S03]  /*27730*/  LDL.LU R81, [R1+0x518] ;  /* 0x0005180001517983 */ /* 0x000ea60000300800 */
[----:B------:R-:W-:Y:S01]  /*27740*/  F2FP.SATFINITE.E4M3.F32.PACK_AB_MERGE_C R29, RZ, R29, RZ ;  /* 0x0000001dff1d723e */ /* 0x000fe200048070ff */
[----:B------:R-:W-:Y:S02]  /*27750*/  IMAD.U32 R91, RZ, RZ, UR7 ;  /* 0x00000007ff5b7e24 */ /* 0x000fe4000f8e00ff */
[----:B------:R-:W-:Y:S01]  /*27760*/  IMAD.U32 R86, RZ, RZ, UR6 ;  /* 0x00000006ff567e24 */ /* 0x000fe2000f8e00ff */
[----:B------:R-:W-:Y:S01]  /*27770*/  LOP3.LUT P0, RZ, R2, 0x8000000, RZ, 0xc0, !PT ;  /* 0x0800000002ff7812 */ /* 0x000fe2000780c0ff */
[----:B------:R0:W-:Y:S01]  /*27780*/  @!P2 STG.E.U8 desc[UR8][R134.64+0x60], R29 ;  /* 0x0000601d8600a986 */ /* 0x0001e2000c101108 */
[----:B------:R-:W-:-:S03]  /*27790*/  ISETP.LT.OR P2, PT, R24, 0x99, !P6 ;  /* 0x000000991800780c */ /* 0x000fc60007741670 */
[----:B------:R-:W4:Y:S01]  /*277a0*/  LDL.LU R80, [R1+0x51c] ;  /* 0x00051c0001507983 */ /* 0x000f220000300800 */
[----:B0-----:R-:W-:Y:S01]  /*277b0*/  PRMT R29, RZ, 0x7610, R29 ;  /* 0x00007610ff1d7816 */ /* 0x001fe2000000001d */
[----:B------:R-:W-:-:S08]  /*277c0*/  IMAD.U32 R84, RZ, RZ, UR7 ;  /* 0x00000007ff547e24 */ /* 0x000fd0000f8e00ff */
[----:B------:R-:W-:Y:S01]  /*277d0*/  @!P2 IADD3 R94, P1, P3, R94, UR61, R6 ;  /* 0x0000003d5e5eac10 */ /* 0x000fe2000fb3e006 */
[----:B------:R-:W5:Y:S01]  /*277e0*/  LDL.LU R61, [R1+0x520] ;  /* 0x00052000013d7983 */ /* 0x000f620000300800 */
[----:B------:R-:W-:Y:S02]  /*277f0*/  @P2 LOP3.LUT R0, R0, 0x800, RZ, 0xfc, !PT ;  /* 0x0000080000002812 */ /* 0x000fe400078efcff */
[----:B------:R-:W-:Y:S01]  /*27800*/  @!P2 IADD3.X R93, R93, UR60, R25, P1, P3 ;  /* 0x0000003c5d5dac10 */ /* 0x000fe20008fe6419 */
[----:B------:R-:W-:Y:S01]  /*27810*/  IMAD.U32 R82, RZ, RZ, UR7 ;  /* 0x00000007ff527e24 */ /* 0x000fe2000f8e00ff */
[----:B------:R-:W-:Y:S01]  /*27820*/  LOP3.LUT P3, RZ, R0, 0x2, RZ, 0xc0, !PT ;  /* 0x0000000200ff7812 */ /* 0x000fe2000786c0ff */
[----:B------:R-:W5:Y:S01]  /*27830*/  LDL.LU R56, [R1+0x524] ;  /* 0x0005240001387983 */ /* 0x000f620000300800 */
[----:B------:R-:W-:Y:S02]  /*27840*/  LOP3.LUT P2, RZ, R2, 0x4000000, RZ, 0xc0, !PT ;  /* 0x0400000002ff7812 */ /* 0x000fe4000784c0ff */
[----:B------:R-:W-:Y:S01]  /*27850*/  ISETP.LT.OR P6, PT, R24, 0x9a, !P6 ;  /* 0x0000009a1800780c */ /* 0x000fe200077c1670 */
[----:B------:R-:W5:Y:S01]  /*27860*/  LDL.LU R33, [R1+0x528] ;  /* 0x0005280001217983 */ /* 0x000f620000300800 */
[----:B------:R-:W-:-:S02]  /*27870*/  LOP3.LUT R0, R0, 0xfffffffd, RZ, 0xc0, !PT ;  /* 0xfffffffd00007812 */ /* 0x000fc400078ec0ff */
[----:B------:R-:W-:Y:S01]  /*27880*/  LOP3.LUT P5, RZ, R2, 0x10000000, RZ, 0xc0, !PT ;  /* 0x1000000002ff7812 */ /* 0x000fe200078ac0ff */
[----:B------:R-:W5:Y:S04]  /*27890*/  LDL.LU R220, [R1+0x52c] ;  /* 0x00052c0001dc7983 */ /* 0x000f680000300800 */
[----:B------:R-:W3:Y:S02]  /*278a0*/  @!P3 LDG.E.U8 R29, desc[UR8][R12.64+0x61] ;  /* 0x000061080c1db981 */ /* 0x000ee4000c1e1100 */
[----:B------:R-:W0:Y:S02]  /*278b0*/  @!P2 LDC.64 R30, c[0x0][0x5c0] ;  /* 0x00017000ff1eab82 */ /* 0x000e240000000a00 */
[----:B------:R-:W-:Y:S01]  /*278c0*/  @P6 LOP3.LUT R0, R0, 0x2, RZ, 0xfc, !PT ;  /* 0x0000000200006812 */ /* 0x000fe200078efcff */
[----:B------:R-:W5:Y:S01]  /*278d0*/  LDL.LU R221, [R1+0x530] ;  /* 0x0005300001dd7983 */ /* 0x000f620000300800 */
[----:B---3--:R-:W-:-:S04]  /*278e0*/  LOP3.LUT R29, R29, 0xff, RZ, 0xc0, !PT ;  /* 0x000000ff1d1d7812 */ /* 0x008fc800078ec0ff */
[----:B------:R-:W-:-:S05]  /*278f0*/  F2FP.F16.E4M3.UNPACK_B R29, R29 ;  /* 0x0000001dff1d723e */ /* 0x000fca00020006ff */
[----:B------:R-:W-:-:S05]  /*27900*/  HADD2.F32 R29, -RZ, R29.H0_H0 ;  /* 0x2000001dff1d7230 */ /* 0x000fca0000004100 */
[----:B------:R-:W-:-:S04]  /*27910*/  FMUL R29, R29, UR5 ;  /* 0x000000051d1d7c20 */ /* 0x000fc80008400000 */
[----:B------:R-:W-:-:S05]  /*27920*/  FFMA R29, R83, UR4, R29 ;  /* 0x00000004531d7c23 */ /* 0x000fca000800001d */
[----:B------:R-:W-:-:S05]  /*27930*/  F2FP.SATFINITE.E4M3.F32.PACK_AB_MERGE_C R29, RZ, R29, RZ ;  /* 0x0000001dff1d723e */ /* 0x000fca00048070ff */
[----:B------:R1:W-:Y:S02]  /*27940*/  @!P3 STG.E.U8 desc[UR8][R138.64+0x61], R29 ;  /* 0x0000611d8a00b986 */ /* 0x0003e4000c101108 */
[----:B-1----:R-:W-:-:S06]  /*27950*/  PRMT R29, RZ, 0x7610, R29 ;  /* 0x00007610ff1d7816 */ /* 0x002fcc000000001d */
[----:B------:R-:W3:Y:S01]  /*27960*/  @!P2 LDG.E.U8 R29, desc[UR8][R14.64+0x60] ;  /* 0x000060080e1da981 */ /* 0x000ee2000c1e1100 */
[----:B------:R-:W-:-:S04]  /*27970*/  @!P6 IADD3 R91, P1, P3, R91, UR61, R6 ;  /* 0x0000003d5b5bec10 */ /* 0x000fc8000fb3e006 */
[----:B------:R-:W-:Y:S02]  /*27980*/  @!P6 IADD3.X R86, R86, UR60, R25, P1, P3 ;  /* 0x0000003c5656ec10 */ /* 0x000fe40008fe6419 */
[----:B0-----:R-:W-:-:S05]  /*27990*/  @!P2 IADD3 R30, P1, R74, R30, RZ ;  /* 0x0000001e4a1ea210 */ /* 0x001fca0007f3e0ff */
[----:B------:R-:W-:Y:S01]  /*279a0*/  @!P2 IMAD.X R31, R76, 0x1, R31, P1 ;  /* 0x000000014c1fa824 */ /* 0x000fe200008e061f */
[----:B---3--:R-:W-:-:S04]  /*279b0*/  LOP3.LUT R29, R29, 0xff, RZ, 0xc0, !PT ;  /* 0x000000ff1d1d7812 */ /* 0x008fc800078ec0ff */
[----:B------:R-:W-:-:S05]  /*279c0*/  F2FP.F16.E4M3.UNPACK_B R29, R29 ;  /* 0x0000001dff1d723e */ /* 0x000fca00020006ff */
[----:B------:R-:W-:-:S05]  /*279d0*/  HADD2.F32 R29, -RZ, R29.H0_H0 ;  /* 0x2000001dff1d7230 */ /* 0x000fca0000004100 */
[----:B------:R-:W-:-:S04]  /*279e0*/  FMUL R29, R29, UR5 ;  /* 0x000000051d1d7c20 */ /* 0x000fc80008400000 */
[----:B--2---:R-:W-:-:S05]  /*279f0*/  FFMA R29, R81, UR4, R29 ;  /* 0x00000004511d7c23 */ /* 0x004fca000800001d */
[----:B------:R-:W-:-:S05]  /*27a00*/  F2FP.SATFINITE.E4M3.F32.PACK_AB_MERGE_C R29, RZ, R29, RZ ;  /* 0x0000001dff1d723e */ /* 0x000fca00048070ff */
[----:B------:R0:W-:Y:S02]  /*27a10*/  @!P2 STG.E.U8 desc[UR8][R30.64+0x60], R29 ;  /* 0x0000601d1e00a986 */ /* 0x0001e4000c101108 */
[----:B0-----:R-:W-:Y:S01]  /*27a20*/  PRMT R29, RZ, 0x7610, R29 ;  /* 0x00007610ff1d7816 */ /* 0x001fe2000000001d */
[----:B------:R-:W0:Y:S05]  /*27a30*/  @!P0 LDC.64 R30, c[0x0][0x5c0] ;  /* 0x00017000ff1e8b82 */ /* 0x000e2a0000000a00 */
[----:B------:R-:W2:Y:S01]  /*27a40*/  @!P0 LDG.E.U8 R29, desc[UR8][R14.64+0x61] ;  /* 0x000061080e1d8981 */ /* 0x000ea2000c1e1100 */
[----:B------:R-:W-:Y:S01]  /*27a50*/  ISETP.LT.OR P6, PT, R24, 0xa1, !P4 ;  /* 0x000000a11800780c */ /* 0x000fe200067c1670 */
[----:B------:R-:W-:Y:S01]  /*27a60*/  IMAD.U32 R83, RZ, RZ, UR6 ;  /* 0x00000006ff537e24 */ /* 0x000fe2000f8e00ff */
[----:B------:R-:W-:-:S11]  /*27a70*/  LOP3.LUT R0, R0, 0xbfffffff, RZ, 0xc0, !PT ;  /* 0xbfffffff00007812 */ /* 0x000fd600078ec0ff */
[----:B------:R-:W-:-:S04]  /*27a80*/  @!P6 IADD3 R84, P1, P3, R84, UR11, R6 ;  /* 0x0000000b5454ec10 */ /* 0x000fc8000fb3e006 */
[----:B------:R-:W-:Y:S02]  /*27a90*/  @!P6 IADD3.X R83, R83, UR10, R25, P1, P3 ;  /* 0x0000000a5353ec10 */ /* 0x000fe40008fe6419 */
[----:B0-----:R-:W-:Y:S02]  /*27aa0*/  @!P0 IADD3 R30, P1, R72, R30, RZ ;  /* 0x0000001e481e8210 */ /* 0x001fe40007f3e0ff */
[----:B------:R-:W-:Y:S02]  /*27ab0*/  @P6 LOP3.LUT R0, R0, 0x40000000, RZ, 0xfc, !PT ;  /* 0x4000000000006812 */ /* 0x000fe400078efcff */
[----:B------:R-:W-:Y:S01]  /*27ac0*/  LOP3.LUT P6, RZ, R28, 0x40000000, RZ, 0xc0, !PT ;  /* 0x400000001cff7812 */ /* 0x000fe200078cc0ff */
[----:B------:R-:W-:Y:S01]  /*27ad0*/  @!P0 IMAD.X R31, R75, 0x1, R31, P1 ;  /* 0x000000014b1f8824 */ /* 0x000fe200008e061f */
        /* <DEDUP_REMOVED lines=9> */
[----:B------:R-:W-:Y:S01]  /*27b70*/  ISETP.LT.OR P4, PT, R24, 0xa2, !P4 ;  /* 0x000000a21800780c */ /* 0x000fe20006781670 */
[----:B------:R-:W-:-:S12]  /*27b80*/  IMAD.U32 R81, RZ, RZ, UR6 ;  /* 0x00000006ff517e24 */ /* 0x000fd8000f8e00ff */
[----:B------:R-:W-:-:S04]  /*27b90*/  @!P4 IADD3 R82, P2, P3, R82, UR11, R6 ;  /* 0x0000000b5252cc10 */ /* 0x000fc8000fb5e006 */
[----:B------:R-:W-:Y:S02]  /*27ba0*/  @!P4 IADD3.X R81, R81, UR10, R25, P2, P3 ;  /* 0x0000000a5151cc10 */ /* 0x000fe400097e6419 */
[----:B------:R-:W-:-:S04]  /*27bb0*/  ISETP.GE.AND P2, PT, R3, 0x89, PT ;  /* 0x000000890300780c */ /* 0x000fc80003f46270 */
[----:B------:R-:W-:Y:S02]  /*27bc0*/  ISETP.LT.OR P3, PT, R24, 0xa9, !P2 ;  /* 0x000000a91800780c */ /* 0x000fe40005761670 */
[----:B------:R-:W-:Y:S01]  /*27bd0*/  LOP3.LUT R2, R2, 0xffdfffff, RZ, 0xc0, !PT ;  /* 0xffdfffff02027812 */ /* 0x000fe200078ec0ff */
[----:B------:R-:W-:-:S03]  /*27be0*/  IMAD.U32 R80, RZ, RZ, UR7 ;  /* 0x00000007ff507e24 */ /* 0x000fc6000f8e00ff */
[----:B------:R-:W-:Y:S01]  /*27bf0*/  @P4 LOP3.LUT R2, R2, 0x200000, RZ, 0xfc, !PT ;  /* 0x0020000002024812 */ /* 0x000fe200078efcff */
[----:B------:R-:W-:-:S03]  /*27c00*/  IMAD.U32 R76, RZ, RZ, UR6 ;  /* 0x00000006ff4c7e24 */ /* 0x000fc6000f8e00ff */
[----:B------:R-:W-:-:S03]  /*27c10*/  LOP3.LUT R2, R2, 0xffefffff, RZ, 0xc0, !PT ;  /* 0xffefffff02027812 */ /* 0x000fc600078ec0ff */
[----:B------:R-:W-:Y:S02]  /*27c20*/  @!P3 IADD3 R80, P0, P1, R80, UR11, R6 ;  /* 0x0000000b5050bc10 */ /* 0x000fe4000f91e006 */
[----:B------:R-:W-:Y:S02]  /*27c30*/  @P3 LOP3.LUT R2, R2, 0x100000, RZ, 0xfc, !PT ;  /* 0x0010000002023812 */ /* 0x000fe400078efcff */
[----:B------:R-:W-:Y:S02]  /*27c40*/  @!P3 IADD3.X R76, R76, UR10, R25, P0, P1 ;  /* 0x0000000a4c4cbc10 */ /* 0x000fe400087e2419 */
[----:B------:R-:W-:Y:S02]  /*27c50*/  LOP3.LUT P3, RZ, R28, 0x20000000, RZ, 0xc0, !PT ;  /* 0x200000001cff7812 */ /* 0x000fe4000786c0ff */
[----:B--2---:R-:W-:-:S04]  /*27c60*/  LOP3.LUT R29, R29, 0xff, RZ, 0xc0, !PT ;  /* 0x000000ff1d1d7812 */ /* 0x004fc800078ec0ff */
[----:B------:R-:W-:-:S05]  /*27c70*/  F2FP.F16.E4M3.UNPACK_B R29, R29 ;  /* 0x0000001dff1d723e */ /* 0x000fca00020006ff */
[----:B------:R-:W-:-:S05]  /*27c80*/  HADD2.F32 R29, -RZ, R29.H0_H0 ;  /* 0x2000001dff1d7230 */ /* 0x000fca0000004100 */
[----:B------:R-:W-:-:S04]  /*27c90*/  FMUL R29, R29, UR5 ;  /* 0x000000051d1d7c20 */ /* 0x000fc80008400000 */
[----:B-----5:R-:W-:-:S05]  /*27ca0*/  FFMA R29, R61, UR4, R29 ;  /* 0x000000043d1d7c23 */ /* 0x020fca000800001d */
[----:B------:R-:W-:-:S05]  /*27cb0*/  F2FP.SATFINITE.E4M3.F32.PACK_AB_MERGE_C R29, RZ, R29, RZ ;  /* 0x0000001dff1d723e */ /* 0x000fca00048070ff */
[----:B------:R0:W-:Y:S02]  /*27cc0*/  @!P6 STG.E.U8 desc[UR8][R140.64+0x68], R29 ;  /* 0x0000681d8c00e986 */ /* 0x0001e4000c101108 */
[----:B0-----:R-:W-:-:S06]  /*27cd0*/  PRMT R29, RZ, 0x7610, R29 ;  /* 0x00007610ff1d7816 */ /* 0x001fcc000000001d */
[----:B------:R-:W2:Y:S01]  /*27ce0*/  @!P3 LDG.E.U8 R29, desc[UR8][R12.64+0x69] ;  /* 0x000069080c1db981 */ /* 0x000ea2000c1e1100 */
[----:B------:R-:W-:Y:S01]  /*27cf0*/  ISETP.LT.OR P2, PT, R24, 0xaa, !P2 ;  /* 0x000000aa1800780c */ /* 0x000fe20005741670 */
[----:B------:R-:W-:Y:S02]  /*27d00*/  IMAD.U32 R75, RZ, RZ, UR7 ;  /* 0x00000007ff4b7e24 */ /* 0x000fe4000f8e00ff */
[----:B------:R-:W-:Y:S01]  /*27d10*/  IMAD.U32 R74, RZ, RZ, UR6 ;  /* 0x00000006ff4a7e24 */ /* 0x000fe2000f8e00ff */
[----:B------:R-:W-:-:S09]  /*27d20*/  ISETP.GE.AND P4, PT, R3, 0x109, PT ;  /* 0x000001090300780c */ /* 0x000fd20003f86270 */
[----:B------:R-:W-:-:S04]  /*27d30*/  @!P2 IADD3 R75, P0, P1, R75, UR11, R6 ;  /* 0x0000000b4b4bac10 */ /* 0x000fc8000f91e006 */
[----:B------:R-:W-:Y:S02]  /*27d40*/  @!P2 IADD3.X R74, R74, UR10, R25, P0, P1 ;  /* 0x0000000a4a4aac10 */ /* 0x000fe400087e2419 */
[----:B------:R-:W-:Y:S02]  /*27d50*/  ISETP.LT.OR P1, PT, R24, 0xa1, !P4 ;  /* 0x000000a11800780c */ /* 0x000fe40006721670 */
[----:B------:R-:W-:Y:S01]  /*27d60*/  LOP3.LUT R2, R2, 0xffbfffff, RZ, 0xc0, !PT ;  /* 0xffbfffff02027812 */ /* 0x000fe200078ec0ff */
[----:B------:R-:W-:-:S03]  /*27d70*/  IMAD.U32 R72, RZ, RZ, UR7 ;  /* 0x00000007ff487e24 */ /* 0x000fc6000f8e00ff */
[----:B------:R-:W-:Y:S01]  /*27d80*/  @P2 LOP3.LUT R2, R2, 0x400000, RZ, 0xfc, !PT ;  /* 0x0040000002022812 */ /* 0x000fe200078efcff */
[----:B------:R-:W-:-:S03]  /*27d90*/  IMAD.U32 R61, RZ, RZ, UR6 ;  /* 0x00000006ff3d7e24 */ /* 0x000fc6000f8e00ff */
[C---:B------:R-:W-:Y:S02]  /*27da0*/  LOP3.LUT P6, RZ, R2.reuse, 0x2000000, RZ, 0xc0, !PT ;  /* 0x0200000002ff7812 */ /* 0x040fe400078cc0ff */
[----:B------:R-:W-:Y:S02]  /*27db0*/  LOP3.LUT R2, R2, 0xff7fffff, RZ, 0xc0, !PT ;  /* 0xff7fffff02027812 */ /* 0x000fe400078ec0ff */
[----:B------:R-:W-:Y:S02]  /*27dc0*/  @!P1 IADD3 R72, P2, P0, R72, UR61, R6 ;  /* 0x0000003d48489c10 */ /* 0x000fe4000f85e006 */
[----:B------:R-:W-:Y:S02]  /*27dd0*/  @P1 LOP3.LUT R2, R2, 0x800000, RZ, 0xfc, !PT ;  /* 0x0080000002021812 */ /* 0x000fe400078efcff */
[----:B------:R-:W-:Y:S02]  /*27de0*/  @!P1 IADD3.X R61, R61, UR60, R25, P2, P0 ;  /* 0x0000003c3d3d9c10 */ /* 0x000fe400097e0419 */
[----:B------:R-:W-:-:S02]  /*27df0*/  LOP3.LUT P1, RZ, R0, 0x400000, RZ, 0xc0, !PT ;  /* 0x0040000000ff7812 */ /* 0x000fc4000782c0ff */
[----:B------:R-:W-:Y:S02]  /*27e00*/  PRMT R32, RZ, 0x7610, R32 ;  /* 0x00007610ff207816 */ /* 0x000fe40000000020 */
[----:B--2---:R-:W-:-:S09]  /*27e10*/  LOP3.LUT R29, R29, 0xff, RZ, 0xc0, !PT ;  /* 0x000000ff1d1d7812 */ /* 0x004fd200078ec0ff */
[----:B------:R-:W0:Y:S01]  /*27e20*/  @!P1 LDC.64 R30, c[0x0][0x5c0] ;  /* 0x00017000ff1e9b82 */ /* 0x000e220000000a00 */
[----:B------:R-:W-:-:S05]  /*27e30*/  F2FP.F16.E4M3.UNPACK_B R29, R29 ;  /* 0x0000001dff1d723e */ /* 0x000fca00020006ff */
[----:B------:R-:W-:-:S05]  /*27e40*/  HADD2.F32 R29, -RZ, R29.H0_H0 ;  /* 0x2000001dff1d7230 */ /* 0x000fca0000004100 */
[----:B------:R-:W-:-:S04]  /*27e50*/  FMUL R29, R29, UR5 ;  /* 0x000000051d1d7c20 */ /* 0x000fc80008400000 */
[----:B------:R-:W-:-:S05]  /*27e60*/  FFMA R29, R56, UR4, R29 ;  /* 0x00000004381d7c23 */ /* 0x000fca000800001d */
[----:B------:R-:W-:-:S05]  /*27e70*/  F2FP.SATFINITE.E4M3.F32.PACK_AB_MERGE_C R29, RZ, R29, RZ ;  /* 0x0000001dff1d723e */ /* 0x000fca00048070ff */
[----:B------:R1:W-:Y:S04]  /*27e80*/  @!P3 STG.E.U8 desc[UR8][R136.64+0x69], R29 ;  /* 0x0000691d8800b986 */ /* 0x0003e8000c101108 */
[----:B------:R-:W2:Y:S01]  /*27e90*/  @!P1 LDG.E.U8 R32, desc[UR8][R14.64+0x68] ;  /* 0x000068080e209981 */ /* 0x000ea2000c1e1100 */
[----:B------:R-:W-:Y:S01]  /*27ea0*/  ISETP.LT.OR P0, PT, R24, 0xa2, !P4 ;  /* 0x000000a21800780c */ /* 0x000fe20006701670 */
[----:B------:R-:W-:Y:S02]  /*27eb0*/  IMAD.U32 R56, RZ, RZ, UR7 ;  /* 0x00000007ff387e24 */ /* 0x000fe4000f8e00ff */
[----:B-1----:R-:W-:-:S10]  /*27ec0*/  IMAD.U32 R29, RZ, RZ, UR6 ;  /* 0x00000006ff1d7e24 */ /* 0x002fd4000f8e00ff */
[----:B------:R-:W-:-:S04]  /*27ed0*/  @!P0 IADD3 R56, P3, P4, R56, UR61, R6 ;  /* 0x0000003d38388c10 */ /* 0x000fc8000fc7e006 */
[----:B------:R-:W-:Y:S02]  /*27ee0*/  @!P0 IADD3.X R29, R29, UR60, R25, P3, P4 ;  /* 0x0000003c1d1d8c10 */ /* 0x000fe40009fe8419 */
[----:B0-----:R-:W-:Y:S02]  /*27ef0*/  @!P1 IADD3 R30, P4, R78, R30, RZ ;  /* 0x0000001e4e1e9210 */ /* 0x001fe40007f9e0ff */
[----:B------:R-:W-:-:S03]  /*27f00*/  LOP3.LUT P2, RZ, R0, 0x80000, RZ, 0xc0, !PT ;  /* 0x0008000000ff7812 */ /* 0x000fc6000784c0ff */
[----:B------:R-:W-:Y:S01]  /*27f10*/  @!P1 IMAD.X R31, R79, 0x1, R31, P4 ;  /* 0x000000014f1f9824 */ /* 0x000fe200020e061f */
[----:B--2---:R-:W-:-:S04]  /*27f20*/  LOP3.LUT R32, R32, 0xff, RZ, 0xc0, !PT ;  /* 0x000000ff20207812 */ /* 0x004fc800078ec0ff */
[----:B------:R-:W-:-:S05]  /*27f30*/  F2FP.F16.E4M3.UNPACK_B R32, R32 ;  /* 0x00000020ff20723e */ /* 0x000fca00020006ff */
[----:B------:R-:W-:-:S05]  /*27f40*/  HADD2.F32 R32, -RZ, R32.H0_H0 ;  /* 0x20000020ff207230 */ /* 0x000fca0000004100 */
[----:B------:R-:W-:-:S04]  /*27f50*/  FMUL R32, R32, UR5 ;  /* 0x0000000520207c20 */ /* 0x000fc80008400000 */
[----:B------:R-:W-:Y:S01]  /*27f60*/  FFMA R32, R33, UR4, R32 ;  /* 0x0000000421207c23 */ /* 0x000fe20008000020 */
[----:B------:R-:W-:Y:S01]  /*27f70*/  LOP3.LUT P3, RZ, R2, 0x1, RZ, 0xc0, !PT ;  /* 0x0000000102ff7812 */ /* 0x000fe2000786c0ff */
[----:B------:R-:W2:Y:S03]  /*27f80*/  LDL.LU R33, [R1+0x534] ;  /* 0x0005340001217983 */ /* 0x000ea60000300800 */
[----:B------:R-:W-:-:S05]  /*27f90*/  F2FP.SATFINITE.E4M3.F32.PACK_AB_MERGE_C R32, RZ, R32, RZ ;  /* 0x00000020ff20723e */ /* 0x000fca00048070ff */
[----:B------:R0:W-:Y:S02]  /*27fa0*/  @!P1 STG.E.U8 desc[UR8][R30.64+0x68], R32 ;  /* 0x000068201e009986 */ /* 0x0001e4000c101108 */
[----:B0-----:R-:W-:Y:S01]  /*27fb0*/  PRMT R32, RZ, 0x7610, R32 ;  /* 0x00007610ff207816 */ /* 0x001fe20000000020 */
[----:B------:R-:W0:Y:S05]  /*27fc0*/  @!P2 LDC.64 R30, c[0x0][0x5c0] ;  /* 0x00017000ff1eab82 */ /* 0x000e2a0000000a00 */
[----:B------:R-:W3:Y:S01]  /*27fd0*/  @!P2 LDG.E.U8 R32, desc[UR8][R14.64+0x69] ;  /* 0x000069080e20a981 */ /* 0x000ee2000c1e1100 */
[----:B------:R-:W-:-:S04]  /*27fe0*/  LOP3.LUT R2, R2, 0xfeffffff, RZ, 0xc0, !PT ;  /* 0xfeffffff02027812 */ /* 0x000fc800078ec0ff */
[----:B------:R-:W-:Y:S02]  /*27ff0*/  @P0 LOP3.LUT R2, R2, 0x1000000, RZ, 0xfc, !PT ;  /* 0x0100000002020812 */ /* 0x000fe400078efcff */
[----:B0-----:R-:W-:-:S05]  /*28000*/  @!P2 IADD3 R30, P0, R73, R30, RZ ;  /* 0x0000001e491ea210 */ /* 0x001fca0007f1e0ff */
[----:B------:R-:W-:Y:S01]  /*28010*/  @!P2 IMAD.X R31, R77, 0x1, R31, P0 ;  /* 0x000000014d1fa824 */ /* 0x000fe200000e061f */
[----:B---3--:R-:W-:-:S04]  /*28020*/  LOP3.LUT R32, R32, 0xff, RZ, 0xc0, !PT ;  /* 0x000000ff20207812 */ /* 0x008fc800078ec0ff */
[----:B------:R-:W-:-:S05]  /*28030*/  F2FP.F16.E4M3.UNPACK_B R32, R32 ;  /* 0x00000020ff20723e */ /* 0x000fca00020006ff */
[----:B------:R-:W-:-:S05]  /*28040*/  HADD2.F32 R32, -RZ, R32.H0_H0 ;  /* 0x20000020ff207230 */ /* 0x000fca0000004100 */
[----:B------:R-:W-:-:S04]  /*28050*/  FMUL R32, R32, UR5 ;  /* 0x0000000520207c20 */ /* 0x000fc80008400000 */
[----:B------:R-:W-:Y:S01]  /*28060*/  FFMA R32, R220, UR4, R32 ;  /* 0x00000004dc207c23 */ /* 0x000fe20008000020 */
[----:B------:R-:W-:Y:S01]  /*28070*/  LOP3.LUT P4, RZ, R28, 0x10000000, RZ, 0xc0, !PT ;  /* 0x100000001cff7812 */ /* 0x000fe2000788c0ff */
[----:B------:R-:W3:Y:S03]  /*28080*/  LDL.LU R220, [R1+0x538] ;  /* 0x0005380001dc7983 */ /* 0x000ee60000300800 */
[----:B------:R-:W-:-:S05]  /*28090*/  F2FP.SATFINITE.E4M3.F32.PACK_AB_MERGE_C R32, RZ, R32, RZ ;  /* 0x00000020ff20723e */ /* 0x000fca00048070ff */
[----:B------:R0:W-:Y:S02]  /*280a0*/  @!P2 STG.E.U8 desc[UR8][R30.64+0x69], R32 ;  /* 0x000069201e00a986 */ /* 0x0001e4000c101108 */
[----:B0-----:R-:W-:-:S06]  /*280b0*/  PRMT R30, RZ, 0x7610, R30 ;  /* 0x00007610ff1e7816 */ /* 0x001fcc000000001e */
[----:B------:R-:W4:Y:S02]  /*280c0*/  @!P3 LDG.E.U8 R30, desc[UR8][R16.64+0x60] ;  /* 0x00006008101eb981 */ /* 0x000f24000c1e1100 */
[----:B----4-:R-:W-:-:S04]  /*280d0*/  LOP3.LUT R30, R30, 0xff, RZ, 0xc0, !PT ;  /* 0x000000ff1e1e7812 */ /* 0x010fc800078ec0ff */
[----:B------:R-:W-:-:S05]  /*280e0*/  F2FP.F16.E4M3.UNPACK_B R30, R30 ;  /* 0x0000001eff1e723e */ /* 0x000fca00020006ff */
[----:B------:R-:W-:-:S05]  /*280f0*/  HADD2.F32 R30, -RZ, R30.H0_H0 ;  /* 0x2000001eff1e7230 */ /* 0x000fca0000004100 */
[----:B------:R-:W-:-:S04]  /*28100*/  FMUL R30, R30, UR5 ;  /* 0x000000051e1e7c20 */ /* 0x000fc80008400000 */
[----:B------:R-:W-:Y:S01]  /*28110*/  FFMA R30, R221, UR4, R30 ;  /* 0x00000004dd1e7c23 */ /* 0x000fe2000800001e */
[----:B------:R-:W-:Y:S01]  /*28120*/  LOP3.LUT P1, RZ, R0, 0x2000, RZ, 0xc0, !PT ;  /* 0x0000200000ff7812 */ /* 0x000fe2000782c0ff */
[----:B------:R-:W4:Y:S03]  /*28130*/  LDL.LU R221, [R1+0x53c] ;  /* 0x00053c0001dd7983 */ /* 0x000f260000300800 */
[----:B------:R-:W-:-:S05]  /*28140*/  F2FP.SATFINITE.E4M3.F32.PACK_AB_MERGE_C R30, RZ, R30, RZ ;  /* 0x0000001eff1e723e */ /* 0x000fca00048070ff */
[----:B------:R0:W-:Y:S02]  /*28150*/  @!P3 STG.E.U8 desc[UR8][R146.64+0x60], R30 ;  /* 0x0000601e9200b986 */ /* 0x0001e4000c101108 */
[----:B0-----:R-:W-:-:S06]  /*28160*/  PRMT R30, RZ, 0x7610, R30 ;  /* 0x00007610ff1e7816 */ /* 0x001fcc000000001e */
[----:B------:R-:W5:Y:S01]  /*28170*/  @!P4 LDG.E.U8 R30, desc[UR8][R16.64+0x61] ;  /* 0x00006108101ec981 */ /* 0x000f62000c1e1100 */
[----:B------:R-:W-:Y:S02]  /*28180*/  PRMT R32, RZ, 0x7610, R32 ;  /* 0x00007610ff207816 */ /* 0x000fe40000000020 */
[----:B-----5:R-:W-:-:S04]  /*28190*/  LOP3.LUT R30, R30, 0xff, RZ, 0xc0, !PT ;  /* 0x000000ff1e1e7812 */ /* 0x020fc800078ec0ff */
[----:B------:R-:W-:-:S05]  /*281a0*/  F2FP.F16.E4M3.UNPACK_B R30, R30 ;  /* 0x0000001eff1e723e */ /* 0x000fca00020006ff */
[----:B------:R-:W-:-:S05]  /*281b0*/  HADD2.F32 R30, -RZ, R30.H0_H0 ;  /* 0x2000001eff1e7230 */ /* 0x000fca0000004100 */
[----:B------:R-:W-:-:S04]  /*281c0*/  FMUL R30, R30, UR5 ;  /* 0x000000051e1e7c20 */ /* 0x000fc80008400000 */
[----:B--2---:R-:W-:Y:S01]  /*281d0*/  FFMA R30, R33, UR4, R30 ;  /* 0x00000004211e7c23 */ /* 0x004fe2000800001e */
[----:B------:R-:W-:Y:S01]  /*281e0*/  LOP3.LUT P2, RZ, R0, 0x400, RZ, 0xc0, !PT ;  /* 0x0000040000ff7812 */ /* 0x000fe2000784c0ff */
[----:B------:R-:W2:Y:S03]  /*281f0*/  LDL.LU R33, [R1+0x540] ;  /* 0x0005400001217983 */ /* 0x000ea60000300800 */
[----:B------:R-:W-:-:S05]  /*28200*/  F2FP.SATFINITE.E4M3.F32.PACK_AB_MERGE_C R30, RZ, R30, RZ ;  /* 0x0000001eff1e723e */ /* 0x000fca00048070ff */
[----:B------:R0:W-:Y:S04]  /*28210*/  @!P4 STG.E.U8 desc[UR8][R144.64+0x61], R30 ;  /* 0x0000611e9000c986 */ /* 0x0001e8000c101108 */
[----:B------:R-:W5:Y:S01]  /*28220*/  @!P1 LDG.E.U8 R32, desc[UR8][R18.64+0x60] ;  /* 0x0000600812209981 */ /* 0x000f62000c1e1100 */
[----:B0-----:R-:W0:Y:S02]  /*28230*/  @!P1 LDC.64 R30, c[0x0][0x5c0] ;  /* 0x00017000ff1e9b82 */ /* 0x001e240000000a00 */
[----:B0-----:R-:W-:-:S05]  /*28240*/  @!P1 IADD3 R30, P0, R64, R30, RZ ;  /* 0x0000001e401e9210 */ /* 0x001fca0007f1e0ff */
[----:B------:R-:W-:Y:S01]  /*28250*/  @!P1 IMAD.X R31, R65, 0x1, R31, P0 ;  /* 0x00000001411f9824 */ /* 0x000fe200000e061f */
[----:B-----5:R-:W-:-:S04]  /*28260*/  LOP3.LUT R32, R32, 0xff, RZ, 0xc0, !PT ;  /* 0x000000ff20207812 */ /* 0x020fc800078ec0ff */
        /* <DEDUP_REMOVED lines=8> */
[----:B0-----:R-:W-:Y:S01]  /*282f0*/  PRMT R32, RZ, 0x7610, R32 ;  /* 0x00007610ff207816 */ /* 0x001fe20000000020 */
[----:B------:R-:W0:Y:S05]  /*28300*/  @!P2 LDC.64 R30, c[0x0][0x5c0] ;  /* 0x00017000ff1eab82 */ /* 0x000e2a0000000a00 */
[----:B------:R-:W5:Y:S01]  /*28310*/  @!P2 LDG.E.U8 R32, desc[UR8][R18.64+0x61] ;  /* 0x000061081220a981 */ /* 0x000f62000c1e1100 */
[----:B0-----:R-:W-:-:S05]  /*28320*/  @!P2 IADD3 R30, P0, R57, R30, RZ ;  /* 0x0000001e391ea210 */ /* 0x001fca0007f1e0ff */
[----:B------:R-:W-:Y:S01]  /*28330*/  @!P2 IMAD.X R31, R105, 0x1, R31, P0 ;  /* 0x00000001691fa824 */ /* 0x000fe200000e061f */
[----:B-----5:R-:W-:-:S04]  /*28340*/  LOP3.LUT R32, R32, 0xff, RZ, 0xc0, !PT ;  /* 0x000000ff20207812 */ /* 0x020fc800078ec0ff */
[----:B------:R-:W-:-:S05]  /*28350*/  F2FP.F16.E4M3.UNPACK_B R32, R32 ;  /* 0x00000020ff20723e */ /* 0x000fca00020006ff */
[----:B------:R-:W-:-:S05]  /*28360*/  HADD2.F32 R32, -RZ, R32.H0_H0 ;  /* 0x20000020ff207230 */ /* 0x000fca0000004100 */
[----:B------:R-:W-:-:S04]  /*28370*/  FMUL R32, R32, UR5 ;  /* 0x0000000520207c20 */ /* 0x000fc80008400000 */
[----:B----4-:R-:W-:Y:S01]  /*28380*/  FFMA R32, R221, UR4, R32 ;  /* 0x00000004dd207c23 */ /* 0x010fe20008000020 */
[----:B------:R-:W-:Y:S01]  /*28390*/  LOP3.LUT P4, RZ, R28, 0x40000, RZ, 0xc0, !PT ;  /* 0x000400001cff7812 */ /* 0x000fe2000788c0ff */
[----:B------:R-:W4:Y:S03]  /*283a0*/  LDL.LU R221, [R1+0x548] ;  /* 0x0005480001dd7983 */ /* 0x000f260000300800 */
[----:B------:R-:W-:-:S05]  /*283b0*/  F2FP.SATFINITE.E4M3.F32.PACK_AB_MERGE_C R32, RZ, R32, RZ ;  /* 0x00000020ff20723e */ /* 0x000fca00048070ff */
[----:B------:R0:W-:Y:S02]  /*283c0*/  @!P2 STG.E.U8 desc[UR8][R30.64+0x61], R32 ;  /* 0x000061201e00a986 */ /* 0x0001e4000c101108 */
[----:B0-----:R-:W-:-:S06]  /*283d0*/  PRMT R30, RZ, 0x7610, R30 ;  /* 0x00007610ff1e7816 */ /* 0x001fcc000000001e */
[----:B------:R-:W5:Y:S02]  /*283e0*/  @!P3 LDG.E.U8 R30, desc[UR8][R16.64+0x68] ;  /* 0x00006808101eb981 */ /* 0x000f64000c1e1100 */
[----:B-----5:R-:W-:-:S04]  /*283f0*/  LOP3.LUT R30, R30, 0xff, RZ, 0xc0, !PT ;  /* 0x000000ff1e1e7812 */ /* 0x020fc800078ec0ff */
[----:B------:R-:W-:-:S05]  /*28400*/  F2FP.F16.E4M3.UNPACK_B R30, R30 ;  /* 0x0000001eff1e723e */ /* 0x000fca00020006ff */
[----:B------:R-:W-:-:S05]  /*28410*/  HADD2.F32 R30, -RZ, R30.H0_H0 ;  /* 0x2000001eff1e7230 */ /* 0x000fca0000004100 */
[----:B------:R-:W-:-:S04]  /*28420*/  FMUL R30, R30, UR5 ;  /* 0x000000051e1e7c20 */ /* 0x000fc80008400000 */
[----:B--2---:R-:W-:Y:S01]  /*28430*/  FFMA R30, R33, UR4, R30 ;  /* 0x00000004211e7c23 */ /* 0x004fe2000800001e */
[----:B------:R-:W-:Y:S01]  /*28440*/  PRMT R32, RZ, 0x7610, R32 ;  /* 0x00007610ff207816 */ /* 0x000fe20000000020 */
[----:B------:R-:W2:Y:S03]  /*28450*/  LDL.LU R33, [R1+0x54c] ;  /* 0x00054c0001217983 */ /* 0x000ea60000300800 */
        /* <DEDUP_REMOVED lines=8> */
[----:B---3--:R-:W-:-:S05]  /*284e0*/  FFMA R30, R220, UR4, R30 ;  /* 0x00000004dc1e7c23 */ /* 0x008fca000800001e */
[----:B------:R-:W-:-:S05]  /*284f0*/  F2FP.SATFINITE.E4M3.F32.PACK_AB_MERGE_C R30, RZ, R30, RZ ;  /* 0x0000001eff1e723e */ /* 0x000fca00048070ff */
[----:B------:R0:W-:Y:S04]  /*28500*/  @!P4 STG.E.U8 desc[UR8][R148.64+0x69], R30 ;  /* 0x0000691e9400c986 */ /* 0x0001e8000c101108 */
[----:B------:R-:W3:Y:S01]  /*28510*/  @!P6 LDG.E.U8 R32, desc[UR8][R18.64+0x68] ;  /* 0x000068081220e981 */ /* 0x000ee2000c1e1100 */
[----:B0-----:R-:W0:Y:S02]  /*28520*/  @!P6 LDC.64 R30, c[0x0][0x5c0] ;  /* 0x00017000ff1eeb82 */ /* 0x001e240000000a00 */
[----:B0-----:R-:W-:-:S05]  /*28530*/  @!P6 IADD3 R30, P0, R108, R30, RZ ;  /* 0x0000001e6c1ee210 */ /* 0x001fca0007f1e0ff */
[----:B------:R-:W-:Y:S01]  /*28540*/  @!P6 IMAD.X R31, R109, 0x1, R31, P0 ;  /* 0x000000016d1fe824 */ /* 0x000fe200000e061f */
[----:B---3--:R-:W-:-:S04]  /*28550*/  LOP3.LUT R32, R32, 0xff, RZ, 0xc0, !PT ;  /* 0x000000ff20207812 */ /* 0x008fc800078ec0ff */
[----:B------:R-:W-:-:S05]  /*28560*/  F2FP.F16.E4M3.UNPACK_B R32, R32 ;  /* 0x00000020ff20723e */ /* 0x000fca00020006ff */
[----:B------:R-:W-:-:S05]  /*28570*/  HADD2.F32 R32, -RZ, R32.H0_H0 ;  /* 0x20000020ff207230 */ /* 0x000fca0000004100 */
[----:B------:R-:W-:-:S04]  /*28580*/  FMUL R32, R32, UR5 ;  /* 0x0000000520207c20 */ /* 0x000fc80008400000 */
[----:B----4-:R-:W-:Y:S01]  /*28590*/  FFMA R32, R221, UR4, R32 ;  /* 0x00000004dd207c23 */ /* 0x010fe20008000020 */
[----:B------:R-:W-:Y:S01]  /*285a0*/  ISETP.GE.AND P1, PT, R3, 0x181, PT ;  /* 0x000001810300780c */ /* 0x000fe20003f26270 */
[----:B------:R-:W3:Y:S03]  /*285b0*/  LDL.LU R221, [R1+0x550] ;  /* 0x0005500001dd7983 */ /* 0x000ee60000300800 */
[----:B------:R-:W-:Y:S01]  /*285c0*/  F2FP.SATFINITE.E4M3.F32.PACK_AB_MERGE_C R32, RZ, R32, RZ ;  /* 0x00000020ff20723e */ /* 0x000fe200048070ff */
[----:B------:R-:W4:Y:S04]  /*285d0*/  LDL.LU R219, [R1+0x554] ;  /* 0x0005540001db7983 */ /* 0x000f280000300800 */
[----:B------:R0:W-:Y:S01]  /*285e0*/  @!P6 STG.E.U8 desc[UR8][R30.64+0x68], R32 ;  /* 0x000068201e00e986 */ /* 0x0001e2000c101108 */
[----:B------:R-:W-:-:S03]  /*285f0*/  LOP3.LUT P3, RZ, R2, 0x40000, RZ, 0xc0, !PT ;  /* 0x0004000002ff7812 */ /* 0x000fc6000786c0ff */
[----:B------:R-:W5:Y:S01]  /*28600*/  LDL.LU R220, [R1+0x558] ;  /* 0x0005580001dc7983 */ /* 0x000f620000300800 */
[----:B0-----:R-:W-:Y:S01]  /*28610*/  PRMT R32, RZ, 0x7610, R32 ;  /* 0x00007610ff207816 */ /* 0x001fe20000000020 */
[----:B------:R-:W0:Y:S05]  /*28620*/  @!P5 LDC.64 R30, c[0x0][0x5c0] ;  /* 0x00017000ff1edb82 */ /* 0x000e2a0000000a00 */
        /* <DEDUP_REMOVED lines=12> */
[----:B------:R-:W-:Y:S02]  /*286f0*/  @!P5 IMAD.MOV.U32 R30, RZ, RZ, R6 ;  /* 0x000000ffff1ed224 */ /* 0x000fe400078e0006 */
[----:B------:R-:W-:Y:S02]  /*28700*/  @!P5 IMAD.MOV.U32 R31, RZ, RZ, R25 ;  /* 0x000000ffff1fd224 */ /* 0x000fe400078e0019 */
[----:B------:R-:W-:-:S03]  /*28710*/  @!P5 IMAD.WIDE.U32 R30, R4, 0x180, R30 ;  /* 0x00000180041ed825 */ /* 0x000fc600078e001e */
[----:B0-----:R-:W-:Y:S02]  /*28720*/  @!P5 IADD3 R30, P6, R30, R32, RZ ;  /* 0x000000201e1ed210 */ /* 0x001fe40007fde0ff */
[----:B------:R-:W-:-:S06]  /*28730*/  PRMT R32, RZ, 0x7610, R32 ;  /* 0x00007610ff207816 */ /* 0x000fcc0000000020 */
[----:B------:R-:W2:Y:S01]  /*28740*/  @!P5 LDG.E.U8 R32, desc[UR8][R20.64+0x60] ;  /* 0x000060081420d981 */ /* 0x000ea2000c1e1100 */
[----:B------:R-:W-:-:S05]  /*28750*/  @!P5 IMAD R57, R5, 0x180, RZ ;  /* 0x000001800539d824 */ /* 0x000fca00078e02ff */
[----:B------:R-:W-:Y:S02]  /*28760*/  @!P5 IADD3.X R31, R33, R31, R57, P6, !PT ;  /* 0x0000001f211fd210 */ /* 0x000fe400037fe439 */
[----:B--2---:R-:W-:-:S04]  /*28770*/  LOP3.LUT R32, R32, 0xff, RZ, 0xc0, !PT ;  /* 0x000000ff20207812 */ /* 0x004fc800078ec0ff */
[----:B------:R-:W-:-:S05]  /*28780*/  F2FP.F16.E4M3.UNPACK_B R32, R32 ;  /* 0x00000020ff20723e */ /* 0x000fca00020006ff */
[----:B------:R-:W-:-:S05]  /*28790*/  HADD2.F32 R32, -RZ, R32.H0_H0 ;  /* 0x20000020ff207230 */ /* 0x000fca0000004100 */
[----:B------:R-:W-:-:S04]  /*287a0*/  FMUL R32, R32, UR5 ;  /* 0x0000000520207c20 */ /* 0x000fc80008400000 */
[----:B---3--:R-:W-:Y:S01]  /*287b0*/  FFMA R32, R221, UR4, R32 ;  /* 0x00000004dd207c23 */ /* 0x008fe20008000020 */
[----:B------:R-:W-:Y:S01]  /*287c0*/  LOP3.LUT P4, RZ, R2, 0x20000, RZ, 0xc0, !PT ;  /* 0x0002000002ff7812 */ /* 0x000fe2000788c0ff */
[----:B------:R-:W2:Y:S03]  /*287d0*/  LDL.LU R221, [R1+0x55c] ;  /* 0x00055c0001dd7983 */ /* 0x000ea60000300800 */
        /* <DEDUP_REMOVED lines=9> */
[----:B------:R-:W3:Y:S01]  /*28870*/  @!P5 LDG.E.U8 R32, desc[UR8][R20.64+0x61] ;  /* 0x000061081420d981 */ /* 0x000ee2000c1e1100 */
[----:B------:R-:W-:-:S05]  /*28880*/  @!P5 IMAD R57, R5, 0x180, RZ ;  /* 0x000001800539d824 */ /* 0x000fca00078e02ff */
[----:B------:R-:W-:Y:S02]  /*28890*/  @!P5 IADD3.X R31, R33, R31, R57, P6, !PT ;  /* 0x0000001f211fd210 */ /* 0x000fe400037fe439 */
[----:B---3--:R-:W-:-:S04]  /*288a0*/  LOP3.LUT R32, R32, 0xff, RZ, 0xc0, !PT ;  /* 0x000000ff20207812 */ /* 0x008fc800078ec0ff */
[----:B------:R-:W-:-:S05]  /*288b0*/  F2FP.F16.E4M3.UNPACK_B R32, R32 ;  /* 0x00000020ff20723e */ /* 0x000fca00020006ff */
[----:B------:R-:W-:-:S05]  /*288c0*/  HADD2.F32 R32, -RZ, R32.H0_H0 ;  /* 0x20000020ff207230 */ /* 0x000fca0000004100 */
[----:B------:R-:W-:-:S04]  /*288d0*/  FMUL R32, R32, UR5 ;  /* 0x0000000520207c20 */ /* 0x000fc80008400000 */
[----:B----4-:R-:W-:Y:S02]  /*288e0*/  FFMA R32, R219, UR4, R32 ;  /* 0x00000004db207c23 */ /* 0x010fe40008000020 */
        /* <DEDUP_REMOVED lines=9> */
[----:B-----5:R-:W-:Y:S01]  /*28980*/  FFMA R30, R220, UR4, R30 ;  /* 0x00000004dc1e7c23 */ /* 0x020fe2000800001e */
[----:B------:R-:W-:Y:S01]  /*28990*/  ISETP.LT.OR P5, PT, R24, 0x69, !P1 ;  /* 0x000000691800780c */ /* 0x000fe20004fa1670 */
[----:B------:R-:W4:Y:S03]  /*289a0*/  LDL.LU R220, [R1+0x564] ;  /* 0x0005640001dc7983 */ /* 0x000f260000300800 */
[----:B------:R-:W-:-:S05]  /*289b0*/  F2FP.SATFINITE.E4M3.F32.PACK_AB_MERGE_C R30, RZ, R30, RZ ;  /* 0x0000001eff1e723e */ /* 0x000fca00048070ff */
[----:B------:R0:W-:Y:S04]  /*289c0*/  @!P3 STG.E.U8 desc[UR8][R228.64+0x60], R30 ;  /* 0x0000601ee400b986 */ /* 0x0001e8000c101108 */
[----:B------:R-:W1:Y:S01]  /*289d0*/  @!P5 LDC.64 R32, c[0x0][0x5c0] ;  /* 0x00017000ff20db82 */ /* 0x000e620000000a00 */
[----:B0-----:R-:W-:-:S06]  /*289e0*/  PRMT R30, RZ, 0x7610, R30 ;  /* 0x00007610ff1e7816 */ /* 0x001fcc000000001e */
[----:B------:R-:W5:Y:S01]  /*289f0*/  @!P4 LDG.E.U8 R30, desc[UR8][R22.64+0x61] ;  /* 0x00006108161ec981 */ /* 0x000f62000c1e1100 */
[----:B------:R-:W-:Y:S01]  /*28a00*/  @!P5 IMAD.MOV.U32 R31, RZ, RZ, R25 ;  /* 0x000000ffff1fd224 */ /* 0x000fe200078e0019 */
[----:B-----5:R-:W-:-:S04]  /*28a10*/  LOP3.LUT R30, R30, 0xff, RZ, 0xc0, !PT ;  /* 0x000000ff1e1e7812 */ /* 0x020fc800078ec0ff */
[----:B------:R-:W-:-:S05]  /*28a20*/  F2FP.F16.E4M3.UNPACK_B R30, R30 ;  /* 0x0000001eff1e723e */ /* 0x000fca00020006ff */
[----:B------:R-:W-:-:S05]  /*28a30*/  HADD2.F32 R30, -RZ, R30.H0_H0 ;  /* 0x2000001eff1e7230 */ /* 0x000fca0000004100 */
[----:B------:R-:W-:-:S04]  /*28a40*/  FMUL R30, R30, UR5 ;  /* 0x000000051e1e7c20 */ /* 0x000fc80008400000 */
[----:B--2---:R-:W-:Y:S01]  /*28a50*/  FFMA R30, R221, UR4, R30 ;  /* 0x00000004dd1e7c23 */ /* 0x004fe2000800001e */
[----:B------:R-:W-:Y:S01]  /*28a60*/  @!P5 IMAD R57, R5, 0x180, RZ ;  /* 0x000001800539d824 */ /* 0x000fe200078e02ff */
[----:B------:R-:W-:Y:S01]  /*28a70*/  LOP3.LUT P3, RZ, R2, 0x800, RZ, 0xc0, !PT ;  /* 0x0000080002ff7812 */ /* 0x000fe2000786c0ff */
[----:B------:R-:W2:Y:S02]  /*28a80*/  LDL.LU R221, [R1+0x568] ;  /* 0x0005680001dd7983 */ /* 0x000ea40000300800 */
[----:B------:R-:W-:-:S05]  /*28a90*/  F2FP.SATFINITE.E4M3.F32.PACK_AB_MERGE_C R30, RZ, R30, RZ ;  /* 0x0000001eff1e723e */ /* 0x000fca00048070ff */
[----:B------:R0:W-:Y:S02]  /*28aa0*/  @!P4 STG.E.U8 desc[UR8][R226.64+0x61], R30 ;  /* 0x0000611ee200c986 */ /* 0x0001e4000c101108 */
[----:B0-----:R-:W-:-:S04]  /*28ab0*/  @!P5 IMAD.MOV.U32 R30, RZ, RZ, R6 ;  /* 0x000000ffff1ed224 */ /* 0x001fc800078e0006 */
[----:B------:R-:W-:-:S03]  /*28ac0*/  @!P5 IMAD.WIDE.U32 R30, R4, 0x180, R30 ;  /* 0x00000180041ed825 */ /* 0x000fc600078e001e */
[----:B-1----:R-:W-:Y:S02]  /*28ad0*/  @!P5 IADD3 R30, P6, R30, R32, RZ ;  /* 0x000000201e1ed210 */ /* 0x002fe40007fde0ff */
[----:B------:R-:W-:-:S06]  /*28ae0*/  PRMT R32, RZ, 0x7610, R32 ;  /* 0x00007610ff207816 */ /* 0x000fcc0000000020 */
[----:B------:R-:W5:Y:S01]  /*28af0*/  @!P5 LDG.E.U8 R32, desc[UR8][R20.64+0x68] ;  /* 0x000068081420d981 */ /* 0x000f62000c1e1100 */
[----:B------:R-:W-:Y:S02]  /*28b00*/  @!P5 IADD3.X R31, R33, R31, R57, P6, !PT ;  /* 0x0000001f211fd210 */ /* 0x000fe400037fe439 */
        /* <DEDUP_REMOVED lines=16> */
[----:B------:R-:W5:Y:S01]  /*28c10*/  @!P5 LDG.E.U8 R32, desc[UR8][R20.64+0x69] ;  /* 0x000069081420d981 */ /* 0x000f62000c1e1100 */
[----:B------:R-:W-:-:S05]  /*28c20*/  @!P5 IMAD R57, R5, 0x180, RZ ;  /* 0x000001800539d824 */ /* 0x000fca00078e02ff */
[----:B------:R-:W-:Y:S02]  /*28c30*/  @!P5 IADD3.X R31, R33, R31, R57, P6, !PT ;  /* 0x0000001f211fd210 */ /* 0x000fe400037fe439 */
[----:B-----5:R-:W-:-:S04]  /*28c40*/  LOP3.LUT R32, R32, 0xff, RZ, 0xc0, !PT ;  /* 0x000000ff20207812 */ /* 0x020fc800078ec0ff */
[----:B------:R-:W-:-:S05]  /*28c50*/  F2FP.F16.E4M3.UNPACK_B R32, R32 ;  /* 0x00000020ff20723e */ /* 0x000fca00020006ff */
[----:B------:R-:W-:-:S05]  /*28c60*/  HADD2.F32 R32, -RZ, R32.H0_H0 ;  /* 0x20000020ff207230 */ /* 0x000fca0000004100 */
[----:B------:R-:W-:-:S04]  /*28c70*/  FMUL R32, R32, UR5 ;  /* 0x0000000520207c20 */ /* 0x000fc80008400000 */
[----:B----4-:R-:W-:Y:S02]  /*28c80*/  FFMA R32, R220, UR4, R32 ;  /* 0x00000004dc207c23 */ /* 0x010fe40008000020 */
        /* <DEDUP_REMOVED lines=15> */
[----:B------:R-:W5:Y:S01]  /*28d80*/  @!P4 LDG.E.U8 R30, desc[UR8][R22.64+0x69] ;  /* 0x00006908161ec981 */ /* 0x000f62000c1e1100 */
[----:B------:R-:W-:-:S04]  /*28d90*/  ISETP.GE.AND P3, PT, R3, 0x1, PT ;  /* 0x000000010300780c */ /* 0x000fc80003f66270 */
[----:B------:R-:W-:Y:S02]  /*28da0*/  ISETP.LT.OR P5, PT, R24, 0x71, !P3 ;  /* 0x000000711800780c */ /* 0x000fe40005fa1670 */
        /* <DEDUP_REMOVED lines=21> */
[----:B------:R0:W-:Y:S01]  /*28f00*/  @!P5 STG.E.U8 desc[UR8][R30.64+0x70], R32 ;  /* 0x000070201e00d986 */ /* 0x0001e2000c101108 */
[----:B------:R-:W-:Y:S02]  /*28f10*/  ISETP.LT.OR P5, PT, R24, 0x72, !P3 ;  /* 0x000000721800780c */ /* 0x000fe40005fa1670 */
[----:B0-----:R-:W-:-:S11]  /*28f20*/  PRMT R32, RZ, 0x7610, R32 ;  /* 0x00007610ff207816 */ /* 0x001fd60000000020 */
        /* <DEDUP_REMOVED lines=20> */
[----:B------:R0:W-:Y:S02]  /*29070*/  @!P2 STG.E.U8 desc[UR8][R172.64+0x70], R30 ;  /* 0x0000701eac00a986 */ /* 0x0001e4000c101108 */
[----:B0-----:R-:W-:-:S06]  /*29080*/  PRMT R30, RZ, 0x7610, R30 ;  /* 0x00007610ff1e7816 */ /* 0x001fcc000000001e */
[----:B------:R-:W3:Y:S01]  /*29090*/  @!P4 LDG.E.U8 R30, desc[UR8][R10.64+0x71] ;  /* 0x000071080a1ec981 */ /* 0x000ee2000c1e1100 */
[----:B------:R-:W-:Y:S02]  /*290a0*/  ISETP.LT.OR P5, PT, R24, 0x79, !P3 ;  /* 0x000000791800780c */ /* 0x000fe40005fa1670 */
[----:B------:R-:W-:Y:S02]  /*290b0*/  PRMT R32, RZ, 0x7610, R32 ;  /* 0x00007610ff207816 */ /* 0x000fe40000000020 */
[----:B---3--:R-:W-:-:S04]  /*290c0*/  LOP3.LUT R30, R30, 0xff, RZ, 0xc0, !PT ;  /* 0x000000ff1e1e7812 */ /* 0x008fc800078ec0ff */
[----:B------:R-:W-:-:S05]  /*290d0*/  F2FP.F16.E4M3.UNPACK_B R30, R30 ;  /* 0x0000001eff1e723e */ /* 0x000fca00020006ff */
[----:B------:R-:W-:-:S05]  /*290e0*/  HADD2.F32 R30, -RZ, R30.H0_H0 ;  /* 0x2000001eff1e7230 */ /* 0x000fca0000004100 */
[----:B------:R-:W-:-:S04]  /*290f0*/  FMUL R30, R30, UR5 ;  /* 0x000000051e1e7c20 */ /* 0x000fc80008400000 */
[----:B----4-:R-:W-:Y:S02]  /*29100*/  FFMA R30, R220, UR4, R30 ;  /* 0x00000004dc1e7c23 */ /* 0x010fe4000800001e */
[----:B------:R-:W3:Y:S03]  /*29110*/  LDL.LU R220, [R1+0x584] ;  /* 0x0005840001dc7983 */ /* 0x000ee60000300800 */
[----:B------:R-:W-:Y:S01]  /*29120*/  F2FP.SATFINITE.E4M3.F32.PACK_AB_MERGE_C R30, RZ, R30, RZ ;  /* 0x0000001eff1e723e */ /* 0x000fe200048070ff */
[----:B------:R-:W4:Y:S04]  /*29130*/  LDL.LU R219, [R1+0x588] ;  /* 0x0005880001db7983 */ /* 0x000f280000300800 */
        /* <DEDUP_REMOVED lines=219> */
[----:B----4-:R-:W-:-:S05]  /*29ef0*/  FFMA R30, R219, UR4, R30 ;  /* 0x00000004db1e7c23 */ /* 0x010fca000800001e */
[----:B------:R-:W-:-:S05]  /*29f00*/  F2FP.SATFINITE.E4M3.F32.PACK_AB_MERGE_C R30, RZ, R30, RZ ;  /* 0x0000001eff1e723e */ /* 0x000fca00048070ff */
[----:B------:R0:W-:Y:S04]  /*29f10*/  @!P0 STG.E.U8 desc[UR8][R200.64+0x79], R30 ;  /* 0x0000791ec8008986 */ /* 0x0001e8000c101108 */
[----:B------:R-:W4:Y:S01]  /*29f20*/  @!P2 LDG.E.U8 R32, desc[UR8][R18.64+0x78] ;  /* 0x000078081220a981 */ /* 0x000f22000c1e1100 */
[----:B0-----:R-:W0:Y:S01]  /*29f30*/  @!P2 LDC.64 R30, c[0x0][0x5c0] ;  /* 0x00017000ff1eab82 */ /* 0x001e220000000a00 */
[----:B------:R-:W-:Y:S02]  /*29f40*/  LOP3.LUT P4, RZ, R0, 0x4, RZ, 0xc0, !PT ;  /* 0x0000000400ff7812 */ /* 0x000fe4000788c0ff */
        /* <DEDUP_REMOVED lines=10> */
[----:B------:R0:W-:Y:S04]  /*29ff0*/  @!P2 STG.E.U8 desc[UR8][R30.64+0x78], R32 ;  /* 0x000078201e00a986 */ /* 0x0001e8000c101108 */
[----:B------:R-:W5:Y:S01]  /*2a000*/  LDL.LU R131, [R1+0x5d8] ;  /* 0x0005d80001837983 */ /* 0x000f620000300800 */
[----:B0-----:R-:W0:Y:S01]  /*2a010*/  @!P4 LDC.64 R30, c[0x0][0x5c0] ;  /* 0x00017000ff1ecb82 */ /* 0x001e220000000a00 */
[----:B------:R-:W-:-:S02]  /*2a020*/  LOP3.LUT P2, RZ, R2, 0x1000, RZ, 0xc0, !PT ;  /* 0x0000100002ff7812 */ /* 0x000fc4000784c0ff */
[----:B------:R-:W5:Y:S04]  /*2a030*/  LDL.LU.64 R132, [R1+0x20] ;  /* 0x0000200001847983 */ /* 0x000f680000300a00 */
[----:B------:R-:W5:Y:S01]  /*2a040*/  LDL.LU R218, [R1+0x5dc] ;  /* 0x0005dc0001da7983 */ /* 0x000f620000300800 */
[----:B0-----:R-:W-:Y:S02]  /*2a050*/  @!P4 IADD3 R30, P5, R26, R30, RZ ;  /* 0x0000001e1a1ec210 */ /* 0x001fe40007fbe0ff */
[----:B------:R-:W-:-:S06]  /*2a060*/  PRMT R26, RZ, 0x7610, R26 ;  /* 0x00007610ff1a7816 */ /* 0x000fcc000000001a */
[----:B------:R-:W3:Y:S01]  /*2a070*/  @!P4 LDG.E.U8 R26, desc[UR8][R18.64+0x79] ;  /* 0x00007908121ac981 */ /* 0x000ee2000c1e1100 */
[----:B------:R-:W-:Y:S01]  /*2a080*/  @!P4 IMAD.X R31, R60, 0x1, R31, P5 ;  /* 0x000000013c1fc824 */ /* 0x000fe200028e061f */
[----:B------:R-:W-:-:S13]  /*2a090*/  ISETP.LT.OR P5, PT, R24, 0x71, !P1 ;  /* 0x000000711800780c */ /* 0x000fda0004fa1670 */
[----:B------:R-:W0:Y:S01]  /*2a0a0*/  @!P5 LDC.64 R32, c[0x0][0x5c0] ;  /* 0x00017000ff20db82 */ /* 0x000e220000000a00 */
[----:B---3--:R-:W-:-:S04]  /*2a0b0*/  LOP3.LUT R26, R26, 0xff, RZ, 0xc0, !PT ;  /* 0x000000ff1a1a7812 */ /* 0x008fc800078ec0ff */
[----:B------:R-:W-:-:S05]  /*2a0c0*/  F2FP.F16.E4M3.UNPACK_B R26, R26 ;  /* 0x0000001aff1a723e */ /* 0x000fca00020006ff */
[----:B------:R-:W-:-:S05]  /*2a0d0*/  HADD2.F32 R26, -RZ, R26.H0_H0 ;  /* 0x2000001aff1a7230 */ /* 0x000fca0000004100 */
[----:B------:R-:W-:-:S04]  /*2a0e0*/  FMUL R26, R26, UR5 ;  /* 0x000000051a1a7c20 */ /* 0x000fc80008400000 */
[----:B------:R-:W-:-:S05]  /*2a0f0*/  FFMA R26, R220, UR4, R26 ;  /* 0x00000004dc1a7c23 */ /* 0x000fca000800001a */
[----:B------:R-:W-:-:S05]  /*2a100*/  F2FP.SATFINITE.E4M3.F32.PACK_AB_MERGE_C R26, RZ, R26, RZ ;  /* 0x0000001aff1a723e */ /* 0x000fca00048070ff */
[----:B------:R1:W-:Y:S02]  /*2a110*/  @!P4 STG.E.U8 desc[UR8][R30.64+0x79], R26 ;  /* 0x0000791a1e00c986 */ /* 0x0003e4000c101108 */
[----:B-1----:R-:W-:Y:S02]  /*2a120*/  @!P5 IMAD.MOV.U32 R30, RZ, RZ, R6 ;  /* 0x000000ffff1ed224 */ /* 0x002fe400078e0006 */
[----:B------:R-:W-:Y:S02]  /*2a130*/  @!P5 IMAD.MOV.U32 R31, RZ, RZ, R25 ;  /* 0x000000ffff1fd224 */ /* 0x000fe400078e0019 */
[----:B------:R-:W-:-:S04]  /*2a140*/  @!P5 IMAD.WIDE.U32 R30, R4, 0x180, R30 ;  /* 0x00000180041ed825 */ /* 0x000fc800078e001e */
[----:B------:R-:W-:Y:S01]  /*2a150*/  @!P5 IMAD R26, R5, 0x180, RZ ;  /* 0x00000180051ad824 */ /* 0x000fe200078e02ff */
[----:B0-----:R-:W-:-:S04]  /*2a160*/  @!P5 IADD3 R30, P6, R30, R32, RZ ;  /* 0x000000201e1ed210 */ /* 0x001fc80007fde0ff */
[--C-:B------:R-:W-:Y:S02]  /*2a170*/  @!P5 IADD3.X R31, R33, R31, R26.reuse, P6, !PT ;  /* 0x0000001f211fd210 */ /* 0x100fe400037fe41a */
[----:B------:R-:W-:-:S06]  /*2a180*/  PRMT R26, RZ, 0x7610, R26 ;  /* 0x00007610ff1a7816 */ /* 0x000fcc000000001a */
[----:B------:R-:W3:Y:S02]  /*2a190*/  @!P5 LDG.E.U8 R26, desc[UR8][R20.64+0x70] ;  /* 0x00007008141ad981 */ /* 0x000ee4000c1e1100 */
[----:B---3--:R-:W-:-:S04]  /*2a1a0*/  LOP3.LUT R26, R26, 0xff, RZ, 0xc0, !PT ;  /* 0x000000ff1a1a7812 */ /* 0x008fc800078ec0ff */
[----:B------:R-:W-:-:S05]  /*2a1b0*/  F2FP.F16.E4M3.UNPACK_B R26, R26 ;  /* 0x0000001aff1a723e */ /* 0x000fca00020006ff */
[----:B------:R-:W-:-:S05]  /*2a1c0*/  HADD2.F32 R26, -RZ, R26.H0_H0 ;  /* 0x2000001aff1a7230 */ /* 0x000fca0000004100 */
[----:B------:R-:W-:-:S04]  /*2a1d0*/  FMUL R26, R26, UR5 ;  /* 0x000000051a1a7c20 */ /* 0x000fc80008400000 */
[----:B--2---:R-:W-:Y:S01]  /*2a1e0*/  FFMA R26, R221, UR4, R26 ;  /* 0x00000004dd1a7c23 */ /* 0x004fe2000800001a */
[----:B------:R-:W-:Y:S01]  /*2a1f0*/  LOP3.LUT P4, RZ, R2, 0x400, RZ, 0xc0, !PT ;  /* 0x0000040002ff7812 */ /* 0x000fe2000788c0ff */
[----:B------:R-:W2:Y:S03]  /*2a200*/  LDL.LU.64 R220, [R1+0x18] ;  /* 0x0000180001dc7983 */ /* 0x000ea60000300a00 */
        /* <DEDUP_REMOVED lines=9> */
[--C-:B------:R-:W-:Y:S02]  /*2a2a0*/  @!P5 IADD3.X R31, R33, R31, R26.reuse, P6, !PT ;  /* 0x0000001f211fd210 */ /* 0x100fe400037fe41a */
[----:B------:R-:W-:-:S06]  /*2a2b0*/  PRMT R26, RZ, 0x7610, R26 ;  /* 0x00007610ff1a7816 */ /* 0x000fcc000000001a */
[----:B------:R-:W3:Y:S02]  /*2a2c0*/  @!P5 LDG.E.U8 R26, desc[UR8][R20.64+0x71] ;  /* 0x00007108141ad981 */ /* 0x000ee4000c1e1100 */
        /* <DEDUP_REMOVED lines=14> */
[----:B-----5:R-:W-:-:S05]  /*2a3b0*/  FFMA R26, R131, UR4, R26 ;  /* 0x00000004831a7c23 */ /* 0x020fca000800001a */
[----:B------:R-:W-:-:S05]  /*2a3c0*/  F2FP.SATFINITE.E4M3.F32.PACK_AB_MERGE_C R26, RZ, R26, RZ ;  /* 0x0000001aff1a723e */ /* 0x000fca00048070ff */
[----:B------:R0:W-:Y:S02]  /*2a3d0*/  @!P2 STG.E.U8 desc[UR8][R132.64+0x70], R26 ;  /* 0x0000701a8400a986 */ /* 0x0001e4000c101108 */
[----:B0-----:R-:W-:-:S06]  /*2a3e0*/  PRMT R26, RZ, 0x7610, R26 ;  /* 0x00007610ff1a7816 */ /* 0x001fcc000000001a */
[----:B------:R-:W4:Y:S01]  /*2a3f0*/  @!P4 LDG.E.U8 R26, desc[UR8][R22.64+0x71] ;  /* 0x00007108161ac981 */ /* 0x000f22000c1e1100 */
[----:B------:R-:W-:-:S13]  /*2a400*/  ISETP.LT.OR P5, PT, R24, 0x79, !P1 ;  /* 0x000000791800780c */ /* 0x000fda0004fa1670 */
[----:B------:R-:W0:Y:S01]  /*2a410*/  @!P5 LDC.64 R32, c[0x0][0x5c0] ;  /* 0x00017000ff20db82 */ /* 0x000e220000000a00 */
[----:B------:R-:W-:Y:S02]  /*2a420*/  @!P5 IMAD.MOV.U32 R30, RZ, RZ, R6 ;  /* 0x000000ffff1ed224 */ /* 0x000fe400078e0006 */
[----:B------:R-:W-:Y:S02]  /*2a430*/  @!P5 IMAD.MOV.U32 R31, RZ, RZ, R25 ;  /* 0x000000ffff1fd224 */ /* 0x000fe400078e0019 */
[----:B------:R-:W-:-:S03]  /*2a440*/  @!P5 IMAD.WIDE.U32 R30, R4, 0x180, R30 ;  /* 0x00000180041ed825 */ /* 0x000fc600078e001e */
[----:B0-----:R-:W-:Y:S02]  /*2a450*/  @!P5 IADD3 R30, P6, R30, R32, RZ ;  /* 0x000000201e1ed210 */ /* 0x001fe40007fde0ff */
[----:B----4-:R-:W-:-:S04]  /*2a460*/  LOP3.LUT R26, R26, 0xff, RZ, 0xc0, !PT ;  /* 0x000000ff1a1a7812 */ /* 0x010fc800078ec0ff */
[----:B------:R-:W-:-:S05]  /*2a470*/  F2FP.F16.E4M3.UNPACK_B R26, R26 ;  /* 0x0000001aff1a723e */ /* 0x000fca00020006ff */
[----:B------:R-:W-:-:S05]  /*2a480*/  HADD2.F32 R26, -RZ, R26.H0_H0 ;  /* 0x2000001aff1a7230 */ /* 0x000fca0000004100 */
[----:B------:R-:W-:-:S04]  /*2a490*/  FMUL R26, R26, UR5 ;  /* 0x000000051a1a7c20 */ /* 0x000fc80008400000 */
[----:B------:R-:W-:-:S05]  /*2a4a0*/  FFMA R26, R218, UR4, R26 ;  /* 0x00000004da1a7c23 */ /* 0x000fca000800001a */
[----:B------:R-:W-:-:S05]  /*2a4b0*/  F2FP.SATFINITE.E4M3.F32.PACK_AB_MERGE_C R26, RZ, R26, RZ ;  /* 0x0000001aff1a723e */ /* 0x000fca00048070ff */
[----:B--2---:R0:W-:Y:S02]  /*2a4c0*/  @!P4 STG.E.U8 desc[UR8][R220.64+0x71], R26 ;  /* 0x0000711adc00c986 */ /* 0x0041e4000c101108 */
[----:B0-----:R-:W-:Y:S02]  /*2a4d0*/  @!P5 IMAD R26, R5, 0x180, RZ ;  /* 0x00000180051ad824 */ /* 0x001fe400078e02ff */
[----:B------:R-:W2:Y:S03]  /*2a4e0*/  LDL.LU R220, [R1+0x5e4] ;  /* 0x0005e40001dc7983 */ /* 0x000ea60000300800 */
[--C-:B------:R-:W-:Y:S01]  /*2a4f0*/  @!P5 IADD3.X R31, R33, R31, R26.reuse, P6, !PT ;  /* 0x0000001f211fd210 */ /* 0x100fe200037fe41a */
[----:B------:R-:W4:Y:S01]  /*2a500*/  LDL.LU R221, [R1+0x5e8] ;  /* 0x0005e80001dd7983 */ /* 0x000f220000300800 */
[----:B------:R-:W-:-:S06]  /*2a510*/  PRMT R26, RZ, 0x7610, R26 ;  /* 0x00007610ff1a7816 */ /* 0x000fcc000000001a */
        /* <DEDUP_REMOVED lines=36> */
[----:B------:R-:W-:Y:S01]  /*2a760*/  ISETP.LT.OR P5, PT, R24, 0x81, !P3 ;  /* 0x000000811800780c */ /* 0x000fe20005fa1670 */
[----:B------:R-:W4:Y:S03]  /*2a770*/  LDL.LU R221, [R1+0x5f4] ;  /* 0x0005f40001dd7983 */ /* 0x000f260000300800 */
[----:B------:R-:W-:-:S05]  /*2a780*/  F2FP.SATFINITE.E4M3.F32.PACK_AB_MERGE_C R26, RZ, R26, RZ ;  /* 0x0000001aff1a723e */ /* 0x000fca00048070ff */
[----:B------:R0:W-:Y:S04]  /*2a790*/  @!P2 STG.E.U8 desc[UR8][R236.64+0x78], R26 ;  /* 0x0000781aec00a986 */ /* 0x0001e8000c101108 */
[----:B------:R-:W1:Y:S01]  /*2a7a0*/  @!P5 LDC.64 R30, c[0x0][0x5c0] ;  /* 0x00017000ff1edb82 */ /* 0x000e620000000a00 */
[----:B0-----:R-:W-:-:S06]  /*2a7b0*/  PRMT R26, RZ, 0x7610, R26 ;  /* 0x00007610ff1a7816 */ /* 0x001fcc000000001a */
[----:B------:R-:W5:Y:S02]  /*2a7c0*/  @!P4 LDG.E.U8 R26, desc[UR8][R22.64+0x79] ;  /* 0x00007908161ac981 */ /* 0x000f64000c1e1100 */
[----:B-----5:R-:W-:-:S04]  /*2a7d0*/  LOP3.LUT R26, R26, 0xff, RZ, 0xc0, !PT ;  /* 0x000000ff1a1a7812 */ /* 0x020fc800078ec0ff */
[----:B------:R-:W-:-:S05]  /*2a7e0*/  F2FP.F16.E4M3.UNPACK_B R26, R26 ;  /* 0x0000001aff1a723e */ /* 0x000fca00020006ff */
[----:B------:R-:W-:-:S05]  /*2a7f0*/  HADD2.F32 R26, -RZ, R26.H0_H0 ;  /* 0x2000001aff1a7230 */ /* 0x000fca0000004100 */
[----:B------:R-:W-:-:S04]  /*2a800*/  FMUL R26, R26, UR5 ;  /* 0x000000051a1a7c20 */ /* 0x000fc80008400000 */
[----:B---3--:R-:W-:Y:S01]  /*2a810*/  FFMA R26, R219, UR4, R26 ;  /* 0x00000004db1a7c23 */ /* 0x008fe2000800001a */
[----:B-1----:R-:W-:Y:S01]  /*2a820*/  @!P5 IADD3 R30, P6, R6, R30, RZ ;  /* 0x0000001e061ed210 */ /* 0x002fe20007fde0ff */
[----:B------:R-:W3:Y:S03]  /*2a830*/  LDL.LU R219, [R1+0x5f8] ;  /* 0x0005f80001db7983 */ /* 0x000ee60000300800 */
[----:B------:R-:W-:-:S05]  /*2a840*/  F2FP.SATFINITE.E4M3.F32.PACK_AB_MERGE_C R26, RZ, R26, RZ ;  /* 0x0000001aff1a723e */ /* 0x000fca00048070ff */
[----:B------:R0:W-:Y:S02]  /*2a850*/  @!P4 STG.E.U8 desc[UR8][R232.64+0x79], R26 ;  /* 0x0000791ae800c986 */ /* 0x0001e4000c101108 */
[----:B0-----:R-:W-:-:S06]  /*2a860*/  PRMT R26, RZ, 0x7610, R26 ;  /* 0x00007610ff1a7816 */ /* 0x001fcc000000001a */
[----:B------:R-:W5:Y:S01]  /*2a870*/  @!P5 LDG.E.U8 R26, desc[UR8][R8.64+0x80] ;  /* 0x00008008081ad981 */ /* 0x000f62000c1e1100 */
        /* <DEDUP_REMOVED lines=36> */
[----:B------:R-:W-:-:S13]  /*2aac0*/  ISETP.LT.OR P5, PT, R24, 0x89, !P3 ;  /* 0x000000891800780c */ /* 0x000fda0005fa1670 */
[----:B------:R-:W0:Y:S01]  /*2aad0*/  @!P5 LDC.64 R30, c[0x0][0x5c0] ;  /* 0x00017000ff1edb82 */ /* 0x000e220000000a00 */
[----:B---3--:R-:W-:-:S04]  /*2aae0*/  LOP3.LUT R26, R26, 0xff, RZ, 0xc0, !PT ;  /* 0x000000ff1a1a7812 */ /* 0x008fc800078ec0ff */
[----:B------:R-:W-:-:S05]  /*2aaf0*/  F2FP.F16.E4M3.UNPACK_B R26, R26 ;  /* 0x0000001aff1a723e */ /* 0x000fca00020006ff */
[----:B------:R-:W-:-:S05]  /*2ab00*/  HADD2.F32 R26, -RZ, R26.H0_H0 ;  /* 0x2000001aff1a7230 */ /* 0x000fca0000004100 */
[----:B------:R-:W-:-:S04]  /*2ab10*/  FMUL R26, R26, UR5 ;  /* 0x000000051a1a7c20 */ /* 0x000fc80008400000 */
[----:B--2---:R-:W-:Y:S01]  /*2ab20*/  FFMA R26, R220, UR4, R26 ;  /* 0x00000004dc1a7c23 */ /* 0x004fe2000800001a */
[----:B0-----:R-:W-:Y:S01]  /*2ab30*/  @!P5 IADD3 R30, P6, R6, R30, RZ ;  /* 0x0000001e061ed210 */ /* 0x001fe20007fde0ff */
[----:B------:R-:W2:Y:S03]  /*2ab40*/  LDL.LU R220, [R1+0x604] ;  /* 0x0006040001dc7983 */ /* 0x000ea60000300800 */
[----:B------:R-:W-:Y:S01]  /*2ab50*/  F2FP.SATFINITE.E4M3.F32.PACK_AB_MERGE_C R26, RZ, R26, RZ ;  /* 0x0000001aff1a723e */ /* 0x000fe200048070ff */
[----:B------:R-:W-:Y:S01]  /*2ab60*/  @!P5 IMAD.X R31, R25, 0x1, R31, P6 ;  /* 0x00000001191fd824 */ /* 0x000fe200030e061f */
[----:B------:R-:W-:Y:S01]  /*2ab70*/  LOP3.LUT P0, RZ, R28, 0x80, RZ, 0xc0, !PT ;  /* 0x000000801cff7812 */ /* 0x000fe2000780c0ff */
[----:B------:R-:W3:Y:S04]  /*2ab80*/  LDL.LU R219, [R1+0x608] ;  /* 0x0006080001db7983 */ /* 0x000ee80000300800 */
        /* <DEDUP_REMOVED lines=73> */
[----:B------:R-:W-:Y:S01]  /*2b020*/  LOP3.LUT P4, RZ, R0, 0x1000000, RZ, 0xc0, !PT ;  /* 0x0100000000ff7812 */ /* 0x000fe2000788c0ff */
        /* <DEDUP_REMOVED lines=15> */
[----:B------:R-:W-:Y:S02]  /*2b120*/  LOP3.LUT P5, RZ, R28, 0x2, RZ, 0xc0, !PT ;  /* 0x000000021cff7812 */ /* 0x000fe400078ac0ff */
        /* <DEDUP_REMOVED lines=11> */
[----:B0-----:R-:W-:Y:S01]  /*2b1e0*/  PRMT R26, RZ, 0x7610, R26 ;  /* 0x00007610ff1a7816 */ /* 0x001fe2000000001a */
[----:B------:R-:W0:Y:S01]  /*2b1f0*/  @!P2 LDC.64 R30, c[0x0][0x5c0] ;  /* 0x00017000ff1eab82 */ /* 0x000e220000000a00 */
[----:B-----5:R-:W-:-:S04]  /*2b200*/  LOP3.LUT R28, R28, 0xff, RZ, 0xc0, !PT ;  /* 0x000000ff1c1c7812 */ /* 0x020fc800078ec0ff */
[----:B------:R-:W-:-:S05]  /*2b210*/  F2FP.F16.E4M3.UNPACK_B R28, R28 ;  /* 0x0000001cff1c723e */ /* 0x000fca00020006ff */
[----:B------:R-:W-:-:S05]  /*2b220*/  HADD2.F32 R28, -RZ, R28.H0_H0 ;  /* 0x2000001cff1c7230 */ /* 0x000fca0000004100 */
[----:B------:R-:W-:-:S04]  /*2b230*/  FMUL R28, R28, UR5 ;  /* 0x000000051c1c7c20 */ /* 0x000fc80008400000 */
[----:B---3--:R-:W-:Y:S01]  /*2b240*/  FFMA R28, R219, UR4, R28 ;  /* 0x00000004db1c7c23 */ /* 0x008fe2000800001c */
[----:B------:R-:W-:Y:S01]  /*2b250*/  LOP3.LUT P4, RZ, R0, 0x40000, RZ, 0xc0, !PT ;  /* 0x0004000000ff7812 */ /* 0x000fe2000788c0ff */
[----:B------:R-:W3:Y:S03]  /*2b260*/  LDL.LU R219, [R1+0x62c] ;  /* 0x00062c0001db7983 */ /* 0x000ee60000300800 */
[----:B------:R-:W-:Y:S02]  /*2b270*/  F2FP.SATFINITE.E4M3.F32.PACK_AB_MERGE_C R33, RZ, R28, RZ ;  /* 0x0000001cff21723e */ /* 0x000fe400048070ff */
[----:B------:R-:W-:-:S03]  /*2b280*/  PRMT R28, RZ, 0x7610, R28 ;  /* 0x00007610ff1c7816 */ /* 0x000fc6000000001c */
[----:B------:R1:W-:Y:S04]  /*2b290*/  @!P5 STG.E.U8 desc[UR8][R156.64+0x88], R33 ;  /* 0x000088219c00d986 */ /* 0x0003e8000c101108 */
[----:B------:R-:W5:Y:S02]  /*2b2a0*/  @!P6 LDG.E.U8 R28, desc[UR8][R12.64+0x89] ;  /* 0x000089080c1ce981 */ /* 0x000f64000c1e1100 */
[----:B-----5:R-:W-:-:S04]  /*2b2b0*/  LOP3.LUT R28, R28, 0xff, RZ, 0xc0, !PT ;  /* 0x000000ff1c1c7812 */ /* 0x020fc800078ec0ff */
[----:B------:R-:W-:-:S05]  /*2b2c0*/  F2FP.F16.E4M3.UNPACK_B R28, R28 ;  /* 0x0000001cff1c723e */ /* 0x000fca00020006ff */
[----:B------:R-:W-:-:S05]  /*2b2d0*/  HADD2.F32 R28, -RZ, R28.H0_H0 ;  /* 0x2000001cff1c7230 */ /* 0x000fca0000004100 */
[----:B------:R-:W-:-:S04]  /*2b2e0*/  FMUL R28, R28, UR5 ;  /* 0x000000051c1c7c20 */ /* 0x000fc80008400000 */
[----:B----4-:R-:W-:Y:S01]  /*2b2f0*/  FFMA R28, R221, UR4, R28 ;  /* 0x00000004dd1c7c23 */ /* 0x010fe2000800001c */
[----:B0-----:R-:W-:Y:S01]  /*2b300*/  @!P2 IADD3 R30, P5, R211, R30, RZ ;  /* 0x0000001ed31ea210 */ /* 0x001fe20007fbe0ff */
[----:B------:R-:W4:Y:S03]  /*2b310*/  LDL.LU R221, [R1+0x630] ;  /* 0x0006300001dd7983 */ /* 0x000f260000300800 */
[----:B------:R-:W-:-:S05]  /*2b320*/  F2FP.SATFINITE.E4M3.F32.PACK_AB_MERGE_C R57, RZ, R28, RZ ;  /* 0x0000001cff39723e */ /* 0x000fca00048070ff */
[----:B------:R-:W-:Y:S04]  /*2b330*/  @!P6 STG.E.U8 desc[UR8][R154.64+0x89], R57 ;  /* 0x000089399a00e986 */ /* 0x000fe8000c101108 */
        /* <DEDUP_REMOVED lines=9> */
[----:B-1----:R-:W-:Y:S02]  /*2b3d0*/  F2FP.SATFINITE.E4M3.F32.PACK_AB_MERGE_C R33, RZ, R26, RZ ;  /* 0x0000001aff21723e */ /* 0x002fe400048070ff */
[----:B------:R-:W-:-:S03]  /*2b3e0*/  PRMT R26, RZ, 0x7610, R26 ;  /* 0x00007610ff1a7816 */ /* 0x000fc6000000001a */
[----:B------:R0:W-:Y:S04]  /*2b3f0*/  @!P2 STG.E.U8 desc[UR8][R30.64+0x88], R33 ;  /* 0x000088211e00a986 */ /* 0x0001e8000c101108 */
[----:B------:R-:W5:Y:S01]  /*2b400*/  @!P4 LDG.E.U8 R26, desc[UR8][R14.64+0x89] ;  /* 0x000089080e1ac981 */ /* 0x000f62000c1e1100 */
[----:B0-----:R-:W0:Y:S02]  /*2b410*/  @!P4 LDC.64 R30, c[0x0][0x5c0] ;  /* 0x00017000ff1ecb82 */ /* 0x001e240000000a00 */
[----:B0-----:R-:W-:-:S05]  /*2b420*/  @!P4 IADD3 R30, P5, R210, R30, RZ ;  /* 0x0000001ed21ec210 */ /* 0x001fca0007fbe0ff */
[----:B------:R-:W-:Y:S01]  /*2b430*/  @!P4 IMAD.X R31, R212, 0x1, R31, P5 ;  /* 0x00000001d41fc824 */ /* 0x000fe200028e061f */
[----:B------:R-:W-:Y:S02]  /*2b440*/  LOP3.LUT P5, RZ, R27, 0x80000000, RZ, 0xc0, !PT ;  /* 0x800000001bff7812 */ /* 0x000fe400078ac0ff */
        /* <DEDUP_REMOVED lines=10> */
[----:B------:R-:W5:Y:S01]  /*2b4f0*/  @!P5 LDG.E.U8 R26, desc[UR8][R16.64+0x80] ;  /* 0x00008008101ad981 */ /* 0x000f62000c1e1100 */
[----:B0-----:R-:W0:Y:S01]  /*2b500*/  @!P2 LDC.64 R30, c[0x0][0x5c0] ;  /* 0x00017000ff1eab82 */ /* 0x001e220000000a00 */
[----:B-----5:R-:W-:-:S04]  /*2b510*/  LOP3.LUT R26, R26, 0xff, RZ, 0xc0, !PT ;  /* 0x000000ff1a1a7812 */ /* 0x020fc800078ec0ff */
[----:B------:R-:W-:-:S05]  /*2b520*/  F2FP.F16.E4M3.UNPACK_B R26, R26 ;  /* 0x0000001aff1a723e */ /* 0x000fca00020006ff */
[----:B------:R-:W-:-:S05]  /*2b530*/  HADD2.F32 R26, -RZ, R26.H0_H0 ;  /* 0x2000001aff1a7230 */ /* 0x000fca0000004100 */
[----:B------:R-:W-:-:S04]  /*2b540*/  FMUL R26, R26, UR5 ;  /* 0x000000051a1a7c20 */ /* 0x000fc80008400000 */
[----:B----4-:R-:W-:Y:S01]  /*2b550*/  FFMA R26, R221, UR4, R26 ;  /* 0x00000004dd1a7c23 */ /* 0x010fe2000800001a */
[----:B------:R-:W-:Y:S01]  /*2b560*/  LOP3.LUT P4, RZ, R0, 0x80, RZ, 0xc0, !PT ;  /* 0x0000008000ff7812 */ /* 0x000fe2000788c0ff */
[----:B------:R-:W4:Y:S03]  /*2b570*/  LDL.LU R221, [R1+0x63c] ;  /* 0x00063c0001dd7983 */ /* 0x000f260000300800 */
[----:B------:R-:W-:Y:S02]  /*2b580*/  F2FP.SATFINITE.E4M3.F32.PACK_AB_MERGE_C R57, RZ, R26, RZ ;  /* 0x0000001aff39723e */ /* 0x000fe400048070ff */
[----:B------:R-:W-:-:S03]  /*2b590*/  PRMT R26, RZ, 0x7610, R26 ;  /* 0x00007610ff1a7816 */ /* 0x000fc6000000001a */
[----:B------:R-:W-:Y:S04]  /*2b5a0*/  @!P5 STG.E.U8 desc[UR8][R152.64+0x80], R57 ;  /* 0x000080399800d986 */ /* 0x000fe8000c101108 */
[----:B------:R-:W5:Y:S02]  /*2b5b0*/  @!P6 LDG.E.U8 R26, desc[UR8][R16.64+0x81] ;  /* 0x00008108101ae981 */ /* 0x000f64000c1e1100 */
[----:B-----5:R-:W-:-:S04]  /*2b5c0*/  LOP3.LUT R26, R26, 0xff, RZ, 0xc0, !PT ;  /* 0x000000ff1a1a7812 */ /* 0x020fc800078ec0ff */
[----:B------:R-:W-:-:S05]  /*2b5d0*/  F2FP.F16.E4M3.UNPACK_B R26, R26 ;  /* 0x0000001aff1a723e */ /* 0x000fca00020006ff */
[----:B------:R-:W-:-:S05]  /*2b5e0*/  HADD2.F32 R26, -RZ, R26.H0_H0 ;  /* 0x2000001aff1a7230 */ /* 0x000fca0000004100 */
[----:B------:R-:W-:-:S04]  /*2b5f0*/  FMUL R26, R26, UR5 ;  /* 0x000000051a1a7c20 */ /* 0x000fc80008400000 */
[----:B--2---:R-:W-:Y:S01]  /*2b600*/  FFMA R26, R220, UR4, R26 ;  /* 0x00000004dc1a7c23 */ /* 0x004fe2000800001a */
[----:B0-----:R-:W-:Y:S01]  /*2b610*/  @!P2 IADD3 R30, P5, R208, R30, RZ ;  /* 0x0000001ed01ea210 */ /* 0x001fe20007fbe0ff */
[----:B------:R-:W2:Y:S03]  /*2b620*/  LDL.LU R220, [R1+0x640] ;  /* 0x0006400001dc7983 */ /* 0x000ea60000300800 */
[----:B------:R-:W-:Y:S02]  /*2b630*/  F2FP.SATFINITE.E4M3.F32.PACK_AB_MERGE_C R33, RZ, R26, RZ ;  /* 0x0000001aff21723e */ /* 0x000fe400048070ff */
[----:B------:R-:W-:-:S03]  /*2b640*/  PRMT R26, RZ, 0x7610, R26 ;  /* 0x00007610ff1a7816 */ /* 0x000fc6000000001a */
[----:B------:R0:W-:Y:S04]  /*2b650*/  @!P6 STG.E.U8 desc[UR8][R142.64+0x81], R33 ;  /* 0x000081218e00e986 */ /* 0x0001e8000c101108 */
[----:B------:R-:W5:Y:S01]  /*2b660*/  @!P2 LDG.E.U8 R26, desc[UR8][R18.64+0x80] ;  /* 0x00008008121aa981 */ /* 0x000f62000c1e1100 */
        /* <DEDUP_REMOVED lines=8> */
[----:B0-----:R-:W-:Y:S02]  /*2b6f0*/  F2FP.SATFINITE.E4M3.F32.PACK_AB_MERGE_C R33, RZ, R26, RZ ;  /* 0x0000001aff21723e */ /* 0x001fe400048070ff */
        /* <DEDUP_REMOVED lines=23> */
[----:B--2---:R-:W-:Y:S01]  /*2b870*/  FFMA R26, R220, UR4, R26 ;  /* 0x00000004dc1a7c23 */ /* 0x004fe2000800001a */
[----:B------:R-:W-:Y:S01]  /*2b880*/  LOP3.LUT P4, RZ, R0, 0x8, RZ, 0xc0, !PT ;  /* 0x0000000800ff7812 */ /* 0x000fe2000788c0ff */
[----:B------:R-:W2:Y:S03]  /*2b890*/  LDL.LU R220, [R1+0x64c] ;  /* 0x00064c0001dc7983 */ /* 0x000ea60000300800 */
        /* <DEDUP_REMOVED lines=8> */
[----:B---3--:R-:W-:-:S05]  /*2b920*/  FFMA R26, R219, UR4, R26 ;  /* 0x00000004db1a7c23 */ /* 0x008fca000800001a */
[----:B------:R-:W-:Y:S02]  /*2b930*/  F2FP.SATFINITE.E4M3.F32.PACK_AB_MERGE_C R33, RZ, R26, RZ ;  /* 0x0000001aff21723e */ /* 0x000fe400048070ff */
[----:B------:R-:W-:-:S03]  /*2b940*/  PRMT R26, RZ, 0x7610, R26 ;  /* 0x00007610ff1a7816 */ /* 0x000fc6000000001a */
[----:B------:R1:W-:Y:S04]  /*2b950*/  @!P6 STG.E.U8 desc[UR8][R120.64+0x89], R33 ;  /* 0x000089217800e986 */ /* 0x0003e8000c101108 */
[----:B------:R-:W3:Y:S01]  /*2b960*/  @!P2 LDG.E.U8 R26, desc[UR8][R18.64+0x88] ;  /* 0x00008808121aa981 */ /* 0x000ee2000c1e1100 */
[----:B0-----:R-:W-:-:S05]  /*2b970*/  @!P2 IADD3 R30, P5, R88, R30, RZ ;  /* 0x0000001e581ea210 */ /* 0x001fca0007fbe0ff */
[----:B------:R-:W-:Y:S01]  /*2b980*/  @!P2 IMAD.X R31, R89, 0x1, R31, P5 ;  /* 0x00000001591fa824 */ /* 0x000fe200028e061f */
[----:B---3--:R-:W-:-:S04]  /*2b990*/  LOP3.LUT R26, R26, 0xff, RZ, 0xc0, !PT ;  /* 0x000000ff1a1a7812 */ /* 0x008fc800078ec0ff */
[----:B------:R-:W-:-:S05]  /*2b9a0*/  F2FP.F16.E4M3.UNPACK_B R26, R26 ;  /* 0x0000001aff1a723e */ /* 0x000fca00020006ff */
[----:B------:R-:W-:-:S05]  /*2b9b0*/  HADD2.F32 R26, -RZ, R26.H0_H0 ;  /* 0x2000001aff1a7230 */ /* 0x000fca0000004100 */
[----:B------:R-:W-:-:S04]  /*2b9c0*/  FMUL R26, R26, UR5 ;  /* 0x000000051a1a7c20 */ /* 0x000fc80008400000 */
[----:B----4-:R-:W-:Y:S02]  /*2b9d0*/  FFMA R26, R221, UR4, R26 ;  /* 0x00000004dd1a7c23 */ /* 0x010fe4000800001a */
[----:B------:R-:W3:Y:S03]  /*2b9e0*/  LDL.LU R221, [R1+0x650] ;  /* 0x0006500001dd7983 */ /* 0x000ee60000300800 */
[----:B-1----:R-:W-:Y:S01]  /*2b9f0*/  F2FP.SATFINITE.E4M3.F32.PACK_AB_MERGE_C R33, RZ, R26, RZ ;  /* 0x0000001aff21723e */ /* 0x002fe200048070ff */
[----:B------:R-:W4:Y:S01]  /*2ba00*/  LDL.LU R219, [R1+0x654] ;  /* 0x0006540001db7983 */ /* 0x000f220000300800 */
[----:B------:R-:W-:-:S03]  /*2ba10*/  PRMT R26, RZ, 0x7610, R26 ;  /* 0x00007610ff1a7816 */ /* 0x000fc6000000001a */
[----:B------:R0:W-:Y:S04]  /*2ba20*/  @!P2 STG.E.U8 desc[UR8][R30.64+0x88], R33 ;  /* 0x000088211e00a986 */ /* 0x0001e8000c101108 */
[----:B------:R-:W5:Y:S04]  /*2ba30*/  @!P4 LDG.E.U8 R26, desc[UR8][R18.64+0x89] ;  /* 0x00008908121ac981 */ /* 0x000f68000c1e1100 */
[----:B------:R-:W4:Y:S01]  /*2ba40*/  LDL.LU R131, [R1+0x658] ;  /* 0x0006580001837983 */ /* 0x000f220000300800 */
[----:B0-----:R-:W0:Y:S01]  /*2ba50*/  @!P4 LDC.64 R30, c[0x0][0x5c0] ;  /* 0x00017000ff1ecb82 */ /* 0x001e220000000a00 */
[----:B------:R-:W-:-:S02]  /*2ba60*/  LOP3.LUT P2, RZ, R2, 0x200, RZ, 0xc0, !PT ;  /* 0x0000020002ff7812 */ /* 0x000fc4000784c0ff */
[----:B------:R-:W4:Y:S04]  /*2ba70*/  LDL.LU.64 R132, [R1+0x38] ;  /* 0x0000380001847983 */ /* 0x000f280000300a00 */
[----:B------:R-:W4:Y:S01]  /*2ba80*/  LDL.LU R218, [R1+0x65c] ;  /* 0x00065c0001da7983 */ /* 0x000f220000300800 */
[----:B0-----:R-:W-:-:S05]  /*2ba90*/  @!P4 IADD3 R30, P5, R90, R30, RZ ;  /* 0x0000001e5a1ec210 */ /* 0x001fca0007fbe0ff */
[----:B------:R-:W-:Y:S01]  /*2baa0*/  @!P4 IMAD.X R31, R92, 0x1, R31, P5 ;  /* 0x000000015c1fc824 */ /* 0x000fe200028e061f */
[----:B------:R-:W-:-:S13]  /*2bab0*/  ISETP.LT.OR P5, PT, R24, 0x81, !P1 ;  /* 0x000000811800780c */ /* 0x000fda0004fa1670 */
[----:B------:R-:W-:Y:S02]  /*2bac0*/  @!P5 IMAD.MOV.U32 R32, RZ, RZ, R6 ;  /* 0x000000ffff20d224 */ /* 0x000fe400078e0006 */
[----:B------:R-:W-:Y:S02]  /*2bad0*/  @!P5 IMAD.MOV.U32 R33, RZ, RZ, R25 ;  /* 0x000000ffff21d224 */ /* 0x000fe400078e0019 */
[----:B------:R-:W-:Y:S01]  /*2bae0*/  @!P5 IMAD.WIDE.U32 R32, R4, 0x180, R32 ;  /* 0x000001800420d825 */ /* 0x000fe200078e0020 */
[----:B-----5:R-:W-:-:S04]  /*2baf0*/  LOP3.LUT R26, R26, 0xff, RZ, 0xc0, !PT ;  /* 0x000000ff1a1a7812 */ /* 0x020fc800078ec0ff */
        /* <DEDUP_REMOVED lines=11> */
[----:B------:R-:W2:Y:S02]  /*2bbb0*/  @!P5 LDG.E.U8 R26, desc[UR8][R20.64+0x80] ;  /* 0x00008008141ad981 */ /* 0x000ea4000c1e1100 */
[----:B--2---:R-:W-:-:S04]  /*2bbc0*/  LOP3.LUT R26, R26, 0xff, RZ, 0xc0, !PT ;  /* 0x000000ff1a1a7812 */ /* 0x004fc800078ec0ff */
[----:B------:R-:W-:-:S05]  /*2bbd0*/  F2FP.F16.E4M3.UNPACK_B R26, R26 ;  /* 0x0000001aff1a723e */ /* 0x000fca00020006ff */
[----:B------:R-:W-:-:S05]  /*2bbe0*/  HADD2.F32 R26, -RZ, R26.H0_H0 ;  /* 0x2000001aff1a7230 */ /* 0x000fca0000004100 */
[----:B------:R-:W-:-:S04]  /*2bbf0*/  FMUL R26, R26, UR5 ;  /* 0x000000051a1a7c20 */ /* 0x000fc80008400000 */
[----:B---3--:R-:W-:Y:S01]  /*2bc00*/  FFMA R26, R221, UR4, R26 ;  /* 0x00000004dd1a7c23 */ /* 0x008fe2000800001a */
[----:B------:R-:W-:Y:S01]  /*2bc10*/  LOP3.LUT P4, RZ, R2, 0x80, RZ, 0xc0, !PT ;  /* 0x0000008002ff7812 */ /* 0x000fe2000788c0ff */
[----:B------:R-:W2:Y:S03]  /*2bc20*/  LDL.LU.64 R220, [R1+0x30] ;  /* 0x0000300001dc7983 */ /* 0x000ea60000300a00 */
        /* <DEDUP_REMOVED lines=18> */
[----:B------:R-:W-:Y:S02]  /*2bd50*/  F2FP.SATFINITE.E4M3.F32.PACK_AB_MERGE_C R33, RZ, R26, RZ ;  /* 0x0000001aff21723e */ /* 0x000fe400048070ff */
[----:B------:R-:W-:-:S03]  /*2bd60*/  PRMT R26, RZ, 0x7610, R26 ;  /* 0x00007610ff1a7816 */ /* 0x000fc6000000001a */
[----:B------:R0:W-:Y:S04]  /*2bd70*/  @!P5 STG.E.U8 desc[UR8][R30.64+0x81], R33 ;  /* 0x000081211e00d986 */ /* 0x0001e8000c101108 */
[----:B------:R-:W4:Y:S02]  /*2bd80*/  @!P2 LDG.E.U8 R26, desc[UR8][R22.64+0x80] ;  /* 0x00008008161aa981 */ /* 0x000f24000c1e1100 */
[----:B----4-:R-:W-:-:S04]  /*2bd90*/  LOP3.LUT R26, R26, 0xff, RZ, 0xc0, !PT ;  /* 0x000000ff1a1a7812 */ /* 0x010fc800078ec0ff */
[----:B------:R-:W-:-:S05]  /*2bda0*/  F2FP.F16.E4M3.UNPACK_B R26, R26 ;  /* 0x0000001aff1a723e */ /* 0x000fca00020006ff */
[----:B------:R-:W-:-:S05]  /*2bdb0*/  HADD2.F32 R26, -RZ, R26.H0_H0 ;  /* 0x2000001aff1a7230 */ /* 0x000fca0000004100 */
[----:B------:R-:W-:-:S04]  /*2bdc0*/  FMUL R26, R26, UR5 ;  /* 0x000000051a1a7c20 */ /* 0x000fc80008400000 */
[----:B------:R-:W-:-:S05]  /*2bdd0*/  FFMA R26, R131, UR4, R26 ;  /* 0x00000004831a7c23 */ /* 0x000fca000800001a */
[----:B------:R-:W-:Y:S02]  /*2bde0*/  F2FP.SATFINITE.E4M3.F32.PACK_AB_MERGE_C R28, RZ, R26, RZ ;  /* 0x0000001aff1c723e */ /* 0x000fe400048070ff */
[----:B------:R-:W-:-:S03]  /*2bdf0*/  PRMT R26, RZ, 0x7610, R26 ;  /* 0x00007610ff1a7816 */ /* 0x000fc6000000001a */
[----:B------:R-:W-:Y:S04]  /*2be00*/  @!P2 STG.E.U8 desc[UR8][R132.64+0x80], R28 ;  /* 0x0000801c8400a986 */ /* 0x000fe8000c101108 */
[----:B------:R-:W4:Y:S01]  /*2be10*/  @!P4 LDG.E.U8 R26, desc[UR8][R22.64+0x81] ;  /* 0x00008108161ac981 */ /* 0x000f22000c1e1100 */
[----:B------:R-:W-:-:S13]  /*2be20*/  ISETP.LT.OR P5, PT, R24, 0x89, !P1 ;  /* 0x000000891800780c */ /* 0x000fda0004fa1670 */
[----:B0-----:R-:W0:Y:S01]  /*2be30*/  @!P5 LDC.64 R30, c[0x0][0x5c0] ;  /* 0x00017000ff1edb82 */ /* 0x001e220000000a00 */
        /* <DEDUP_REMOVED lines=9> */
[----:B------:R-:W-:Y:S01]  /*2bed0*/  F2FP.SATFINITE.E4M3.F32.PACK_AB_MERGE_C R57, RZ, R26, RZ ;  /* 0x0000001aff39723e */ /* 0x000fe200048070ff */
[----:B------:R-:W-:-:S05]  /*2bee0*/  @!P5 IMAD R26, R5, 0x180, RZ ;  /* 0x00000180051ad824 */ /* 0x000fca00078e02ff */
[--C-:B------:R-:W-:Y:S02]  /*2bef0*/  @!P5 IADD3.X R31, R31, R33, R26.reuse, P6, !PT ;  /* 0x000000211f1fd210 */ /* 0x100fe400037fe41a */
[----:B------:R-:W-:Y:S01]  /*2bf00*/  PRMT R26, RZ, 0x7610, R26 ;  /* 0x00007610ff1a7816 */ /* 0x000fe2000000001a */
[----:B--2---:R0:W-:Y:S05]  /*2bf10*/  @!P4 STG.E.U8 desc[UR8][R220.64+0x81], R57 ;  /* 0x00008139dc00c986 */ /* 0x0041ea000c101108 */
[----:B------:R-:W2:Y:S04]  /*2bf20*/  @!P5 LDG.E.U8 R26, desc[UR8][R20.64+0x88] ;  /* 0x00008808141ad981 */ /* 0x000ea8000c1e1100 */
[----:B0-----:R-:W4:Y:S01]  /*2bf30*/  LDL.LU R220, [R1+0x664] ;  /* 0x0006640001dc7983 */ /* 0x001f220000300800 */
[----:B------:R-:W-:-:S03]  /*2bf40*/  LOP3.LUT P2, RZ, R2, 0x40, RZ, 0xc0, !PT ;  /* 0x0000004002ff7812 */ /* 0x000fc6000784c0ff */
[----:B------:R-:W5:Y:S04]  /*2bf50*/  LDL.LU R221, [R1+0x668] ;  /* 0x0006680001dd7983 */ /* 0x000f680000300800 */
[----:B------:R-:W5:Y:S01]  /*2bf60*/  LDL.LU.64 R130, [R1+0x28] ;  /* 0x0000280001827983 */ /* 0x000f620000300a00 */
[----:B------:R-:W-:-:S03]  /*2bf70*/  LOP3.LUT P4, RZ, R2, 0x20, RZ, 0xc0, !PT ;  /* 0x0000002002ff7812 */ /* 0x000fc6000788c0ff */
[----:B------:R-:W5:Y:S01]  /*2bf80*/  LDL.LU R133, [R1+0x66c] ;  /* 0x00066c0001857983 */ /* 0x000f620000300800 */
[----:B--2---:R-:W-:-:S04]  /*2bf90*/  LOP3.LUT R26, R26, 0xff, RZ, 0xc0, !PT ;  /* 0x000000ff1a1a7812 */ /* 0x004fc800078ec0ff */
[----:B------:R-:W-:-:S05]  /*2bfa0*/  F2FP.F16.E4M3.UNPACK_B R26, R26 ;  /* 0x0000001aff1a723e */ /* 0x000fca00020006ff */
[----:B------:R-:W-:-:S05]  /*2bfb0*/  HADD2.F32 R26, -RZ, R26.H0_H0 ;  /* 0x2000001aff1a7230 */ /* 0x000fca0000004100 */
[----:B------:R-:W-:-:S04]  /*2bfc0*/  FMUL R26, R26, UR5 ;  /* 0x000000051a1a7c20 */ /* 0x000fc80008400000 */
[----:B---3--:R-:W-:Y:S02]  /*2bfd0*/  FFMA R26, R219, UR4, R26 ;  /* 0x00000004db1a7c23 */ /* 0x008fe4000800001a */
        /* <DEDUP_REMOVED lines=30> */
[----:B------:R-:W-:Y:S02]  /*2c1c0*/  F2FP.SATFINITE.E4M3.F32.PACK_AB_MERGE_C R28, RZ, R26, RZ ;  /* 0x0000001aff1c723e */ /* 0x000fe400048070ff */
[----:B------:R-:W-:-:S03]  /*2c1d0*/  PRMT R26, RZ, 0x7610, R26 ;  /* 0x00007610ff1a7816 */ /* 0x000fc6000000001a */
[----:B------:R-:W-:Y:S04]  /*2c1e0*/  @!P2 STG.E.U8 desc[UR8][R130.64+0x88], R28 ;  /* 0x0000881c8200a986 */ /* 0x000fe8000c101108 */
[----:B------:R-:W5:Y:S01]  /*2c1f0*/  @!P4 LDG.E.U8 R26, desc[UR8][R22.64+0x89] ;  /* 0x00008908161ac981 */ /* 0x000f62000c1e1100 */
[----:B0-----:R-:W0:Y:S01]  /*2c200*/  @!P5 LDC.64 R30, c[0x0][0x5c0] ;  /* 0x00017000ff1edb82 */ /* 0x001e220000000a00 */
[----:B-----5:R-:W-:-:S04]  /*2c210*/  LOP3.LUT R26, R26, 0xff, RZ, 0xc0, !PT ;  /* 0x000000ff1a1a7812 */ /* 0x020fc800078ec0ff */
[----:B------:R-:W-:-:S05]  /*2c220*/  F2FP.F16.E4M3.UNPACK_B R26, R26 ;  /* 0x0000001aff1a723e */ /* 0x000fca00020006ff */
[----:B------:R-:W-:-:S05]  /*2c230*/  HADD2.F32 R26, -RZ, R26.H0_H0 ;  /* 0x2000001aff1a7230 */ /* 0x000fca0000004100 */
[----:B------:R-:W-:-:S04]  /*2c240*/  FMUL R26, R26, UR5 ;  /* 0x000000051a1a7c20 */ /* 0x000fc80008400000 */
[----:B------:R-:W-:-:S05]  /*2c250*/  FFMA R26, R133, UR4, R26 ;  /* 0x00000004851a7c23 */ /* 0x000fca000800001a */
[----:B------:R-:W-:Y:S02]  /*2c260*/  F2FP.SATFINITE.E4M3.F32.PACK_AB_MERGE_C R32, RZ, R26, RZ ;  /* 0x0000001aff20723e */ /* 0x000fe400048070ff */
[----:B------:R-:W-:-:S03]  /*2c270*/  PRMT R26, RZ, 0x7610, R26 ;  /* 0x00007610ff1a7816 */ /* 0x000fc6000000001a */
[----:B--2---:R1:W-:Y:S04]  /*2c280*/  @!P4 STG.E.U8 desc[UR8][R218.64+0x89], R32 ;  /* 0x00008920da00c986 */ /* 0x0043e8000c101108 */
[----:B------:R-:W2:Y:S01]  /*2c290*/  @!P5 LDG.E.U8 R26, desc[UR8][R8.64+0x90] ;  /* 0x00009008081ad981 */ /* 0x000ea2000c1e1100 */
[----:B0-----:R-:W-:-:S05]  /*2c2a0*/  @!P5 IADD3 R30, P6, R6, R30, RZ ;  /* 0x0000001e061ed210 */ /* 0x001fca0007fde0ff */
[----:B------:R-:W-:Y:S01]  /*2c2b0*/  @!P5 IMAD.X R31, R25, 0x1, R31, P6 ;  /* 0x00000001191fd824 */ /* 0x000fe200030e061f */
[----:B------:R-:W-:Y:S01]  /*2c2c0*/  LOP3.LUT P2, RZ, R27, 0x40000000, RZ, 0xc0, !PT ;  /* 0x400000001bff7812 */ /* 0x000fe2000784c0ff */
[----:B-1----:R-:W5:Y:S01]  /*2c2d0*/  LDL.LU R219, [R1+0x678] ;  /* 0x0006780001db7983 */ /* 0x002f620000300800 */
        /* <DEDUP_REMOVED lines=9> */
[----:B------:R-:W-:Y:S02]  /*2c370*/  ISETP.LT.OR P5, PT, R24, 0x92, !P3 ;  /* 0x000000921800780c */ /* 0x000fe40005fa1670 */
[----:B------:R-:W-:-:S11]  /*2c380*/  PRMT R26, RZ, 0x7610, R26 ;  /* 0x00007610ff1a7816 */ /* 0x000fd6000000001a */
        /* <DEDUP_REMOVED lines=18> */
[----:B-----5:R-:W-:-:S05]  /*2c4b0*/  FFMA R26, R219, UR4, R26 ;  /* 0x00000004db1a7c23 */ /* 0x020fca000800001a */
[----:B------:R-:W-:Y:S02]  /*2c4c0*/  F2FP.SATFINITE.E4M3.F32.PACK_AB_MERGE_C R57, RZ, R26, RZ ;  /* 0x0000001aff39723e */ /* 0x000fe400048070ff */
[----:B------:R-:W-:-:S03]  /*2c4d0*/  PRMT R26, RZ, 0x7610, R26 ;  /* 0x00007610ff1a7816 */ /* 0x000fc6000000001a */
[----:B------:R-:W-:Y:S04]  /*2c4e0*/  @!P2 STG.E.U8 desc[UR8][R126.64+0x90], R57 ;  /* 0x000090397e00a986 */ /* 0x000fe8000c101108 */
[----:B------:R-:W4:Y:S01]  /*2c4f0*/  @!P4 LDG.E.U8 R26, desc[UR8][R10.64+0x91] ;  /* 0x000091080a1ac981 */ /* 0x000f22000c1e1100 */
[----:B------:R-:W-:-:S13]  /*2c500*/  ISETP.LT.OR P5, PT, R24, 0x99, !P3 ;  /* 0x000000991800780c */ /* 0x000fda0005fa1670 */
[----:B0-----:R-:W0:Y:S01]  /*2c510*/  @!P5 LDC.64 R30, c[0x0][0x5c0] ;  /* 0x00017000ff1edb82 */ /* 0x001e220000000a00 */
[----:B----4-:R-:W-:-:S04]  /*2c520*/  LOP3.LUT R26, R26, 0xff, RZ, 0xc0, !PT ;  /* 0x000000ff1a1a7812 */ /* 0x010fc800078ec0ff */
[----:B------:R-:W-:-:S05]  /*2c530*/  F2FP.F16.E4M3.UNPACK_B R26, R26 ;  /* 0x0000001aff1a723e */ /* 0x000fca00020006ff */
[----:B------:R-:W-:-:S05]  /*2c540*/  HADD2.F32 R26, -RZ, R26.H0_H0 ;  /* 0x2000001aff1a7230 */ /* 0x000fca0000004100 */
[----:B------:R-:W-:-:S04]  /*2c550*/  FMUL R26, R26, UR5 ;  /* 0x000000051a1a7c20 */ /* 0x000fc80008400000 */
[----:B--2---:R-:W-:Y:S01]  /*2c560*/  FFMA R26, R220, UR4, R26 ;  /* 0x00000004dc1a7c23 */ /* 0x004fe2000800001a */
[----:B0-----:R-:W-:Y:S01]  /*2c570*/  @!P5 IADD3 R30, P6, R6, R30, RZ ;  /* 0x0000001e061ed210 */ /* 0x001fe20007fde0ff */
[----:B------:R-:W2:Y:S01]  /*2c580*/  LDL.LU R220, [R1+0x684] ;  /* 0x0006840001dc7983 */ /* 0x000ea20000300800 */
[----:B------:R-:W-:-:S03]  /*2c590*/  LOP3.LUT P1, RZ, R27, 0x4000000, RZ, 0xc0, !PT ;  /* 0x040000001bff7812 */ /* 0x000fc6000782c0ff */
[----:B------:R-:W4:Y:S01]  /*2c5a0*/  LDL.LU R219, [R1+0x688] ;  /* 0x0006880001db7983 */ /* 0x000f220000300800 */
        /* <DEDUP_REMOVED lines=12> */
[----:B0-----:R-:W-:-:S05]  /*2c670*/  F2FP.SATFINITE.E4M3.F32.PACK_AB_MERGE_C R33, RZ, R26, RZ ;  /* 0x0000001aff21723e */ /* 0x001fca00048070ff */
[----:B------:R0:W-:Y:S01]  /*2c680*/  @!P5 STG.E.U8 desc[UR8][R30.64+0x98], R33 ;  /* 0x000098211e00d986 */ /* 0x0001e2000c101108 */
[----:B------:R-:W-:Y:S02]  /*2c690*/  ISETP.LT.OR P5, PT, R24, 0x9a, !P3 ;  /* 0x0000009a1800780c */ /* 0x000fe40005fa1670 */
[----:B------:R-:W-:-:S11]  /*2c6a0*/  PRMT R26, RZ, 0x7610, R26 ;  /* 0x00007610ff1a7816 */ /* 0x000fd6000000001a */
        /* <DEDUP_REMOVED lines=19> */
[C---:B------:R-:W-:Y:S02]  /*2c7e0*/  LOP3.LUT P5, RZ, R27.reuse, 0x800000, RZ, 0xc0, !PT ;  /* 0x008000001bff7812 */ /* 0x040fe400078ac0ff */
[----:B------:R-:W-:Y:S01]  /*2c7f0*/  LOP3.LUT P6, RZ, R27, 0x400000, RZ, 0xc0, !PT ;  /* 0x004000001bff7812 */ /* 0x000fe200078cc0ff */
[----:B------:R-:W4:Y:S01]  /*2c800*/  LDL.LU R219, [R1+0x694] ;  /* 0x0006940001db7983 */ /* 0x000f220000300800 */
        /* <DEDUP_REMOVED lines=34> */
[----:B------:R-:W-:Y:S02]  /*2ca30*/  F2FP.SATFINITE.E4M3.F32.PACK_AB_MERGE_C R57, RZ, R26, RZ ;  /* 0x0000001aff39723e */ /* 0x000fe400048070ff */
[----:B------:R-:W-:-:S03]  /*2ca40*/  PRMT R26, RZ, 0x7610, R26 ;  /* 0x00007610ff1a7816 */ /* 0x000fc6000000001a */
[----:B------:R-:W-:Y:S04]  /*2ca50*/  @!P6 STG.E.U8 desc[UR8][R112.64+0x91], R57 ;  /* 0x000091397000e986 */ /* 0x000fe8000c101108 */
        /* <DEDUP_REMOVED lines=45> */
[----:B0-----:R-:W-:Y:S01]  /*2cd30*/  @!P2 IADD3 R30, P5, R102, R30, RZ ;  /* 0x0000001e661ea210 */ /* 0x001fe20007fbe0ff */
[----:B------:R-:W3:Y:S03]  /*2cd40*/  LDL.LU R221, [R1+0x6b0] ;  /* 0x0006b00001dd7983 */ /* 0x000ee60000300800 */
[----:B------:R-:W-:Y:S02]  /*2cd50*/  F2FP.SATFINITE.E4M3.F32.PACK_AB_MERGE_C R33, RZ, R26, RZ ;  /* 0x0000001aff21723e */ /* 0x000fe400048070ff */
[----:B------:R-:W-:-:S03]  /*2cd60*/  PRMT R26, RZ, 0x7610, R26 ;  /* 0x00007610ff1a7816 */ /* 0x000fc6000000001a */
[----:B------:R0:W-:Y:S04]  /*2cd70*/  @!P6 STG.E.U8 desc[UR8][R70.64+0x99], R33 ;  /* 0x000099214600e986 */ /* 0x0001e8000c101108 */
[----:B------:R-:W5:Y:S01]  /*2cd80*/  @!P2 LDG.E.U8 R26, desc[UR8][R14.64+0x98] ;  /* 0x000098080e1aa981 */ /* 0x000f62000c1e1100 */
[----:B------:R-:W-:Y:S01]  /*2cd90*/  @!P2 IMAD.X R31, R101, 0x1, R31, P5 ;  /* 0x00000001651fa824 */ /* 0x000fe200028e061f */
[----:B0-----:R-:W0:Y:S01]  /*2cda0*/  @!P4 LDC.64 R32, c[0x0][0x5c0] ;  /* 0x00017000ff20cb82 */ /* 0x001e220000000a00 */
[----:B-----5:R-:W-:-:S04]  /*2cdb0*/  LOP3.LUT R26, R26, 0xff, RZ, 0xc0, !PT ;  /* 0x000000ff1a1a7812 */ /* 0x020fc800078ec0ff */
[----:B------:R-:W-:-:S05]  /*2cdc0*/  F2FP.F16.E4M3.UNPACK_B R26, R26 ;  /* 0x0000001aff1a723e */ /* 0x000fca00020006ff */
[----:B------:R-:W-:-:S05]  /*2cdd0*/  HADD2.F32 R26, -RZ, R26.H0_H0 ;  /* 0x2000001aff1a7230 */ /* 0x000fca0000004100 */
[----:B------:R-:W-:-:S04]  /*2cde0*/  FMUL R26, R26, UR5 ;  /* 0x000000051a1a7c20 */ /* 0x000fc80008400000 */
[----:B--2---:R-:W-:Y:S01]  /*2cdf0*/  FFMA R26, R220, UR4, R26 ;  /* 0x00000004dc1a7c23 */ /* 0x004fe2000800001a */
[----:B0-----:R-:W-:Y:S02]  /*2ce00*/  @!P4 IADD3 R32, P5, R100, R32, RZ ;  /* 0x000000206420c210 */ /* 0x001fe40007fbe0ff */
[----:B------:R-:W-:Y:S01]  /*2ce10*/  LOP3.LUT P6, RZ, R27, 0x2000, RZ, 0xc0, !PT ;  /* 0x000020001bff7812 */ /* 0x000fe200078cc0ff */
[----:B------:R-:W2:Y:S01]  /*2ce20*/  LDL.LU R220, [R1+0x6b4] ;  /* 0x0006b40001dc7983 */ /* 0x000ea20000300800 */
[----:B------:R-:W-:Y:S02]  /*2ce30*/  F2FP.SATFINITE.E4M3.F32.PACK_AB_MERGE_C R57, RZ, R26, RZ ;  /* 0x0000001aff39723e */ /* 0x000fe400048070ff */
[----:B------:R-:W-:-:S03]  /*2ce40*/  PRMT R26, RZ, 0x7610, R26 ;  /* 0x00007610ff1a7816 */ /* 0x000fc6000000001a */
[----:B------:R0:W-:Y:S04]  /*2ce50*/  @!P2 STG.E.U8 desc[UR8][R30.64+0x98], R57 ;  /* 0x000098391e00a986 */ /* 0x0001e8000c101108 */
[----:B------:R-:W5:Y:S01]  /*2ce60*/  @!P4 LDG.E.U8 R26, desc[UR8][R14.64+0x99] ;  /* 0x000099080e1ac981 */ /* 0x000f62000c1e1100 */
        /* <DEDUP_REMOVED lines=36> */
[----:B------:R-:W-:Y:S02]  /*2d0b0*/  @!P2 IMAD.X R99, R97, 0x1, R33, P5 ;  /* 0x000000016163a824 */ /* 0x000fe400028e0621 */
[----:B------:R-:W1:Y:S01]  /*2d0c0*/  @!P4 LDC.64 R32, c[0x0][0x5c0] ;  /* 0x00017000ff20cb82 */ /* 0x000e620000000a00 */
[----:B-----5:R-:W-:-:S04]  /*2d0d0*/  LOP3.LUT R26, R26, 0xff, RZ, 0xc0, !PT ;  /* 0x000000ff1a1a7812 */ /* 0x020fc800078ec0ff */
[----:B------:R-:W-:-:S05]  /*2d0e0*/  F2FP.F16.E4M3.UNPACK_B R26, R26 ;  /* 0x0000001aff1a723e */ /* 0x000fca00020006ff */
[----:B------:R-:W-:-:S05]  /*2d0f0*/  HADD2.F32 R26, -RZ, R26.H0_H0 ;  /* 0x2000001aff1a7230 */ /* 0x000fca0000004100 */
[----:B------:R-:W-:-:S04]  /*2d100*/  FMUL R26, R26, UR5 ;  /* 0x000000051a1a7c20 */ /* 0x000fc80008400000 */
[----:B----4-:R-:W-:Y:S01]  /*2d110*/  FFMA R26, R219, UR4, R26 ;  /* 0x00000004db1a7c23 */ /* 0x010fe2000800001a */
[----:B-1----:R-:W-:Y:S02]  /*2d120*/  @!P4 IADD3 R96, P5, R96, R32, RZ ;  /* 0x000000206060c210 */ /* 0x002fe40007fbe0ff */
[----:B------:R-:W-:Y:S01]  /*2d130*/  LOP3.LUT P6, RZ, R27, 0x800, RZ, 0xc0, !PT ;  /* 0x000008001bff7812 */ /* 0x000fe200078cc0ff */
[----:B------:R-:W4:Y:S01]  /*2d140*/  LDL.LU R219, [R1+0x6c4] ;  /* 0x0006c40001db7983 */ /* 0x000f220000300800 */
[----:B0-----:R-:W-:Y:S02]  /*2d150*/  F2FP.SATFINITE.E4M3.F32.PACK_AB_MERGE_C R31, RZ, R26, RZ ;  /* 0x0000001aff1f723e */ /* 0x001fe400048070ff */
        /* <DEDUP_REMOVED lines=16> */
[----:B------:R-:W1:Y:S01]  /*2d260*/  @!P2 LDC.64 R64, c[0x0][0x5c0] ;  /* 0x00017000ff40ab82 */ /* 0x000e620000000a00 */
        /* <DEDUP_REMOVED lines=15> */
[----:B----4-:R-:W-:-:S05]  /*2d360*/  FFMA R26, R219, UR4, R26 ;  /* 0x00000004db1a7c23 */ /* 0x010fca000800001a */
[----:B0-----:R-:W-:Y:S02]  /*2d370*/  F2FP.SATFINITE.E4M3.F32.PACK_AB_MERGE_C R31, RZ, R26, RZ ;  /* 0x0000001aff1f723e */ /* 0x001fe400048070ff */
[----:B------:R-:W-:-:S03]  /*2d380*/  PRMT R26, RZ, 0x7610, R26 ;  /* 0x00007610ff1a7816 */ /* 0x000fc6000000001a */
[----:B------:R0:W-:Y:S04]  /*2d390*/  @!P6 STG.E.U8 desc[UR8][R58.64+0x99], R31 ;  /* 0x0000991f3a00e986 */ /* 0x0001e8000c101108 */
[----:B------:R-:W4:Y:S01]  /*2d3a0*/  @!P2 LDG.E.U8 R26, desc[UR8][R18.64+0x98] ;  /* 0x00009808121aa981 */ /* 0x000f22000c1e1100 */
[----:B-1----:R-:W-:-:S05]  /*2d3b0*/  @!P2 IADD3 R94, P5, R94, R64, RZ ;  /* 0x000000405e5ea210 */ /* 0x002fca0007fbe0ff */
[----:B------:R-:W-:Y:S01]  /*2d3c0*/  @!P2 IMAD.X R95, R93, 0x1, R65, P5 ;  /* 0x000000015d5fa824 */ /* 0x000fe200028e0641 */
[----:B0-----:R-:W0:Y:S01]  /*2d3d0*/  @!P4 LDC.64 R30, c[0x0][0x5c0] ;  /* 0x00017000ff1ecb82 */ /* 0x001e220000000a00 */
[----:B----4-:R-:W-:-:S04]  /*2d3e0*/  LOP3.LUT R26, R26, 0xff, RZ, 0xc0, !PT ;  /* 0x000000ff1a1a7812 */ /* 0x010fc800078ec0ff */
[----:B------:R-:W-:-:S05]  /*2d3f0*/  F2FP.F16.E4M3.UNPACK_B R26, R26 ;  /* 0x0000001aff1a723e */ /* 0x000fca00020006ff */
[----:B------:R-:W-:-:S05]  /*2d400*/  HADD2.F32 R26, -RZ, R26.H0_H0 ;  /* 0x2000001aff1a7230 */ /* 0x000fca0000004100 */
[----:B------:R-:W-:-:S04]  /*2d410*/  FMUL R26, R26, UR5 ;  /* 0x000000051a1a7c20 */ /* 0x000fc80008400000 */
[----:B---3--:R-:W-:Y:S01]  /*2d420*/  FFMA R26, R221, UR4, R26 ;  /* 0x00000004dd1a7c23 */ /* 0x008fe2000800001a */
[----:B0-----:R-:W-:Y:S02]  /*2d430*/  @!P4 IADD3 R30, P5, R91, R30, RZ ;  /* 0x0000001e5b1ec210 */ /* 0x001fe40007fbe0ff */
[----:B------:R-:W-:Y:S01]  /*2d440*/  ISETP.GE.AND P6, PT, R3, 0x181, PT ;  /* 0x000001810300780c */ /* 0x000fe20003fc6270 */
[----:B------:R-:W3:Y:S04]  /*2d450*/  LDL.LU R221, [R1+0x6d0] ;  /* 0x0006d00001dd7983 */ /* 0x000ee80000300800 */
[----:B------:R-:W4:Y:S01]  /*2d460*/  LDL.LU R131, [R1+0x6d4] ;  /* 0x0006d40001837983 */ /* 0x000f220000300800 */
[----:B------:R-:W-:Y:S02]  /*2d470*/  F2FP.SATFINITE.E4M3.F32.PACK_AB_MERGE_C R33, RZ, R26, RZ ;  /* 0x0000001aff21723e */ /* 0x000fe400048070ff */
[----:B------:R-:W-:-:S03]  /*2d480*/  PRMT R26, RZ, 0x7610, R26 ;  /* 0x00007610ff1a7816 */ /* 0x000fc6000000001a */
[----:B------:R-:W-:Y:S04]  /*2d490*/  @!P2 STG.E.U8 desc[UR8][R94.64+0x98], R33 ;  /* 0x000098215e00a986 */ /* 0x000fe8000c101108 */
        /* <DEDUP_REMOVED lines=8> */
[----:B--2---:R-:W-:Y:S01]  /*2d520*/  FFMA R26, R220, UR4, R26 ;  /* 0x00000004dc1a7c23 */ /* 0x004fe2000800001a */
[----:B------:R-:W-:Y:S01]  /*2d530*/  LOP3.LUT P2, RZ, R2, 0x10000, RZ, 0xc0, !PT ;  /* 0x0001000002ff7812 */ /* 0x000fe2000784c0ff */
[----:B------:R-:W2:Y:S04]  /*2d540*/  LDL.LU R220, [R1+0x6d8] ;  /* 0x0006d80001dc7983 */ /* 0x000ea80000300800 */
[----:B------:R-:W5:Y:S01]  /*2d550*/  LDL.LU.64 R132, [R1+0x8] ;  /* 0x0000080001847983 */ /* 0x000f620000300a00 */
[----:B------:R-:W-:-:S05]  /*2d560*/  F2FP.SATFINITE.E4M3.F32.PACK_AB_MERGE_C R57, RZ, R26, RZ ;  /* 0x0000001aff39723e */ /* 0x000fca00048070ff */
[----:B------:R1:W-:Y:S01]  /*2d570*/  @!P4 STG.E.U8 desc[UR8][R30.64+0x99], R57 ;  /* 0x000099391e00c986 */ /* 0x0003e2000c101108 */
[----:B------:R-:W-:Y:S02]  /*2d580*/  @!P5 IMAD R26, R5, 0x180, RZ ;  /* 0x00000180051ad824 */ /* 0x000fe400078e02ff */
[----:B-1----:R-:W-:Y:S02]  /*2d590*/  @!P5 IMAD.MOV.U32 R30, RZ, RZ, R6 ;  /* 0x000000ffff1ed224 */ /* 0x002fe400078e0006 */
[----:B------:R-:W-:Y:S02]  /*2d5a0*/  @!P5 IMAD.MOV.U32 R31, RZ, RZ, R25 ;  /* 0x000000ffff1fd224 */ /* 0x000fe400078e0019 */
[----:B------:R-:W-:-:S03]  /*2d5b0*/  @!P5 IMAD.WIDE.U32 R32, R4, 0x180, R30 ;  /* 0x000001800420d825 */ /* 0x000fc600078e001e */
[----:B0-----:R-:W-:-:S04]  /*2d5c0*/  @!P5 IADD3 R32, P6, R32, R58, RZ ;  /* 0x0000003a2020d210 */ /* 0x001fc80007fde0ff */
[--C-:B------:R-:W-:Y:S02]  /*2d5d0*/  @!P5 IADD3.X R33, R59, R33, R26.reuse, P6, !PT ;  /* 0x000000213b21d210 */ /* 0x100fe400037fe41a */
[----:B------:R-:W-:-:S06]  /*2d5e0*/  PRMT R26, RZ, 0x7610, R26 ;  /* 0x00007610ff1a7816 */ /* 0x000fcc000000001a */
[----:B------:R-:W3:Y:S01]  /*2d5f0*/  @!P5 LDG.E.U8 R26, desc[UR8][R20.64+0x90] ;  /* 0x00009008141ad981 */ /* 0x000ee2000c1e1100 */
[----:B------:R-:W-:Y:S02]  /*2d600*/  ISETP.GE.AND P6, PT, R3, 0x181, PT ;  /* 0x000001810300780c */ /* 0x000fe40003fc6270 */
[----:B---3--:R-:W-:-:S04]  /*2d610*/  LOP3.LUT R26, R26, 0xff, RZ, 0xc0, !PT ;  /* 0x000000ff1a1a7812 */ /* 0x008fc800078ec0ff */
[----:B------:R-:W-:-:S05]  /*2d620*/  F2FP.F16.E4M3.UNPACK_B R26, R26 ;  /* 0x0000001aff1a723e */ /* 0x000fca00020006ff */
[----:B------:R-:W-:-:S05]  /*2d630*/  HADD2.F32 R26, -RZ, R26.H0_H0 ;  /* 0x2000001aff1a7230 */ /* 0x000fca0000004100 */
[----:B------:R-:W-:-:S04]  /*2d640*/  FMUL R26, R26, UR5 ;  /* 0x000000051a1a7c20 */ /* 0x000fc80008400000 */
[----:B------:R-:W-:Y:S01]  /*2d650*/  FFMA R26, R221, UR4, R26 ;  /* 0x00000004dd1a7c23 */ /* 0x000fe2000800001a */
[----:B------:R-:W-:Y:S01]  /*2d660*/  LOP3.LUT P4, RZ, R2, 0x4000, RZ, 0xc0, !PT ;  /* 0x0000400002ff7812 */ /* 0x000fe2000788c0ff */
[----:B------:R-:W3:Y:S04]  /*2d670*/  LDL.LU R221, [R1+0x6dc] ;  /* 0x0006dc0001dd7983 */ /* 0x000ee80000300800 */
[----:B------:R-:W3:Y:S01]  /*2d680*/  LDL.LU.64 R218, [R1] ;  /* 0x0000000001da7983 */ /* 0x000ee20000300a00 */
[----:B------:R-:W-:-:S05]  /*2d690*/  F2FP.SATFINITE.E4M3.F32.PACK_AB_MERGE_C R57, RZ, R26, RZ ;  /* 0x0000001aff39723e */ /* 0x000fca00048070ff */
[----:B------:R0:W-:Y:S01]  /*2d6a0*/  @!P5 STG.E.U8 desc[UR8][R32.64+0x90], R57 ;  /* 0x000090392000d986 */ /* 0x0001e2000c101108 */
[----:B------:R-:W-:-:S13]  /*2d6b0*/  ISETP.LT.OR P5, PT, R24, 0x92, !P6 ;  /* 0x000000921800780c */ /* 0x000fda00077a1670 */
[----:B------:R-:W1:Y:S01]  /*2d6c0*/  @!P5 LDC.64 R58, c[0x0][0x5c0] ;  /* 0x00017000ff3adb82 */ /* 0x000e620000000a00 */
[----:B------:R-:W-:Y:S02]  /*2d6d0*/  @!P5 IMAD.MOV.U32 R30, RZ, RZ, R6 ;  /* 0x000000ffff1ed224 */ /* 0x000fe400078e0006 */
[----:B------:R-:W-:Y:S02]  /*2d6e0*/  @!P5 IMAD.MOV.U32 R31, RZ, RZ, R25 ;  /* 0x000000ffff1fd224 */ /* 0x000fe400078e0019 */
[----:B------:R-:W-:-:S04]  /*2d6f0*/  @!P5 IMAD.WIDE.U32 R30, R4, 0x180, R30 ;  /* 0x00000180041ed825 */ /* 0x000fc800078e001e */
[----:B------:R-:W-:Y:S01]  /*2d700*/  @!P5 IMAD R26, R5, 0x180, RZ ;  /* 0x00000180051ad824 */ /* 0x000fe200078e02ff */
[----:B-1----:R-:W-:-:S04]  /*2d710*/  @!P5 IADD3 R30, P6, R30, R58, RZ ;  /* 0x0000003a1e1ed210 */ /* 0x002fc80007fde0ff */
[--C-:B------:R-:W-:Y:S02]  /*2d720*/  @!P5 IADD3.X R31, R59, R31, R26.reuse, P6, !PT ;  /* 0x0000001f3b1fd210 */ /* 0x100fe400037fe41a */
[----:B------:R-:W-:-:S06]  /*2d730*/  PRMT R26, RZ, 0x7610, R26 ;  /* 0x00007610ff1a7816 */ /* 0x000fcc000000001a */
[----:B------:R-:W4:Y:S02]  /*2d740*/  @!P5 LDG.E.U8 R26, desc[UR8][R20.64+0x91] ;  /* 0x00009108141ad981 */ /* 0x000f24000c1e1100 */
[----:B----4-:R-:W-:-:S04]  /*2d750*/  LOP3.LUT R26, R26, 0xff, RZ, 0xc0, !PT ;  /* 0x000000ff1a1a7812 */ /* 0x010fc800078ec0ff */
[----:B------:R-:W-:-:S05]  /*2d760*/  F2FP.F16.E4M3.UNPACK_B R26, R26 ;  /* 0x0000001aff1a723e */ /* 0x000fca00020006ff */
[----:B------:R-:W-:-:S05]  /*2d770*/  HADD2.F32 R26, -RZ, R26.H0_H0 ;  /* 0x2000001aff1a7230 */ /* 0x000fca0000004100 */
[----:B------:R-:W-:-:S04]  /*2d780*/  FMUL R26, R26, UR5 ;  /* 0x000000051a1a7c20 */ /* 0x000fc80008400000 */
[----:B------:R-:W-:-:S05]  /*2d790*/  FFMA R26, R131, UR4, R26 ;  /* 0x00000004831a7c23 */ /* 0x000fca000800001a */
[----:B0-----:R-:W-:Y:S02]  /*2d7a0*/  F2FP.SATFINITE.E4M3.F32.PACK_AB_MERGE_C R33, RZ, R26, RZ ;  /* 0x0000001aff21723e */ /* 0x001fe400048070ff */
[----:B------:R-:W-:-:S03]  /*2d7b0*/  PRMT R26, RZ, 0x7610, R26 ;  /* 0x00007610ff1a7816 */ /* 0x000fc6000000001a */
[----:B------:R0:W-:Y:S04]  /*2d7c0*/  @!P5 STG.E.U8 desc[UR8][R30.64+0x91], R33 ;  /* 0x000091211e00d986 */ /* 0x0001e8000c101108 */
[----:B------:R-:W4:Y:S02]  /*2d7d0*/  @!P2 LDG.E.U8 R26, desc[UR8][R22.64+0x90] ;  /* 0x00009008161aa981 */ /* 0x000f24000c1e1100 */
[----:B----4-:R-:W-:-:S04]  /*2d7e0*/  LOP3.LUT R26, R26, 0xff, RZ, 0xc0, !PT ;  /* 0x000000ff1a1a7812 */ /* 0x010fc800078ec0ff */
[----:B------:R-:W-:-:S05]  /*2d7f0*/  F2FP.F16.E4M3.UNPACK_B R26, R26 ;  /* 0x0000001aff1a723e */ /* 0x000fca00020006ff */
[----:B------:R-:W-:-:S05]  /*2d800*/  HADD2.F32 R26, -RZ, R26.H0_H0 ;  /* 0x2000001aff1a7230 */ /* 0x000fca0000004100 */
[----:B------:R-:W-:-:S04]  /*2d810*/  FMUL R26, R26, UR5 ;  /* 0x000000051a1a7c20 */ /* 0x000fc80008400000 */
[----:B--2---:R-:W-:Y:S01]  /*2d820*/  FFMA R26, R220, UR4, R26 ;  /* 0x00000004dc1a7c23 */ /* 0x004fe2000800001a */
[----:B------:R-:W-:Y:S01]  /*2d830*/  ISETP.GE.AND P6, PT, R3, 0x181, PT ;  /* 0x000001810300780c */ /* 0x000fe20003fc6270 */
[----:B------:R-:W2:Y:S03]  /*2d840*/  LDL.LU R220, [R1+0x6e0] ;  /* 0x0006e00001dc7983 */ /* 0x000ea60000300800 */
[----:B------:R-:W-:Y:S02]  /*2d850*/  F2FP.SATFINITE.E4M3.F32.PACK_AB_MERGE_C R28, RZ, R26, RZ ;  /* 0x0000001aff1c723e */ /* 0x000fe400048070ff */
[----:B------:R-:W-:-:S03]  /*2d860*/  PRMT R26, RZ, 0x7610, R26 ;  /* 0x00007610ff1a7816 */ /* 0x000fc6000000001a */
[----:B-----5:R-:W-:Y:S04]  /*2d870*/  @!P2 STG.E.U8 desc[UR8][R132.64+0x90], R28 ;  /* 0x0000901c8400a986 */ /* 0x020fe8000c101108 */
[----:B------:R-:W4:Y:S01]  /*2d880*/  @!P4 LDG.E.U8 R26, desc[UR8][R22.64+0x91] ;  /* 0x00009108161ac981 */ /* 0x000f22000c1e1100 */
[----:B------:R-:W-:-:S13]  /*2d890*/  ISETP.LT.OR P5, PT, R24, 0x99, !P6 ;  /* 0x000000991800780c */ /* 0x000fda00077a1670 */
[----:B------:R-:W1:Y:S01]  /*2d8a0*/  @!P5 LDC.64 R58, c[0x0][0x5c0] ;  /* 0x00017000ff3adb82 */ /* 0x000e620000000a00 */
[----:B0-----:R-:W-:Y:S02]  /*2d8b0*/  @!P5 IMAD.MOV.U32 R30, RZ, RZ, R6 ;  /* 0x000000ffff1ed224 */ /* 0x001fe400078e0006 */
[----:B------:R-:W-:Y:S02]  /*2d8c0*/  @!P5 IMAD.MOV.U32 R31, RZ, RZ, R25 ;  /* 0x000000ffff1fd224 */ /* 0x000fe400078e0019 */
[----:B------:R-:W-:-:S03]  /*2d8d0*/  @!P5 IMAD.WIDE.U32 R30, R4, 0x180, R30 ;  /* 0x00000180041ed825 */ /* 0x000fc600078e001e */
[----:B-1----:R-:W-:Y:S02]  /*2d8e0*/  @!P5 IADD3 R30, P6, R30, R58, RZ ;  /* 0x0000003a1e1ed210 */ /* 0x002fe40007fde0ff */
[----:B----4-:R-:W-:-:S04]  /*2d8f0*/  LOP3.LUT R26, R26, 0xff, RZ, 0xc0, !PT ;  /* 0x000000ff1a1a7812 */ /* 0x010fc800078ec0ff */
[----:B------:R-:W-:-:S05]  /*2d900*/  F2FP.F16.E4M3.UNPACK_B R26, R26 ;  /* 0x0000001aff1a723e */ /* 0x000fca00020006ff */
[----:B------:R-:W-:-:S05]  /*2d910*/  HADD2.F32 R26, -RZ, R26.H0_H0 ;  /* 0x2000001aff1a7230 */ /* 0x000fca0000004100 */
[----:B------:R-:W-:-:S04]  /*2d920*/  FMUL R26, R26, UR5 ;  /* 0x000000051a1a7c20 */ /* 0x000fc80008400000 */
[----:B---3--:R-:W-:Y:S02]  /*2d930*/  FFMA R26, R221, UR4, R26 ;  /* 0x00000004dd1a7c23 */ /* 0x008fe4000800001a */
[----:B------:R-:W3:Y:S03]  /*2d940*/  LDL.LU R221, [R1+0x6e4] ;  /* 0x0006e40001dd7983 */ /* 0x000ee60000300800 */
[----:B------:R-:W-:Y:S01]  /*2d950*/  F2FP.SATFINITE.E4M3.F32.PACK_AB_MERGE_C R32, RZ, R26, RZ ;  /* 0x0000001aff20723e */ /* 0x000fe200048070ff */
[----:B------:R-:W-:-:S05]  /*2d960*/  @!P5 IMAD R26, R5, 0x180, RZ ;  /* 0x00000180051ad824 */ /* 0x000fca00078e02ff */
[--C-:B------:R-:W-:Y:S02]  /*2d970*/  @!P5 IADD3.X R31, R59, R31, R26.reuse, P6, !PT ;  /* 0x0000001f3b1fd210 */ /* 0x100fe400037fe41a */
[----:B------:R-:W-:Y:S01]  /*2d980*/  PRMT R26, RZ, 0x7610, R26 ;  /* 0x00007610ff1a7816 */ /* 0x000fe2000000001a */
[----:B------:R0:W-:Y:S05]  /*2d990*/  @!P4 STG.E.U8 desc[UR8][R218.64+0x91], R32 ;  /* 0x00009120da00c986 */ /* 0x0001ea000c101108 */
[----:B------:R-:W4:Y:S01]  /*2d9a0*/  @!P5 LDG.E.U8 R26, desc[UR8][R20.64+0x98] ;  /* 0x00009808141ad981 */ /* 0x000f22000c1e1100 */
[----:B------:R-:W-:Y:S02]  /*2d9b0*/  ISETP.GE.AND P6, PT, R3, 0x181, PT ;  /* 0x000001810300780c */ /* 0x000fe40003fc6270 */
[----:B------:R-:W-:Y:S01]  /*2d9c0*/  LOP3.LUT P2, RZ, R2, 0x8000, RZ, 0xc0, !PT ;  /* 0x0000800002ff7812 */ /* 0x000fe2000784c0ff */
[----:B0-----:R-:W5:Y:S01]  /*2d9d0*/  LDL.LU R219, [R1+0x6e8] ;  /* 0x0006e80001db7983 */ /* 0x001f620000300800 */
        /* <DEDUP_REMOVED lines=23> */
[----:B---3--:R-:W-:Y:S02]  /*2db50*/  FFMA R26, R221, UR4, R26 ;  /* 0x00000004dd1a7c23 */ /* 0x008fe4000800001a */
        /* <DEDUP_REMOVED lines=37> */
[----:B-1----:R-:W-:-:S05]  /*2ddb0*/  F2FP.SATFINITE.E4M3.F32.PACK_AB_MERGE_C R57, RZ, R26, RZ ;  /* 0x0000001aff39723e */ /* 0x002fca00048070ff */
        /* <DEDUP_REMOVED lines=11> */
[----:B----4-:R-:W-:Y:S02]  /*2de70*/  FFMA R26, R219, UR4, R26 ;  /* 0x00000004db1a7c23 */ /* 0x010fe4000800001a */
[----:B------:R-:W4:Y:S03]  /*2de80*/  LDL.LU R219, [R1+0x700] ;  /* 0x0007000001db7983 */ /* 0x000f260000300800 */
[----:B-1----:R-:W-:Y:S02]  /*2de90*/  F2FP.SATFINITE.E4M3.F32.PACK_AB_MERGE_C R31, RZ, R26, RZ ;  /* 0x0000001aff1f723e */ /* 0x002fe400048070ff */
[----:B------:R-:W-:-:S03]  /*2dea0*/  PRMT R26, RZ, 0x7610, R26 ;  /* 0x00007610ff1a7816 */ /* 0x000fc6000000001a */
[----:B------:R0:W-:Y:S04]  /*2deb0*/  @!P5 STG.E.U8 desc[UR8][R32.64+0xa1], R31 ;  /* 0x0000a11f2000d986 */ /* 0x0001e8000c101108 */
[----:B------:R-:W5:Y:S02]  /*2dec0*/  @!P2 LDG.E.U8 R26, desc[UR8][R10.64+0xa0] ;  /* 0x0000a0080a1aa981 */ /* 0x000f64000c1e1100 */
[----:B-----5:R-:W-:-:S04]  /*2ded0*/  LOP3.LUT R26, R26, 0xff, RZ, 0xc0, !PT ;  /* 0x000000ff1a1a7812 */ /* 0x020fc800078ec0ff */
[----:B------:R-:W-:-:S05]  /*2dee0*/  F2FP.F16.E4M3.UNPACK_B R26, R26 ;  /* 0x0000001aff1a723e */ /* 0x000fca00020006ff */
[----:B------:R-:W-:-:S05]  /*2def0*/  HADD2.F32 R26, -RZ, R26.H0_H0 ;  /* 0x2000001aff1a7230 */ /* 0x000fca0000004100 */
[----:B------:R-:W-:-:S04]  /*2df00*/  FMUL R26, R26, UR5 ;  /* 0x000000051a1a7c20 */ /* 0x000fc80008400000 */
[----:B--2---:R-:W-:-:S05]  /*2df10*/  FFMA R26, R220, UR4, R26 ;  /* 0x00000004dc1a7c23 */ /* 0x004fca000800001a */
[----:B------:R-:W-:Y:S02]  /*2df20*/  F2FP.SATFINITE.E4M3.F32.PACK_AB_MERGE_C R57, RZ, R26, RZ ;  /* 0x0000001aff39723e */ /* 0x000fe400048070ff */
[----:B------:R-:W-:-:S03]  /*2df30*/  PRMT R26, RZ, 0x7610, R26 ;  /* 0x00007610ff1a7816 */ /* 0x000fc6000000001a */
[----:B------:R-:W-:Y:S04]  /*2df40*/  @!P2 STG.E.U8 desc[UR8][R54.64+0xa0], R57 ;  /* 0x0000a0393600a986 */ /* 0x000fe8000c101108 */
[----:B------:R-:W2:Y:S01]  /*2df50*/  @!P4 LDG.E.U8 R26, desc[UR8][R10.64+0xa1] ;  /* 0x0000a1080a1ac981 */ /* 0x000ea2000c1e1100 */
[----:B------:R-:W-:-:S13]  /*2df60*/  ISETP.LT.OR P5, PT, R24, 0xa9, !P3 ;  /* 0x000000a91800780c */ /* 0x000fda0005fa1670 */
[----:B0-----:R-:W0:Y:S01]  /*2df70*/  @!P5 LDC.64 R30, c[0x0][0x5c0] ;  /* 0x00017000ff1edb82 */ /* 0x001e220000000a00 */
[----:B--2---:R-:W-:-:S04]  /*2df80*/  LOP3.LUT R26, R26, 0xff, RZ, 0xc0, !PT ;  /* 0x000000ff1a1a7812 */ /* 0x004fc800078ec0ff */
[----:B------:R-:W-:-:S05]  /*2df90*/  F2FP.F16.E4M3.UNPACK_B R26, R26 ;  /* 0x0000001aff1a723e */ /* 0x000fca00020006ff */
[----:B------:R-:W-:-:S05]  /*2dfa0*/  HADD2.F32 R26, -RZ, R26.H0_H0 ;  /* 0x2000001aff1a7230 */ /* 0x000fca0000004100 */
[----:B------:R-:W-:-:S04]  /*2dfb0*/  FMUL R26, R26, UR5 ;  /* 0x000000051a1a7c20 */ /* 0x000fc80008400000 */
[----:B---3--:R-:W-:Y:S01]  /*2dfc0*/  FFMA R26, R221, UR4, R26 ;  /* 0x00000004dd1a7c23 */ /* 0x008fe2000800001a */
[----:B0-----:R-:W-:Y:S01]  /*2dfd0*/  @!P5 IADD3 R30, P6, R6, R30, RZ ;  /* 0x0000001e061ed210 */ /* 0x001fe20007fde0ff */
[----:B------:R-:W2:Y:S01]  /*2dfe0*/  LDL.LU R221, [R1+0x704] ;  /* 0x0007040001dd7983 */ /* 0x000ea20000300800 */
[----:B------:R-:W-:-:S03]  /*2dff0*/  LOP3.LUT P2, RZ, R27, 0x40000, RZ, 0xc0, !PT ;  /* 0x000400001bff7812 */ /* 0x000fc6000784c0ff */
[----:B------:R-:W3:Y:S01]  /*2e000*/  LDL.LU R220, [R1+0x708] ;  /* 0x0007080001dc7983 */ /* 0x000ee20000300800 */
        /* <DEDUP_REMOVED lines=12> */
[----:B0-----:R-:W-:-:S05]  /*2e0d0*/  F2FP.SATFINITE.E4M3.F32.PACK_AB_MERGE_C R53, RZ, R26, RZ ;  /* 0x0000001aff35723e */ /* 0x001fca00048070ff */
[----:B------:R0:W-:Y:S01]  /*2e0e0*/  @!P5 STG.E.U8 desc[UR8][R30.64+0xa8], R53 ;  /* 0x0000a8351e00d986 */ /* 0x0001e2000c101108 */
[----:B------:R-:W-:Y:S02]  /*2e0f0*/  ISETP.LT.OR P5, PT, R24, 0xaa, !P3 ;  /* 0x000000aa1800780c */ /* 0x000fe40005fa1670 */
[----:B------:R-:W-:-:S11]  /*2e100*/  PRMT R26, RZ, 0x7610, R26 ;  /* 0x00007610ff1a7816 */ /* 0x000fd6000000001a */
[----:B------:R-:W5:Y:S01]  /*2e110*/  @!P5 LDG.E.U8 R26, desc[UR8][R8.64+0xa9] ;  /* 0x0000a908081ad981 */ /* 0x000f62000c1e1100 */
[----:B------:R-:W1:Y:S02]  /*2e120*/  @!P5 LDC.64 R32, c[0x0][0x5c0] ;  /* 0x00017000ff20db82 */ /* 0x000e640000000a00 */
[----:B-1----:R-:W-:-:S05]  /*2e130*/  @!P5 IADD3 R32, P6, R6, R32, RZ ;  /* 0x000000200620d210 */ /* 0x002fca0007fde0ff */
[----:B------:R-:W-:Y:S01]  /*2e140*/  @!P5 IMAD.X R33, R25, 0x1, R33, P6 ;  /* 0x000000011921d824 */ /* 0x000fe200030e0621 */
[----:B-----5:R-:W-:-:S04]  /*2e150*/  LOP3.LUT R26, R26, 0xff, RZ, 0xc0, !PT ;  /* 0x000000ff1a1a7812 */ /* 0x020fc800078ec0ff */
[----:B------:R-:W-:-:S05]  /*2e160*/  F2FP.F16.E4M3.UNPACK_B R26, R26 ;  /* 0x0000001aff1a723e */ /* 0x000fca00020006ff */
[----:B------:R-:W-:-:S05]  /*2e170*/  HADD2.F32 R26, -RZ, R26.H0_H0 ;  /* 0x2000001aff1a7230 */ /* 0x000fca0000004100 */
[----:B------:R-:W-:-:S04]  /*2e180*/  FMUL R26, R26, UR5 ;  /* 0x000000051a1a7c20 */ /* 0x000fc80008400000 */
[----:B--2---:R-:W-:Y:S01]  /*2e190*/  FFMA R26, R221, UR4, R26 ;  /* 0x00000004dd1a7c23 */ /* 0x004fe2000800001a */
[----:B------:R-:W-:Y:S02]  /*2e1a0*/  PRMT R8, RZ, 0x7610, R8 ;  /* 0x00007610ff087816 */ /* 0x000fe40000000008 */
[----:B------:R-:W-:Y:S01]  /*2e1b0*/  LOP3.LUT P6, RZ, R27, 0x400, RZ, 0xc0, !PT ;  /* 0x000004001bff7812 */ /* 0x000fe200078cc0ff */
[----:B------:R-:W2:Y:S01]  /*2e1c0*/  LDL.LU R221, [R1+0x710] ;  /* 0x0007100001dd7983 */ /* 0x000ea20000300800 */
[----:B0-----:R-:W-:Y:S02]  /*2e1d0*/  F2FP.SATFINITE.E4M3.F32.PACK_AB_MERGE_C R31, RZ, R26, RZ ;  /* 0x0000001aff1f723e */ /* 0x001fe400048070ff */
[----:B------:R-:W-:-:S03]  /*2e1e0*/  PRMT R26, RZ, 0x7610, R26 ;  /* 0x00007610ff1a7816 */ /* 0x000fc6000000001a */
[----:B------:R0:W-:Y:S04]  /*2e1f0*/  @!P5 STG.E.U8 desc[UR8][R32.64+0xa9], R31 ;  /* 0x0000a91f2000d986 */ /* 0x0001e8000c101108 */
        /* <DEDUP_REMOVED lines=9> */
[----:B------:R-:W-:Y:S04]  /*2e290*/  @!P2 STG.E.U8 desc[UR8][R50.64+0xa8], R9 ;  /* 0x0000a8093200a986 */ /* 0x000fe8000c101108 */
        /* <DEDUP_REMOVED lines=35> */
[----:B0-----:R-:W-:-:S05]  /*2e4d0*/  @!P3 IADD3 R84, P5, R84, R30, RZ ;  /* 0x0000001e5454b210 */ /* 0x001fca0007fbe0ff */
[----:B------:R-:W-:Y:S01]  /*2e4e0*/  @!P3 IMAD.X R85, R83, 0x1, R31, P5 ;  /* 0x000000015355b824 */ /* 0x000fe200028e061f */
[----:B-1----:R-:W0:Y:S01]  /*2e4f0*/  @!P4 LDC.64 R10, c[0x0][0x5c0] ;  /* 0x00017000ff0acb82 */ /* 0x002e220000000a00 */
        /* <DEDUP_REMOVED lines=16> */
[----:B--2---:R-:W-:Y:S01]  /*2e600*/  FFMA R8, R221, UR4, R8 ;  /* 0x00000004dd087c23 */ /* 0x004fe20008000008 */
[----:B------:R-:W-:Y:S02]  /*2e610*/  LOP3.LUT P5, RZ, R27, 0x80, RZ, 0xc0, !PT ;  /* 0x000000801bff7812 */ /* 0x000fe400078ac0ff */
[----:B------:R-:W-:Y:S01]  /*2e620*/  LOP3.LUT P3, RZ, R2, 0x100000, RZ, 0xc0, !PT ;  /* 0x0010000002ff7812 */ /* 0x000fe2000786c0ff */
[----:B------:R-:W2:Y:S01]  /*2e630*/  LDL.LU R221, [R1+0x728] ;  /* 0x0007280001dd7983 */ /* 0x000ea20000300800 */
[----:B0-----:R-:W-:Y:S02]  /*2e640*/  F2FP.SATFINITE.E4M3.F32.PACK_AB_MERGE_C R9, RZ, R8, RZ ;  /* 0x00000008ff09723e */ /* 0x001fe400048070ff */
[----:B------:R-:W-:-:S03]  /*2e650*/  PRMT R8, RZ, 0x7610, R8 ;  /* 0x00007610ff087816 */ /* 0x000fc60000000008 */
[----:B------:R0:W-:Y:S04]  /*2e660*/  @!P4 STG.E.U8 desc[UR8][R82.64+0xa1], R9 ;  /* 0x0000a1095200c986 */ /* 0x0001e8000c101108 */
[----:B------:R-:W5:Y:S02]  /*2e670*/  @!P6 LDG.E.U8 R8, desc[UR8][R12.64+0xa8] ;  /* 0x0000a8080c08e981 */ /* 0x000f64000c1e1100 */
[----:B------:R-:W1:Y:S01]  /*2e680*/  @!P3 LDC.64 R30, c[0x0][0x5c0] ;  /* 0x00017000ff1ebb82 */ /* 0x000e620000000a00 */
[----:B-----5:R-:W-:-:S04]  /*2e690*/  LOP3.LUT R8, R8, 0xff, RZ, 0xc0, !PT ;  /* 0x000000ff08087812 */ /* 0x020fc800078ec0ff */
[----:B------:R-:W-:-:S05]  /*2e6a0*/  F2FP.F16.E4M3.UNPACK_B R8, R8 ;  /* 0x00000008ff08723e */ /* 0x000fca00020006ff */
[----:B------:R-:W-:-:S05]  /*2e6b0*/  HADD2.F32 R8, -RZ, R8.H0_H0 ;  /* 0x20000008ff087230 */ /* 0x000fca0000004100 */
[----:B------:R-:W-:-:S04]  /*2e6c0*/  FMUL R8, R8, UR5 ;  /* 0x0000000508087c20 */ /* 0x000fc80008400000 */
[----:B---3--:R-:W-:Y:S01]  /*2e6d0*/  FFMA R8, R220, UR4, R8 ;  /* 0x00000004dc087c23 */ /* 0x008fe20008000008 */
[----:B------:R-:W-:Y:S02]  /*2e6e0*/  LOP3.LUT P2, RZ, R2, 0x400000, RZ, 0xc0, !PT ;  /* 0x0040000002ff7812 */ /* 0x000fe4000784c0ff */
[----:B-1----:R-:W-:Y:S02]  /*2e6f0*/  @!P3 IADD3 R80, P4, R80, R30, RZ ;  /* 0x0000001e5050b210 */ /* 0x002fe40007f9e0ff */
[----:B------:R-:W-:Y:S01]  /*2e700*/  PRMT R10, RZ, 0x7610, R10 ;  /* 0x00007610ff0a7816 */ /* 0x000fe2000000000a */
[----:B------:R-:W3:Y:S01]  /*2e710*/  LDL.LU R220, [R1+0x72c] ;  /* 0x00072c0001dc7983 */ /* 0x000ee20000300800 */
        /* <DEDUP_REMOVED lines=9> */
[----:B------:R-:W-:Y:S01]  /*2e7b0*/  @!P3 IMAD.X R81, R76, 0x1, R31, P4 ;  /* 0x000000014c51b824 */ /* 0x000fe200020e061f */
[----:B------:R-:W-:Y:S01]  /*2e7c0*/  LOP3.LUT P6, RZ, R27, 0x40, RZ, 0xc0, !PT ;  /* 0x000000401bff7812 */ /* 0x000fe200078cc0ff */
[----:B------:R-:W4:Y:S02]  /*2e7d0*/  LDL.LU R219, [R1+0x730] ;  /* 0x0007300001db7983 */ /* 0x000f240000300800 */
        /* <DEDUP_REMOVED lines=12> */
[----:B0-----:R-:W0:Y:S03]  /*2e8a0*/  @!P2 LDC.64 R8, c[0x0][0x5c0] ;  /* 0x00017000ff08ab82 */ /* 0x001e260000000a00 */
[----:B------:R1:W-:Y:S04]  /*2e8b0*/  @!P3 STG.E.U8 desc[UR8][R80.64+0xa8], R11 ;  /* 0x0000a80b5000b986 */ /* 0x0003e8000c101108 */
        /* <DEDUP_REMOVED lines=19> */
[----:B0-----:R-:W-:Y:S02]  /*2e9f0*/  PRMT R8, RZ, 0x7610, R8 ;  /* 0x00007610ff087816 */ /* 0x001fe40000000008 */
        /* <DEDUP_REMOVED lines=14> */
[----:B------:R-:W0:Y:S03]  /*2eae0*/  @!P1 LDC.64 R10, c[0x0][0x5c0] ;  /* 0x00017000ff0a9b82 */ /* 0x000e260000000a00 */
[----:B------:R1:W-:Y:S04]  /*2eaf0*/  @!P5 STG.E.U8 desc[UR8][R36.64+0xa1], R9 ;  /* 0x0000a1092400d986 */ /* 0x0003e8000c101108 */
[----:B------:R-:W5:Y:S01]  /*2eb00*/  @!P1 LDG.E.U8 R8, desc[UR8][R18.64+0xa0] ;  /* 0x0000a00812089981 */ /* 0x000f62000c1e1100 */
[----:B0-----:R-:W-:-:S05]  /*2eb10*/  @!P1 IADD3 R72, P2, R72, R10, RZ ;  /* 0x0000000a48489210 */ /* 0x001fca0007f5e0ff */
[----:B------:R-:W-:Y:S02]  /*2eb20*/  @!P1 IMAD.X R73, R61, 0x1, R11, P2 ;  /* 0x000000013d499824 */ /* 0x000fe400010e060b */
[----:B------:R-:W0:Y:S01]  /*2eb30*/  @!P0 LDC.64 R10, c[0x0][0x5c0] ;  /* 0x00017000ff0a8b82 */ /* 0x000e220000000a00 */
[----:B-----5:R-:W-:-:S04]  /*2eb40*/  LOP3.LUT R8, R8, 0xff, RZ, 0xc0, !PT ;  /* 0x000000ff08087812 */ /* 0x020fc800078ec0ff */
[----:B------:R-:W-:-:S05]  /*2eb50*/  F2FP.F16.E4M3.UNPACK_B R8, R8 ;  /* 0x00000008ff08723e */ /* 0x000fca00020006ff */
[----:B------:R-:W-:-:S05]  /*2eb60*/  HADD2.F32 R8, -RZ, R8.H0_H0 ;  /* 0x20000008ff087230 */ /* 0x000fca0000004100 */
[----:B------:R-:W-:-:S04]  /*2eb70*/  FMUL R8, R8, UR5 ;  /* 0x0000000508087c20 */ /* 0x000fc80008400000 */
[----:B---3--:R-:W-:Y:S01]  /*2eb80*/  FFMA R8, R220, UR4, R8 ;  /* 0x00000004dc087c23 */ /* 0x008fe20008000008 */
[----:B0-----:R-:W-:Y:S02]  /*2eb90*/  @!P0 IADD3 R56, P2, R56, R10, RZ ;  /* 0x0000000a38388210 */ /* 0x001fe40007f5e0ff */
[----:B------:R-:W-:Y:S01]  /*2eba0*/  ISETP.GE.AND P5, PT, R3, 0x101, PT ;  /* 0x000001010300780c */ /* 0x000fe20003fa6270 */
[----:B------:R-:W3:Y:S01]  /*2ebb0*/  LDL.LU R220, [R1+0x744] ;  /* 0x0007440001dc7983 */ /* 0x000ee20000300800 */
[----:B-1----:R-:W-:Y:S02]  /*2ebc0*/  F2FP.SATFINITE.E4M3.F32.PACK_AB_MERGE_C R9, RZ, R8, RZ ;  /* 0x00000008ff09723e */ /* 0x002fe400048070ff */
        /* <DEDUP_REMOVED lines=8> */
[----:B----4-:R-:W-:-:S05]  /*2ec50*/  FFMA R8, R219, UR4, R8 ;  /* 0x00000004db087c23 */ /* 0x010fca0008000008 */
[----:B------:R-:W-:Y:S02]  /*2ec60*/  F2FP.SATFINITE.E4M3.F32.PACK_AB_MERGE_C R11, RZ, R8, RZ ;  /* 0x00000008ff0b723e */ /* 0x000fe400048070ff */
[----:B------:R-:W-:-:S03]  /*2ec70*/  PRMT R8, RZ, 0x7610, R8 ;  /* 0x00007610ff087816 */ /* 0x000fc60000000008 */
[----:B------:R0:W-:Y:S04]  /*2ec80*/  @!P0 STG.E.U8 desc[UR8][R56.64+0xa1], R11 ;  /* 0x0000a10b38008986 */ /* 0x0001e8000c101108 */
[----:B------:R-:W4:Y:S01]  /*2ec90*/  @!P6 LDG.E.U8 R8, desc[UR8][R16.64+0xa8] ;  /* 0x0000a8081008e981 */ /* 0x000f22000c1e1100 */
[----:B------:R-:W-:-:S13]  /*2eca0*/  ISETP.LT.OR P1, PT, R24, 0xaa, !P5 ;  /* 0x000000aa1800780c */ /* 0x000fda0006f21670 */
[----:B0-----:R-:W0:Y:S01]  /*2ecb0*/  @!P1 LDC.64 R10, c[0x0][0x5c0] ;  /* 0x00017000ff0a9b82 */ /* 0x001e220000000a00 */
[----:B----4-:R-:W-:-:S04]  /*2ecc0*/  LOP3.LUT R8, R8, 0xff, RZ, 0xc0, !PT ;  /* 0x000000ff08087812 */ /* 0x010fc800078ec0ff */
        /* <DEDUP_REMOVED lines=8> */
[----:B------:R-:W4:Y:S01]  /*2ed50*/  @!P1 LDG.E.U8 R8, desc[UR8][R16.64+0xa9] ;  /* 0x0000a90810089981 */ /* 0x000f22000c1e1100 */
[----:B------:R-:W-:Y:S02]  /*2ed60*/  ISETP.GE.AND P6, PT, R3, 0x109, PT ;  /* 0x000001090300780c */ /* 0x000fe40003fc6270 */
[----:B----4-:R-:W-:-:S04]  /*2ed70*/  LOP3.LUT R8, R8, 0xff, RZ, 0xc0, !PT ;  /* 0x000000ff08087812 */ /* 0x010fc800078ec0ff */
[----:B------:R-:W-:-:S05]  /*2ed80*/  F2FP.F16.E4M3.UNPACK_B R8, R8 ;  /* 0x00000008ff08723e */ /* 0x000fca00020006ff */
[----:B------:R-:W-:Y:S01]  /*2ed90*/  HADD2.F32 R9, -RZ, R8.H0_H0 ;  /* 0x20000008ff097230 */ /* 0x000fe20000004100 */
[----:B0-----:R-:W-:-:S04]  /*2eda0*/  @!P1 IADD3 R8, P0, P2, R6, UR61, R10 ;  /* 0x0000003d06089c10 */ /* 0x001fc8000fa1e00a */
[----:B------:R-:W-:Y:S01]  /*2edb0*/  FMUL R10, R9, UR5 ;  /* 0x00000005090a7c20 */ /* 0x000fe20008400000 */
[----:B------:R-:W-:Y:S02]  /*2edc0*/  @!P1 IADD3.X R9, R25, UR60, R11, P0, P2 ;  /* 0x0000003c19099c10 */ /* 0x000fe400087e440b */
[----:B------:R-:W-:Y:S01]  /*2edd0*/  ISETP.LT.OR P0, PT, R24, 0xa9, !P6 ;  /* 0x000000a91800780c */ /* 0x000fe20007701670 */
[----:B---3--:R-:W-:Y:S01]  /*2ede0*/  FFMA R10, R220, UR4, R10 ;  /* 0x00000004dc0a7c23 */ /* 0x008fe2000800000a */
[----:B-1----:R-:W-:Y:S02]  /*2edf0*/  IMAD.U32 R13, RZ, RZ, UR7 ;  /* 0x00000007ff0d7e24 */ /* 0x002fe4000f8e00ff */
[----:B------:R-:W-:Y:S01]  /*2ee00*/  IMAD.U32 R12, RZ, RZ, UR6 ;  /* 0x00000006ff0c7e24 */ /* 0x000fe2000f8e00ff */
[----:B------:R-:W-:Y:S01]  /*2ee10*/  ISETP.LT.OR P3, PT, R24, 0xaa, !P6 ;  /* 0x000000aa1800780c */ /* 0x000fe20007761670 */
[----:B------:R-:W3:Y:S01]  /*2ee20*/  LDL.LU R220, [R1+0x74c] ;  /* 0x00074c0001dc7983 */ /* 0x000ee20000300800 */
[----:B------:R-:W-:-:S02]  /*2ee30*/  F2FP.SATFINITE.E4M3.F32.PACK_AB_MERGE_C R11, RZ, R10, RZ ;  /* 0x0000000aff0b723e */ /* 0x000fc400048070ff */
[----:B------:R-:W-:-:S03]  /*2ee40*/  PRMT R10, RZ, 0x7610, R10 ;  /* 0x00007610ff0a7816 */ /* 0x000fc6000000000a */
[----:B------:R0:W-:Y:S04]  /*2ee50*/  @!P1 STG.E.U8 desc[UR8][R8.64+0xa9], R11 ;  /* 0x0000a90b08009986 */ /* 0x0001e8000c101108 */
[----:B------:R-:W4:Y:S01]  /*2ee60*/  @!P0 LDG.E.U8 R10, desc[UR8][R18.64+0xa8] ;  /* 0x0000a808120a8981 */ /* 0x000f22000c1e1100 */
[----:B------:R-:W0:Y:S01]  /*2ee70*/  @!P0 LDC.64 R14, c[0x0][0x5c0] ;  /* 0x00017000ff0e8b82 */ /* 0x000e220000000a00 */
[----:B------:R-:W-:-:S04]  /*2ee80*/  @!P0 IADD3 R13, P1, P2, R13, UR61, R6 ;  /* 0x0000003d0d0d8c10 */ /* 0x000fc8000fa3e006 */
[----:B------:R-:W-:Y:S02]  /*2ee90*/  @!P0 IADD3.X R12, R12, UR60, R25, P1, P2 ;  /* 0x0000003c0c0c8c10 */ /* 0x000fe40008fe4419 */
[----:B0-----:R-:W-:-:S05]  /*2eea0*/  @!P0 IADD3 R8, P1, R13, R14, RZ ;  /* 0x0000000e0d088210 */ /* 0x001fca0007f3e0ff */
[----:B------:R-:W-:Y:S02]  /*2eeb0*/  @!P0 IMAD.X R9, R12, 0x1, R15, P1 ;  /* 0x000000010c098824 */ /* 0x000fe400008e060f */
[----:B------:R-:W0:Y:S01]  /*2eec0*/  @!P3 LDC.64 R14, c[0x0][0x5c0] ;  /* 0x00017000ff0ebb82 */ /* 0x000e220000000a00 */
[----:B----4-:R-:W-:-:S04]  /*2eed0*/  LOP3.LUT R10, R10, 0xff, RZ, 0xc0, !PT ;  /* 0x000000ff0a0a7812 */ /* 0x010fc800078ec0ff */
[----:B------:R-:W-:-:S05]  /*2eee0*/  F2FP.F16.E4M3.UNPACK_B R10, R10 ;  /* 0x0000000aff0a723e */ /* 0x000fca00020006ff */
[----:B------:R-:W-:-:S05]  /*2eef0*/  HADD2.F32 R10, -RZ, R10.H0_H0 ;  /* 0x2000000aff0a7230 */ /* 0x000fca0000004100 */
[----:B------:R-:W-:-:S04]  /*2ef00*/  FMUL R10, R10, UR5 ;  /* 0x000000050a0a7c20 */ /* 0x000fc80008400000 */
[----:B--2---:R-:W-:Y:S01]  /*2ef10*/  FFMA R10, R221, UR4, R10 ;  /* 0x00000004dd0a7c23 */ /* 0x004fe2000800000a */
[----:B------:R-:W-:Y:S01]  /*2ef20*/  IMAD.U32 R13, RZ, RZ, UR7 ;  /* 0x00000007ff0d7e24 */ /* 0x000fe2000f8e00ff */
[----:B------:R-:W-:Y:S01]  /*2ef30*/  ISETP.GE.AND P5, PT, R3, 0x181, PT ;  /* 0x000001810300780c */ /* 0x000fe20003fa6270 */
[----:B------:R-:W-:Y:S01]  /*2ef40*/  IMAD.U32 R12, RZ, RZ, UR6 ;  /* 0x00000006ff0c7e24 */ /* 0x000fe2000f8e00ff */
[----:B------:R-:W2:Y:S01]  /*2ef50*/  LDL.LU R221, [R1+0x750] ;  /* 0x0007500001dd7983 */ /* 0x000ea20000300800 */
[----:B------:R-:W-:Y:S02]  /*2ef60*/  F2FP.SATFINITE.E4M3.F32.PACK_AB_MERGE_C R11, RZ, R10, RZ ;  /* 0x0000000aff0b723e */ /* 0x000fe400048070ff */
[----:B------:R-:W-:-:S03]  /*2ef70*/  PRMT R10, RZ, 0x7610, R10 ;  /* 0x00007610ff0a7816 */ /* 0x000fc6000000000a */
[----:B------:R0:W-:Y:S04]  /*2ef80*/  @!P0 STG.E.U8 desc[UR8][R8.64+0xa8], R11 ;  /* 0x0000a80b08008986 */ /* 0x0001e8000c101108 */
[----:B------:R-:W4:Y:S01]  /*2ef90*/  @!P3 LDG.E.U8 R10, desc[UR8][R18.64+0xa9] ;  /* 0x0000a908120ab981 */ /* 0x000f22000c1e1100 */
[----:B------:R-:W-:Y:S02]  /*2efa0*/  @!P3 IADD3 R13, P1, P2, R13, UR61, R6 ;  /* 0x0000003d0d0dbc10 */ /* 0x000fe4000fa3e006 */
[----:B------:R-:W-:Y:S02]  /*2efb0*/  ISETP.LT.OR P0, PT, R24, 0xa1, !P5 ;  /* 0x000000a11800780c */ /* 0x000fe40006f01670 */
[----:B------:R-:W-:Y:S02]  /*2efc0*/  @!P3 IADD3.X R12, R12, UR60, R25, P1, P2 ;  /* 0x0000003c0c0cbc10 */ /* 0x000fe40008fe4419 */
[----:B0-----:R-:W-:-:S05]  /*2efd0*/  @!P3 IADD3 R8, P1, R13, R14, RZ ;  /* 0x0000000e0d08b210 */ /* 0x001fca0007f3e0ff */
[----:B------:R-:W-:-:S04]  /*2efe0*/  @!P3 IMAD.X R9, R12, 0x1, R15, P1 ;  /* 0x000000010c09b824 */ /* 0x000fc800008e060f */
[----:B------:R-:W0:Y:S01]  /*2eff0*/  @!P0 LDC.64 R14, c[0x0][0x5c0] ;  /* 0x00017000ff0e8b82 */ /* 0x000e220000000a00 */
[----:B----4-:R-:W-:-:S04]  /*2f000*/  LOP3.LUT R10, R10, 0xff, RZ, 0xc0, !PT ;  /* 0x000000ff0a0a7812 */ /* 0x010fc800078ec0ff */
[----:B------:R-:W-:-:S05]  /*2f010*/  F2FP.F16.E4M3.UNPACK_B R10, R10 ;  /* 0x0000000aff0a723e */ /* 0x000fca00020006ff */
[----:B------:R-:W-:-:S05]  /*2f020*/  HADD2.F32 R10, -RZ, R10.H0_H0 ;  /* 0x2000000aff0a7230 */ /* 0x000fca0000004100 */
[----:B------:R-:W-:-:S04]  /*2f030*/  FMUL R10, R10, UR5 ;  /* 0x000000050a0a7c20 */ /* 0x000fc80008400000 */
[----:B---3--:R-:W-:Y:S01]  /*2f040*/  FFMA R10, R220, UR4, R10 ;  /* 0x00000004dc0a7c23 */ /* 0x008fe2000800000a */
[----:B------:R-:W-:Y:S01]  /*2f050*/  ISETP.LT.OR P1, PT, R24, 0xa2, !P5 ;  /* 0x000000a21800780c */ /* 0x000fe20006f21670 */
[----:B------:R-:W3:Y:S03]  /*2f060*/  LDL.LU R220, [R1+0x754] ;  /* 0x0007540001dc7983 */ /* 0x000ee60000300800 */
[----:B------:R-:W-:Y:S02]  /*2f070*/  F2FP.SATFINITE.E4M3.F32.PACK_AB_MERGE_C R13, RZ, R10, RZ ;  /* 0x0000000aff0d723e */ /* 0x000fe400048070ff */
[----:B------:R-:W-:-:S03]  /*2f080*/  PRMT R10, RZ, 0x7610, R10 ;  /* 0x00007610ff0a7816 */ /* 0x000fc6000000000a */
[----:B------:R1:W-:Y:S04]  /*2f090*/  @!P3 STG.E.U8 desc[UR8][R8.64+0xa9], R13 ;  /* 0x0000a90d0800b986 */ /* 0x0003e8000c101108 */
[----:B------:R-:W4:Y:S01]  /*2f0a0*/  @!P0 LDG.E.U8 R10, desc[UR8][R20.64+0xa0] ;  /* 0x0000a008140a8981 */ /* 0x000f22000c1e1100 */
[----:B-1----:R-:W-:Y:S02]  /*2f0b0*/  @!P0 IMAD.MOV.U32 R8, RZ, RZ, R6 ;  /* 0x000000ffff088224 */ /* 0x002fe400078e0006 */
[----:B------:R-:W-:Y:S01]  /*2f0c0*/  @!P0 IMAD.MOV.U32 R9, RZ, RZ, R25 ;  /* 0x000000ffff098224 */ /* 0x000fe200078e0019 */
[----:B----4-:R-:W-:-:S04]  /*2f0d0*/  LOP3.LUT R10, R10, 0xff, RZ, 0xc0, !PT ;  /* 0x000000ff0a0a7812 */ /* 0x010fc800078ec0ff */
[----:B------:R-:W-:-:S05]  /*2f0e0*/  F2FP.F16.E4M3.UNPACK_B R10, R10 ;  /* 0x0000000aff0a723e */ /* 0x000fca00020006ff */
[----:B------:R-:W-:-:S05]  /*2f0f0*/  HADD2.F32 R10, -RZ, R10.H0_H0 ;  /* 0x2000000aff0a7230 */ /* 0x000fca0000004100 */
[----:B------:R-:W-:Y:S01]  /*2f100*/  FMUL R12, R10, UR5 ;  /* 0x000000050a0c7c20 */ /* 0x000fe20008400000 */
[----:B------:R-:W-:-:S04]  /*2f110*/  @!P0 IMAD.WIDE.U32 R10, R4, 0x180, R8 ;  /* 0x00000180040a8825 */ /* 0x000fc800078e0008 */
[----:B------:R-:W-:Y:S02]  /*2f120*/  @!P0 IMAD R9, R5, 0x180, RZ ;  /* 0x0000018005098824 */ /* 0x000fe400078e02ff */
[----:B--2---:R-:W-:Y:S01]  /*2f130*/  FFMA R12, R221, UR4, R12 ;  /* 0x00000004dd0c7c23 */ /* 0x004fe2000800000c */
[----:B0-----:R-:W-:Y:S02]  /*2f140*/  @!P0 IADD3 R8, P2, R10, R14, RZ ;  /* 0x0000000e0a088210 */ /* 0x001fe40007f5e0ff */
[----:B------:R-:W-:Y:S02]  /*2f150*/  PRMT R10, RZ, 0x7610, R10 ;  /* 0x00007610ff0a7816 */ /* 0x000fe4000000000a */
[----:B------:R-:W-:Y:S02]  /*2f160*/  ISETP.GE.AND P6, PT, R3, 0x189, PT ;  /* 0x000001890300780c */ /* 0x000fe40003fc6270 */
[----:B------:R-:W-:Y:S02]  /*2f170*/  F2FP.SATFINITE.E4M3.F32.PACK_AB_MERGE_C R13, RZ, R12, RZ ;  /* 0x0000000cff0d723e */ /* 0x000fe400048070ff */
[----:B------:R-:W-:Y:S01]  /*2f180*/  @!P0 IADD3.X R9, R15, R11, R9, P2, !PT ;  /* 0x0000000b0f098210 */ /* 0x000fe200017fe409 */
[----:B------:R-:W2:Y:S01]  /*2f190*/  LDL.LU R221, [R1+0x758] ;  /* 0x0007580001dd7983 */ /* 0x000ea20000300800 */
[----:B------:R-:W0:Y:S01]  /*2f1a0*/  @!P1 LDC.64 R14, c[0x0][0x5c0] ;  /* 0x00017000ff0e9b82 */ /* 0x000e220000000a00 */
[----:B------:R-:W-:-:S02]  /*2f1b0*/  @!P1 IMAD R3, R5, 0x180, RZ ;  /* 0x0000018005039824 */ /* 0x000fc400078e02ff */
[----:B------:R-:W4:Y:S04]  /*2f1c0*/  LDL.LU R219, [R1+0x75c] ;  /* 0x00075c0001db7983 */ /* 0x000f280000300800 */
[----:B------:R1:W-:Y:S04]  /*2f1d0*/  @!P0 STG.E.U8 desc[UR8][R8.64+0xa0], R13 ;  /* 0x0000a00d08008986 */ /* 0x0003e8000c101108 */
[----:B------:R-:W5:Y:S01]  /*2f1e0*/  @!P1 LDG.E.U8 R10, desc[UR8][R20.64+0xa1] ;  /* 0x0000a108140a9981 */ /* 0x000f62000c1e1100 */
[----:B------:R-:W-:Y:S01]  /*2f1f0*/  ISETP.LT.OR P0, PT, R24, 0xa1, !P6 ;  /* 0x000000a11800780c */ /* 0x000fe20007701670 */
[----:B-1----:R-:W-:-:S02]  /*2f200*/  @!P1 IMAD.MOV.U32 R8, RZ, RZ, R6 ;  /* 0x000000ffff089224 */ /* 0x002fc400078e0006 */
[----:B------:R-:W-:-:S10]  /*2f210*/  @!P1 IMAD.MOV.U32 R9, RZ, RZ, R25 ;  /* 0x000000ffff099224 */ /* 0x000fd400078e0019 */
[----:B------:R-:W1:Y:S01]  /*2f220*/  @!P0 LDC.64 R16, c[0x0][0x5c0] ;  /* 0x00017000ff108b82 */ /* 0x000e620000000a00 */
[----:B-----5:R-:W-:-:S04]  /*2f230*/  LOP3.LUT R10, R10, 0xff, RZ, 0xc0, !PT ;  /* 0x000000ff0a0a7812 */ /* 0x020fc800078ec0ff */
[----:B------:R-:W-:-:S05]  /*2f240*/  F2FP.F16.E4M3.UNPACK_B R10, R10 ;  /* 0x0000000aff0a723e */ /* 0x000fca00020006ff */
[----:B------:R-:W-:-:S05]  /*2f250*/  HADD2.F32 R10, -RZ, R10.H0_H0 ;  /* 0x2000000aff0a7230 */ /* 0x000fca0000004100 */
[----:B------:R-:W-:Y:S01]  /*2f260*/  FMUL R12, R10, UR5 ;  /* 0x000000050a0c7c20 */ /* 0x000fe20008400000 */
[----:B------:R-:W-:-:S04]  /*2f270*/  @!P1 IMAD.WIDE.U32 R10, R4, 0x180, R8 ;  /* 0x00000180040a9825 */ /* 0x000fc800078e0008 */
[----:B---3--:R-:W-:Y:S01]  /*2f280*/  FFMA R12, R220, UR4, R12 ;  /* 0x00000004dc0c7c23 */ /* 0x008fe2000800000c */
[----:B0-----:R-:W-:-:S04]  /*2f290*/  @!P1 IADD3 R8, P2, R10, R14, RZ ;  /* 0x0000000e0a089210 */ /* 0x001fc80007f5e0ff */
[----:B------:R-:W-:Y:S02]  /*2f2a0*/  F2FP.SATFINITE.E4M3.F32.PACK_AB_MERGE_C R13, RZ, R12, RZ ;  /* 0x0000000cff0d723e */ /* 0x000fe400048070ff */
[--C-:B------:R-:W-:Y:S02]  /*2f2b0*/  @!P1 IADD3.X R9, R15, R11, R3.reuse, P2, !PT ;  /* 0x0000000b0f099210 */ /* 0x100fe400017fe403 */
[----:B------:R-:W-:-:S03]  /*2f2c0*/  PRMT R3, RZ, 0x7610, R3 ;  /* 0x00007610ff037816 */ /* 0x000fc60000000003 */
[----:B------:R0:W-:Y:S04]  /*2f2d0*/  @!P1 STG.E.U8 desc[UR8][R8.64+0xa1], R13 ;  /* 0x0000a10d08009986 */ /* 0x0001e8000c101108 */
[----:B------:R-:W3:Y:S01]  /*2f2e0*/  @!P0 LDG.E.U8 R3, desc[UR8][R22.64+0xa0] ;  /* 0x0000a00816038981 */ /* 0x000ee2000c1e1100 */
[----:B------:R-:W-:Y:S01]  /*2f2f0*/  @!P0 IMAD R15, R5, 0x180, RZ ;  /* 0x00000180050f8824 */ /* 0x000fe200078e02ff */
[----:B------:R-:W-:Y:S01]  /*2f300*/  ISETP.LT.OR P1, PT, R24, 0xa2, !P6 ;  /* 0x000000a21800780c */ /* 0x000fe20007721670 */
[----:B0-----:R-:W-:Y:S02]  /*2f310*/  @!P0 IMAD.MOV.U32 R8, RZ, RZ, R6 ;  /* 0x000000ffff088224 */ /* 0x001fe400078e0006 */
[----:B------:R-:W-:Y:S02]  /*2f320*/  @!P0 IMAD.MOV.U32 R9, RZ, RZ, R25 ;  /* 0x000000ffff098224 */ /* 0x000fe400078e0019 */
[----:B------:R-:W-:-:S04]  /*2f330*/  @!P0 IMAD.WIDE.U32 R10, R4, 0x180, R8 ;  /* 0x00000180040a8825 */ /* 0x000fc800078e0008 */
[----:B------:R-:W-:Y:S01]  /*2f340*/  @!P0 IMAD.IADD R8, R11, 0x1, R15 ;  /* 0x000000010b088824 */ /* 0x000fe200078e020f */
[----:B-1----:R-:W-:-:S04]  /*2f350*/  @!P0 IADD3 R10, P2, P3, R10, UR7, R16 ;  /* 0x000000070a0a8c10 */ /* 0x002fc8000fb5e010 */
[----:B------:R-:W-:Y:S02]  /*2f360*/  @!P0 IADD3.X R11, R8, UR6, R17, P2, P3 ;  /* 0x00000006080b8c10 */ /* 0x000fe400097e6411 */
[----:B------:R-:W0:Y:S01]  /*2f370*/  @!P1 LDC.64 R16, c[0x0][0x5c0] ;  /* 0x00017000ff109b82 */ /* 0x000e220000000a00 */
[----:B---3--:R-:W-:-:S04]  /*2f380*/  LOP3.LUT R3, R3, 0xff, RZ, 0xc0, !PT ;  /* 0x000000ff03037812 */ /* 0x008fc800078ec0ff */
[----:B------:R-:W-:-:S05]  /*2f390*/  F2FP.F16.E4M3.UNPACK_B R3, R3 ;  /* 0x00000003ff03723e */ /* 0x000fca00020006ff */
[----:B------:R-:W-:-:S05]  /*2f3a0*/  HADD2.F32 R3, -RZ, R3.H0_H0 ;  /* 0x20000003ff037230 */ /* 0x000fca0000004100 */
[----:B------:R-:W-:-:S04]  /*2f3b0*/  FMUL R3, R3, UR5 ;  /* 0x0000000503037c20 */ /* 0x000fc80008400000 */
[----:B--2---:R-:W-:Y:S01]  /*2f3c0*/  FFMA R3, R221, UR4, R3 ;  /* 0x00000004dd037c23 */ /* 0x004fe20008000003 */
[----:B------:R-:W-:Y:S02]  /*2f3d0*/  @!P1 IMAD.MOV.U32 R8, RZ, RZ, R6 ;  /* 0x000000ffff089224 */ /* 0x000fe400078e0006 */
[----:B------:R-:W-:Y:S02]  /*2f3e0*/  @!P1 IMAD.MOV.U32 R9, RZ, RZ, R25 ;  /* 0x000000ffff099224 */ /* 0x000fe400078e0019 */
[----:B------:R-:W-:Y:S01]  /*2f3f0*/  @!P1 IMAD R15, R5, 0x180, RZ ;  /* 0x00000180050f9824 */ /* 0x000fe200078e02ff */
[----:B------:R-:W-:Y:S02]  /*2f400*/  ISETP.LT.OR P2, PT, R24, 0xa9, !P5 ;  /* 0x000000a91800780c */ /* 0x000fe40006f41670 */
[----:B------:R-:W-:Y:S02]  /*2f410*/  F2FP.SATFINITE.E4M3.F32.PACK_AB_MERGE_C R13, RZ, R3, RZ ;  /* 0x00000003ff0d723e */ /* 0x000fe400048070ff */
[----:B------:R-:W-:Y:S01]  /*2f420*/  PRMT R3, RZ, 0x7610, R3 ;  /* 0x00007610ff037816 */ /* 0x000fe20000000003 */
[----:B------:R-:W2:Y:S04]  /*2f430*/  LDL.LU R221, [R1+0x760] ;  /* 0x0007600001dd7983 */ /* 0x000ea80000300800 */
[----:B------:R1:W-:Y:S01]  /*2f440*/  @!P0 STG.E.U8 desc[UR8][R10.64+0xa0], R13 ;  /* 0x0000a00d0a008986 */ /* 0x0003e2000c101108 */
[----:B------:R-:W-:-:S03]  /*2f450*/  @!P1 IMAD.WIDE.U32 R8, R4, 0x180, R8 ;  /* 0x0000018004089825 */ /* 0x000fc600078e0008 */
[----:B------:R-:W3:Y:S04]  /*2f460*/  LDL.LU R220, [R1+0x764] ;  /* 0x0007640001dc7983 */ /* 0x000ee80000300800 */
[----:B------:R-:W5:Y:S01]  /*2f470*/  @!P1 LDG.E.U8 R3, desc[UR8][R22.64+0xa1] ;  /* 0x0000a10816039981 */ /* 0x000f62000c1e1100 */
[----:B0-----:R-:W-:Y:S01]  /*2f480*/  @!P1 IADD3 R8, P0, P3, R8, UR7, R16 ;  /* 0x0000000708089c10 */ /* 0x001fe2000fb1e010 */
[----:B-1----:R-:W-:Y:S02]  /*2f490*/  @!P1 IMAD.IADD R10, R9, 0x1, R15 ;  /* 0x00000001090a9824 */ /* 0x002fe400078e020f */
[----:B------:R-:W0:Y:S03]  /*2f4a0*/  @!P2 LDC.64 R14, c[0x0][0x5c0] ;  /* 0x00017000ff0eab82 */ /* 0x000e260000000a00 */
[----:B------:R-:W-:-:S02]  /*2f4b0*/  @!P1 IADD3.X R9, R10, UR6, R17, P0, P3 ;  /* 0x000000060a099c10 */ /* 0x000fc400087e6411 */
        /* <DEDUP_REMOVED lines=9> */
[----:B------:R-:W-:Y:S01]  /*2f550*/  ISETP.LT.OR P0, PT, R24, 0xaa, !P5 ;  /* 0x000000aa1800780c */ /* 0x000fe20006f01670 */
[----:B-1----:R-:W-:Y:S02]  /*2f560*/  @!P2 IMAD.MOV.U32 R8, RZ, RZ, R6 ;  /* 0x000000ffff08a224 */ /* 0x002fe400078e0006 */
[----:B------:R-:W-:Y:S02]  /*2f570*/  @!P2 IMAD.MOV.U32 R9, RZ, RZ, R25 ;  /* 0x000000ffff09a224 */ /* 0x000fe400078e0019 */
[----:B------:R-:W-:-:S04]  /*2f580*/  @!P2 IMAD.WIDE.U32 R10, R4, 0x180, R8 ;  /* 0x00000180040aa825 */ /* 0x000fc800078e0008 */
[----:B------:R-:W-:Y:S01]  /*2f590*/  @!P2 IMAD R9, R5, 0x180, RZ ;  /* 0x000001800509a824 */ /* 0x000fe200078e02ff */
[----:B0-----:R-:W-:-:S04]  /*2f5a0*/  @!P2 IADD3 R8, P1, R10, R14, RZ ;  /* 0x0000000e0a08a210 */ /* 0x001fc80007f3e0ff */
[----:B------:R-:W-:Y:S02]  /*2f5b0*/  @!P2 IADD3.X R9, R15, R11, R9, P1, !PT ;  /* 0x0000000b0f09a210 */ /* 0x000fe40000ffe409 */
[----:B------:R-:W0:Y:S01]  /*2f5c0*/  @!P0 LDC.64 R14, c[0x0][0x5c0] ;  /* 0x00017000ff0e8b82 */ /* 0x000e220000000a00 */
[----:B----4-:R-:W-:-:S04]  /*2f5d0*/  LOP3.LUT R3, R3, 0xff, RZ, 0xc0, !PT ;  /* 0x000000ff03037812 */ /* 0x010fc800078ec0ff */
[----:B------:R-:W-:-:S05]  /*2f5e0*/  F2FP.F16.E4M3.UNPACK_B R3, R3 ;  /* 0x00000003ff03723e */ /* 0x000fca00020006ff */
[----:B------:R-:W-:-:S05]  /*2f5f0*/  HADD2.F32 R3, -RZ, R3.H0_H0 ;  /* 0x20000003ff037230 */ /* 0x000fca0000004100 */
[----:B------:R-:W-:-:S04]  /*2f600*/  FMUL R3, R3, UR5 ;  /* 0x0000000503037c20 */ /* 0x000fc80008400000 */
[----:B--2---:R-:W-:Y:S01]  /*2f610*/  FFMA R3, R221, UR4, R3 ;  /* 0x00000004dd037c23 */ /* 0x004fe20008000003 */
[----:B------:R-:W-:Y:S01]  /*2f620*/  ISETP.LT.OR P1, PT, R24, 0xa9, !P6 ;  /* 0x000000a91800780c */ /* 0x000fe20007721670 */
[----:B------:R-:W2:Y:S03]  /*2f630*/  LDL.LU R221, [R1+0x768] ;  /* 0x0007680001dd7983 */ /* 0x000ea60000300800 */
[----:B------:R-:W-:Y:S02]  /*2f640*/  F2FP.SATFINITE.E4M3.F32.PACK_AB_MERGE_C R13, RZ, R3, RZ ;  /* 0x00000003ff0d723e */ /* 0x000fe400048070ff */
[----:B------:R-:W-:-:S03]  /*2f650*/  PRMT R3, RZ, 0x7610, R3 ;  /* 0x00007610ff037816 */ /* 0x000fc60000000003 */
[----:B------:R1:W-:Y:S04]  /*2f660*/  @!P2 STG.E.U8 desc[UR8][R8.64+0xa8], R13 ;  /* 0x0000a80d0800a986 */ /* 0x0003e8000c101108 */
[----:B------:R-:W4:Y:S01]  /*2f670*/  @!P0 LDG.E.U8 R3, desc[UR8][R20.64+0xa9] ;  /* 0x0000a90814038981 */ /* 0x000f22000c1e1100 */
[----:B------:R-:W5:Y:S01]  /*2f680*/  @!P1 LDC.64 R16, c[0x0][0x5c0] ;  /* 0x00017000ff109b82 */ /* 0x000f620000000a00 */
[----:B-1----:R-:W-:Y:S02]  /*2f690*/  @!P0 IMAD.MOV.U32 R8, RZ, RZ, R6 ;  /* 0x000000ffff088224 */ /* 0x002fe400078e0006 */
[----:B------:R-:W-:Y:S02]  /*2f6a0*/  @!P0 IMAD.MOV.U32 R9, RZ, RZ, R25 ;  /* 0x000000ffff098224 */ /* 0x000fe400078e0019 */
[----:B------:R-:W-:-:S04]  /*2f6b0*/  @!P0 IMAD.WIDE.U32 R10, R4, 0x180, R8 ;  /* 0x00000180040a8825 */ /* 0x000fc800078e0008 */
[----:B------:R-:W-:Y:S01]  /*2f6c0*/  @!P0 IMAD R9, R5, 0x180, RZ ;  /* 0x0000018005098824 */ /* 0x000fe200078e02ff */
[----:B0-----:R-:W-:-:S04]  /*2f6d0*/  @!P0 IADD3 R8, P2, R10, R14, RZ ;  /* 0x0000000e0a088210 */ /* 0x001fc80007f5e0ff */
[----:B------:R-:W-:Y:S02]  /*2f6e0*/  @!P0 IADD3.X R9, R15, R11, R9, P2, !PT ;  /* 0x0000000b0f098210 */ /* 0x000fe400017fe409 */
[----:B----4-:R-:W-:-:S04]  /*2f6f0*/  LOP3.LUT R3, R3, 0xff, RZ, 0xc0, !PT ;  /* 0x000000ff03037812 */ /* 0x010fc800078ec0ff */
        /* <DEDUP_REMOVED lines=8> */
[----:B------:R-:W-:Y:S02]  /*2f780*/  @!P1 IMAD R15, R5, 0x180, RZ ;  /* 0x00000180050f9824 */ /* 0x000fe400078e02ff */
[----:B0-----:R-:W-:Y:S02]  /*2f790*/  @!P1 IMAD.MOV.U32 R8, RZ, RZ, R6 ;  /* 0x000000ffff089224 */ /* 0x001fe400078e0006 */
[----:B------:R-:W-:Y:S02]  /*2f7a0*/  @!P1 IMAD.MOV.U32 R9, RZ, RZ, R25 ;  /* 0x000000ffff099224 */ /* 0x000fe400078e0019 */
[----:B------:R-:W-:-:S04]  /*2f7b0*/  @!P1 IMAD.WIDE.U32 R10, R4, 0x180, R8 ;  /* 0x00000180040a9825 */ /* 0x000fc800078e0008 */
[----:B------:R-:W-:Y:S01]  /*2f7c0*/  @!P1 IMAD.IADD R12, R11, 0x1, R15 ;  /* 0x000000010b0c9824 */ /* 0x000fe200078e020f */
[----:B-----5:R-:W-:-:S04]  /*2f7d0*/  @!P1 IADD3 R10, P0, P2, R10, UR7, R16 ;  /* 0x000000070a0a9c10 */ /* 0x020fc8000fa1e010 */
[----:B------:R-:W-:Y:S02]  /*2f7e0*/  @!P1 IADD3.X R11, R12, UR6, R17, P0, P2 ;  /* 0x000000060c0b9c10 */ /* 0x000fe400087e4411 */
[----:B------:R-:W-:Y:S01]  /*2f7f0*/  ISETP.LT.OR P0, PT, R24, 0xaa, !P6 ;  /* 0x000000aa1800780c */ /* 0x000fe20007701670 */
[----:B------:R-:W-:Y:S01]  /*2f800*/  BSSY B1, `(.L_x_40) ;  /* 0x000000b000017945 */ /* 0x000fe20003800000 */
[----:B---3--:R-:W-:-:S04]  /*2f810*/  LOP3.LUT R3, R3, 0xff, RZ, 0xc0, !PT ;  /* 0x000000ff03037812 */ /* 0x008fc800078ec0ff */
[----:B------:R-:W-:-:S05]  /*2f820*/  F2FP.F16.E4M3.UNPACK_B R3, R3 ;  /* 0x00000003ff03723e */ /* 0x000fca00020006ff */
[----:B------:R-:W-:-:S05]  /*2f830*/  HADD2.F32 R3, -RZ, R3.H0_H0 ;  /* 0x20000003ff037230 */ /* 0x000fca0000004100 */
[----:B------:R-:W-:-:S04]  /*2f840*/  FMUL R3, R3, UR5 ;  /* 0x0000000503037c20 */ /* 0x000fc80008400000 */
[----:B--2---:R-:W-:-:S05]  /*2f850*/  FFMA R3, R221, UR4, R3 ;  /* 0x00000004dd037c23 */ /* 0x004fca0008000003 */
[----:B------:R-:W-:-:S05]  /*2f860*/  F2FP.SATFINITE.E4M3.F32.PACK_AB_MERGE_C R9, RZ, R3, RZ ;  /* 0x00000003ff09723e */ /* 0x000fca00048070ff */
[----:B------:R0:W-:Y:S01]  /*2f870*/  @!P1 STG.E.U8 desc[UR8][R10.64+0xa8], R9 ;  /* 0x0000a8090a009986 */ /* 0x0001e2000c101108 */
[----:B------:R-:W-:Y:S01]  /*2f880*/  PRMT R3, RZ, 0x7610, R3 ;  /* 0x00007610ff037816 */ /* 0x000fe20000000003 */
[----:B------:R-:W-:Y:S06]  /*2f890*/  @P0 BRA `(.L_x_41) ;  /* 0x0000000000040947 */ /* 0x000fec0003800000 */
[----:B------:R1:W5:Y:S02]  /*2f8a0*/  LDG.E.U8 R3, desc[UR8][R22.64+0xa9] ;  /* 0x0000a90816037981 */ /* 0x000364000c1e1100 */
.L_x_41:
[----:B------:R-:W-:Y:S05]  /*2f8b0*/  BSYNC B1 ;  /* 0x0000000000017941 */ /* 0x000fea0003800000 */
.L_x_40:
[----:B------:R-:W-:Y:S05]  /*2f8c0*/  @P0 BRA `(.L_x_42) ;  /* 0x0000011c00840947 */ /* 0x000fea0003800000 */
[----:B------:R-:W2:Y:S01]  /*2f8d0*/  LDL.LU R8, [R1+0x76c] ;  /* 0x00076c0001087983 */ /* 0x000ea20000300800 */
[----:B-----5:R-:W-:Y:S01]  /*2f8e0*/  LOP3.LUT R3, R3, 0xff, RZ, 0xc0, !PT ;  /* 0x000000ff03037812 */ /* 0x020fe200078ec0ff */
[----:B------:R-:W-:Y:S01]  /*2f8f0*/  IMAD.MOV.U32 R24, RZ, RZ, R6 ;  /* 0x000000ffff187224 */ /* 0x000fe200078e0006 */
[----:B------:R-:W-:Y:S01]  /*2f900*/  ULDC.64 UR14, c[0x0][0x5c0] ;  /* 0x00017000000e7ab9 */ /* 0x000fe20000000a00 */
[----:B------:R-:W-:Y:S01]  /*2f910*/  IMAD R5, R5, 0x180, RZ ;  /* 0x0000018005057824 */ /* 0x000fe200078e02ff */
[----:B------:R-:W-:Y:S01]  /*2f920*/  F2FP.F16.E4M3.UNPACK_B R3, R3 ;  /* 0x00000003ff03723e */ /* 0x000fe200020006ff */
[----:B------:R-:W-:-:S04]  /*2f930*/  IMAD.WIDE.U32 R24, R4, 0x180, R24 ;  /* 0x0000018004187825 */ /* 0x000fc800078e0018 */
[----:B------:R-:W-:Y:S02]  /*2f940*/  HADD2.F32 R3, -RZ, R3.H0_H0 ;  /* 0x20000003ff037230 */ /* 0x000fe40000004100 */
[----:B------:R-:W-:Y:S02]  /*2f950*/  IMAD.U32 R7, RZ, RZ, UR14 ;  /* 0x0000000eff077e24 */ /* 0x000fe4000f8e00ff */
[----:B------:R-:W-:Y:S02]  /*2f960*/  IMAD.IADD R5, R25, 0x1, R5 ;  /* 0x0000000119057824 */ /* 0x000fe400078e0205 */
[----:B------:R-:W-:Y:S01]  /*2f970*/  FMUL R3, R3, UR5 ;  /* 0x0000000503037c20 */ /* 0x000fe20008400000 */
[----:B------:R-:W-:Y:S01]  /*2f980*/  IMAD.U32 R4, RZ, RZ, UR15 ;  /* 0x0000000fff047e24 */ /* 0x000fe2000f8e00ff */
[----:B------:R-:W-:-:S04]  /*2f990*/  IADD3 R24, P0, P1, R24, UR7, R7 ;  /* 0x0000000718187c10 */ /* 0x000fc8000f91e007 */
[----:B------:R-:W-:Y:S01]  /*2f9a0*/  IADD3.X R25, R5, UR6, R4, P0, P1 ;  /* 0x0000000605197c10 */ /* 0x000fe200087e2404 */
[----:B--2---:R-:W-:-:S05]  /*2f9b0*/  FFMA R3, R8, UR4, R3 ;  /* 0x0000000408037c23 */ /* 0x004fca0008000003 */
[----:B------:R-:W-:-:S05]  /*2f9c0*/  F2FP.SATFINITE.E4M3.F32.PACK_AB_MERGE_C R3, RZ, R3, RZ ;  /* 0x00000003ff03723e */ /* 0x000fca00048070ff */
[----:B------:R2:W-:Y:S01]  /*2f9d0*/  STG.E.U8 desc[UR8][R24.64+0xa9], R3 ;  /* 0x0000a90318007986 */ /* 0x0005e2000c101108 */
[----:B------:R-:W-:Y:S05]  /*2f9e0*/  BRA `(.L_x_42) ;  /* 0x0000011c003c7947 */ /* 0x000fea0003800000 */
.L_x_39:
[----:B------:R-:W-:Y:S01]  /*2f9f0*/  ISETP.GE.AND P5, PT, R3, 0x1, PT ;  /* 0x000000010300780c */ /* 0x000fe20003fa6270 */
[----:B------:R-:W2:Y:S03]  /*2fa00*/  LDL.LU R31, [R1+0x240] ;  /* 0x00024000011f7983 */ /* 0x000ea60000300800 */
[----:B------:R-:W-:Y:S01]  /*2fa10*/  ISETP.LT.OR P0, PT, R24, 0x1, !P5 ;  /* 0x000000011800780c */ /* 0x000fe20006f01670 */
[----:B------:R-:W-:Y:S01]  /*2fa20*/  FMUL R10, R10, UR4 ;  /* 0x000000040a0a7c20 */ /* 0x000fe20008400000 */
[----:B------:R-:W-:Y:S01]  /*2fa30*/  ISETP.LT.OR P2, PT, R24, 0x2, !P5 ;  /* 0x000000021800780c */ /* 0x000fe20006f41670 */
[----:B------:R-:W-:Y:S01]  /*2fa40*/  FMUL R11, R11, UR4 ;  /* 0x000000040b0b7c20 */ /* 0x000fe20008400000 */
[----:B------:R-:W-:Y:S01]  /*2fa50*/  FMUL R12, R12, UR4 ;  /* 0x000000040c0c7c20 */ /* 0x000fe20008400000 */
[----:B------:R-:W-:Y:S01]  /*2fa60*/  FMUL R13, R13, UR4 ;  /* 0x000000040d0d7c20 */ /* 0x000fe20008400000 */
[----:B------:R-:W-:Y:S01]  /*2fa70*/  FMUL R14, R14, UR4 ;  /* 0x000000040e0e7c20 */ /* 0x000fe20008400000 */
[----:B------:R-:W-:Y:S01]  /*2fa80*/  LOP3.LUT R0, R0, 0xfffdffff, RZ, 0xc0, !PT ;  /* 0xfffdffff00007812 */ /* 0x000fe200078ec0ff */
[----:B------:R-:W-:Y:S01]  /*2fa90*/  FMUL R15, R15, UR4 ;  /* 0x000000040f0f7c20 */ /* 0x000fe20008400000 */
[----:B------:R-:W-:Y:S01]  /*2faa0*/  FMUL R16, R16, UR4 ;  /* 0x0000000410107c20 */ /* 0x000fe20008400000 */
[----:B------:R-:W-:Y:S01]  /*2fab0*/  LOP3.LUT R2, R2, 0xffefffff, RZ, 0xc0, !PT ;  /* 0xffefffff02027812 */ /* 0x000fe200078ec0ff */
[----:B------:R-:W-:Y:S01]  /*2fac0*/  FMUL R17, R17, UR4 ;  /* 0x0000000411117c20 */ /* 0x000fe20008400000 */
[----:B------:R-:W-:Y:S01]  /*2fad0*/  FMUL R18, R18, UR4 ;  /* 0x0000000412127c20 */ /* 0x000fe20008400000 */
[----:B------:R-:W0:Y:S01]  /*2fae0*/  @!P0 LDC.64 R8, c[0x0][0x5c0] ;  /* 0x00017000ff088b82 */ /* 0x000e220000000a00 */
[----:B------:R-:W-:Y:S01]  /*2faf0*/  F2FP.SATFINITE.E4M3.F32.PACK_AB_MERGE_C R10, RZ, R10, RZ ;  /* 0x0000000aff0a723e */ /* 0x000fe200048070ff */
[----:B------:R-:W-:Y:S01]  /*2fb00*/  FMUL R19, R19, UR4 ;  /* 0x0000000413137c20 */ /* 0x000fe20008400000 */
[----:B------:R-:W3:Y:S01]  /*2fb10*/  LDL.LU R30, [R1+0x244] ;  /* 0x00024400011e7983 */ /* 0x000ee20000300800 */
[----:B0-----:R-:W-:Y:S01]  /*2fb20*/  @!P0 IADD3 R8, P1, R6, R8, RZ ;  /* 0x0000000806088210 */ /* 0x001fe20007f3e0ff */
[----:B------:R-:W-:Y:S01]  /*2fb30*/  FMUL R20, R20, UR4 ;  /* 0x0000000414147c20 */ /* 0x000fe20008400000 */
[----:B------:R-:W-:Y:S01]  /*2fb40*/  F2FP.SATFINITE.E4M3.F32.PACK_AB_MERGE_C R11, RZ, R11, RZ ;  /* 0x0000000bff0b723e */ /* 0x000fe200048070ff */
[----:B------:R-:W-:Y:S01]  /*2fb50*/  FMUL R21, R21, UR4 ;  /* 0x0000000415157c20 */ /* 0x000fe20008400000 */
[----:B------:R-:W-:Y:S01]  /*2fb60*/  F2FP.SATFINITE.E4M3.F32.PACK_AB_MERGE_C R12, RZ, R12, RZ ;  /* 0x0000000cff0c723e */ /* 0x000fe200048070ff */
[----:B------:R-:W-:Y:S01]  /*2fb70*/  @!P0 IMAD.X R9, R25, 0x1, R9, P1 ;  /* 0x0000000119098824 */ /* 0x000fe200008e0609 */
[----:B------:R-:W-:Y:S01]  /*2fb80*/  F2FP.SATFINITE.E4M3.F32.PACK_AB_MERGE_C R13, RZ, R13, RZ ;  /* 0x0000000dff0d723e */ /* 0x000fe200048070ff */
[----:B------:R-:W-:Y:S01]  /*2fb90*/  FMUL R22, R22, UR4 ;  /* 0x0000000416167c20 */ /* 0x000fe20008400000 */
[----:B------:R-:W-:Y:S01]  /*2fba0*/  F2FP.SATFINITE.E4M3.F32.PACK_AB_MERGE_C R14, RZ, R14, RZ ;  /* 0x0000000eff0e723e */ /* 0x000fe200048070ff */
[----:B------:R-:W-:Y:S01]  /*2fbb0*/  FMUL R23, R23, UR4 ;  /* 0x0000000417177c20 */ /* 0x000fe20008400000 */
[----:B------:R0:W-:Y:S01]  /*2fbc0*/  @!P0 STG.E.U8 desc[UR8][R8.64], R10 ;  /* 0x0000000a08008986 */ /* 0x0001e2000c101108 */
[----:B------:R-:W-:-:S02]  /*2fbd0*/  @P5 LOP3.LUT R0, R0, 0x20000, RZ, 0xfc, !PT ;  /* 0x0002000000005812 */ /* 0x000fc400078efcff */
[----:B------:R-:W-:Y:S01]  /*2fbe0*/  F2FP.SATFINITE.E4M3.F32.PACK_AB_MERGE_C R15, RZ, R15, RZ ;  /* 0x0000000fff0f723e */ /* 0x000fe200048070ff */
[----:B------:R-:W-:Y:S01]  /*2fbf0*/  FMUL R232, R232, UR4 ;  /* 0x00000004e8e87c20 */ /* 0x000fe20008400000 */
[----:B------:R-:W-:Y:S01]  /*2fc00*/  F2FP.SATFINITE.E4M3.F32.PACK_AB_MERGE_C R16, RZ, R16, RZ ;  /* 0x00000010ff10723e */ /* 0x000fe200048070ff */
[----:B------:R-:W4:Y:S01]  /*2fc10*/  LDL.LU R35, [R1+0x248] ;  /* 0x0002480001237983 */ /* 0x000f220000300800 */
[----:B------:R-:W-:Y:S01]  /*2fc20*/  ISETP.GE.AND P0, PT, R3, 0x9, PT ;  /* 0x000000090300780c */ /* 0x000fe20003f06270 */
[----:B------:R-:W-:Y:S01]  /*2fc30*/  FMUL R233, R233, UR4 ;  /* 0x00000004e9e97c20 */ /* 0x000fe20008400000 */
[----:B------:R-:W-:Y:S01]  /*2fc40*/  F2FP.SATFINITE.E4M3.F32.PACK_AB_MERGE_C R17, RZ, R17, RZ ;  /* 0x00000011ff11723e */ /* 0x000fe200048070ff */
[----:B------:R-:W-:Y:S01]  /*2fc50*/  FMUL R234, R234, UR4 ;  /* 0x00000004eaea7c20 */ /* 0x000fe20008400000 */
[----:B------:R-:W-:Y:S01]  /*2fc60*/  ISETP.LT.OR P1, PT, R24, 0x1, !P0 ;  /* 0x000000011800780c */ /* 0x000fe20004721670 */
[----:B0-----:R-:W0:Y:S01]  /*2fc70*/  @!P2 LDC.64 R8, c[0x0][0x5c0] ;  /* 0x00017000ff08ab82 */ /* 0x001e220000000a00 */
[----:B------:R-:W-:Y:S01]  /*2fc80*/  F2FP.SATFINITE.E4M3.F32.PACK_AB_MERGE_C R18, RZ, R18, RZ ;  /* 0x00000012ff12723e */ /* 0x000fe200048070ff */
[----:B------:R-:W-:Y:S01]  /*2fc90*/  FMUL R235, R235, UR4 ;  /* 0x00000004ebeb7c20 */ /* 0x000fe20008400000 */
[----:B------:R-:W-:Y:S01]  /*2fca0*/  F2FP.SATFINITE.E4M3.F32.PACK_AB_MERGE_C R19, RZ, R19, RZ ;  /* 0x00000013ff13723e */ /* 0x000fe200048070ff */
[----:B------:R-:W-:Y:S01]  /*2fcb0*/  FMUL R236, R236, UR4 ;  /* 0x00000004ecec7c20 */ /* 0x000fe20008400000 */
[----:B------:R-:W-:Y:S01]  /*2fcc0*/  LOP3.LUT R0, R0, 0xffffdfff, RZ, 0xc0, !PT ;  /* 0xffffdfff00007812 */ /* 0x000fe200078ec0ff */
[----:B------:R-:W5:Y:S01]  /*2fcd0*/  LDL.LU R34, [R1+0x24c] ;  /* 0x00024c0001227983 */ /* 0x000f620000300800 */
[----:B------:R-:W-:Y:S01]  /*2fce0*/  F2FP.SATFINITE.E4M3.F32.PACK_AB_MERGE_C R20, RZ, R20, RZ ;  /* 0x00000014ff14723e */ /* 0x000fe200048070ff */
[----:B------:R-:W-:Y:S01]  /*2fcf0*/  FMUL R237, R237, UR4 ;  /* 0x00000004eded7c20 */ /* 0x000fe20008400000 */
[----:B------:R-:W-:Y:S01]  /*2fd00*/  @P0 LOP3.LUT R2, R2, 0x100000, RZ, 0xfc, !PT ;  /* 0x0010000002020812 */ /* 0x000fe200078efcff */
[----:B------:R-:W5:Y:S01]  /*2fd10*/  LDL.LU R33, [R1+0x250] ;  /* 0x0002500001217983 */ /* 0x000f620000300800 */
[----:B------:R-:W-:-:S02]  /*2fd20*/  F2FP.SATFINITE.E4M3.F32.PACK_AB_MERGE_C R21, RZ, R21, RZ ;  /* 0x00000015ff15723e */ /* 0x000fc400048070ff */
[----:B------:R-:W-:Y:S01]  /*2fd30*/  LOP3.LUT R2, R2, 0xfeffffff, RZ, 0xc0, !PT ;  /* 0xfeffffff02027812 */ /* 0x000fe200078ec0ff */
[----:B------:R-:W5:Y:S01]  /*2fd40*/  LDL.LU R32, [R1+0x254] ;  /* 0x0002540001207983 */ /* 0x000f620000300800 */
[----:B------:R-:W-:Y:S02]  /*2fd50*/  F2FP.SATFINITE.E4M3.F32.PACK_AB_MERGE_C R22, RZ, R22, RZ ;  /* 0x00000016ff16723e */ /* 0x000fe400048070ff */
[----:B------:R-:W-:Y:S02]  /*2fd60*/  F2FP.SATFINITE.E4M3.F32.PACK_AB_MERGE_C R23, RZ, R23, RZ ;  /* 0x00000017ff17723e */ /* 0x000fe400048070ff */
[----:B------:R-:W-:Y:S02]  /*2fd70*/  F2FP.SATFINITE.E4M3.F32.PACK_AB_MERGE_C R232, RZ, R232, RZ ;  /* 0x000000e8ffe8723e */ /* 0x000fe400048070ff */
[----:B------:R-:W-:Y:S02]  /*2fd80*/  F2FP.SATFINITE.E4M3.F32.PACK_AB_MERGE_C R233, RZ, R233, RZ ;  /* 0x000000e9ffe9723e */ /* 0x000fe400048070ff */
[----:B------:R-:W-:-:S02]  /*2fd90*/  F2FP.SATFINITE.E4M3.F32.PACK_AB_MERGE_C R234, RZ, R234, RZ ;  /* 0x000000eaffea723e */ /* 0x000fc400048070ff */
[----:B0-----:R-:W-:Y:S02]  /*2fda0*/  @!P2 IADD3 R8, P3, R6, R8, RZ ;  /* 0x000000080608a210 */ /* 0x001fe40007f7e0ff */
[----:B------:R-:W-:Y:S02]  /*2fdb0*/  F2FP.SATFINITE.E4M3.F32.PACK_AB_MERGE_C R235, RZ, R235, RZ ;  /* 0x000000ebffeb723e */ /* 0x000fe400048070ff */
[----:B------:R-:W-:Y:S01]  /*2fdc0*/  F2FP.SATFINITE.E4M3.F32.PACK_AB_MERGE_C R236, RZ, R236, RZ ;  /* 0x000000ecffec723e */ /* 0x000fe200048070ff */
[----:B------:R-:W-:Y:S01]  /*2fdd0*/  @!P2 IMAD.X R9, R25, 0x1, R9, P3 ;  /* 0x000000011909a824 */ /* 0x000fe200018e0609 */
[----:B------:R-:W-:-:S04]  /*2fde0*/  F2FP.SATFINITE.E4M3.F32.PACK_AB_MERGE_C R237, RZ, R237, RZ ;  /* 0x000000edffed723e */ /* 0x000fc800048070ff */
[----:B------:R0:W-:Y:S01]  /*2fdf0*/  @!P2 STG.E.U8 desc[UR8][R8.64+0x1], R11 ;  /* 0x0000010b0800a986 */ /* 0x0001e2000c101108 */
[----:B------:R-:W-:Y:S01]  /*2fe00*/  ISETP.LT.OR P2, PT, R24, 0x2, !P0 ;  /* 0x000000021800780c */ /* 0x000fe20004741670 */
[----:B0-----:R-:W0:Y:S02]  /*2fe10*/  @!P1 LDC.64 R8, c[0x0][0x5c0] ;  /* 0x00017000ff089b82 */ /* 0x001e240000000a00 */
[----:B0-----:R-:W-:-:S04]  /*2fe20*/  @!P1 IADD3 R8, P3, P4, R6, UR7, R8 ;  /* 0x0000000706089c10 */ /* 0x001fc8000fc7e008 */
[----:B------:R-:W-:-:S05]  /*2fe30*/  @!P1 IADD3.X R9, R25, UR6, R9, P3, P4 ;  /* 0x0000000619099c10 */ /* 0x000fca0009fe8409 */
[----:B------:R0:W-:Y:S01]  /*2fe40*/  @!P1 STG.E.U8 desc[UR8][R8.64], R12 ;  /* 0x0000000c08009986 */ /* 0x0001e2000c101108 */
[----:B------:R-:W-:Y:S01]  /*2fe50*/  ISETP.LT.OR P1, PT, R24, 0x9, !P5 ;  /* 0x000000091800780c */ /* 0x000fe20006f21670 */
[----:B0-----:R-:W0:-:S12]  /*2fe60*/  @!P2 LDC.64 R8, c[0x0][0x5c0] ;  /* 0x00017000ff08ab82 */ /* 0x001e180000000a00 */
[----:B------:R-:W1:Y:S01]  /*2fe70*/  @!P1 LDC.64 R10, c[0x0][0x5c0] ;  /* 0x00017000ff0a9b82 */ /* 0x000e620000000a00 */
[----:B0-----:R-:W-:-:S04]  /*2fe80*/  @!P2 IADD3 R8, P3, P4, R6, UR7, R8 ;  /* 0x000000070608ac10 */ /* 0x001fc8000fc7e008 */
[----:B------:R-:W-:-:S05]  /*2fe90*/  @!P2 IADD3.X R9, R25, UR6, R9, P3, P4 ;  /* 0x000000061909ac10 */ /* 0x000fca0009fe8409 */
[----:B------:R1:W-:Y:S01]  /*2fea0*/  @!P2 STG.E.U8 desc[UR8][R8.64+0x1], R13 ;  /* 0x0000010d0800a986 */ /* 0x0003e2000c101108 */
[C---:B------:R-:W-:Y:S02]  /*2feb0*/  ISETP.LT.OR P2, PT, R24.reuse, 0xa, !P5 ;  /* 0x0000000a1800780c */ /* 0x040fe40006f41670 */
[----:B------:R-:W-:Y:S02]  /*2fec0*/  ISETP.LT.OR P5, PT, R24, 0xa, !P0 ;  /* 0x0000000a1800780c */ /* 0x000fe400047a1670 */
[----:B-1----:R-:W-:-:S11]  /*2fed0*/  @!P1 IADD3 R8, P3, R6, R10, RZ ;  /* 0x0000000a06089210 */ /* 0x002fd60007f7e0ff */
[----:B------:R-:W0:Y:S01]  /*2fee0*/  @!P5 LDC.64 R12, c[0x0][0x5c0] ;  /* 0x00017000ff0cdb82 */ /* 0x000e220000000a00 */
[----:B------:R-:W-:Y:S01]  /*2fef0*/  @!P1 IMAD.X R9, R25, 0x1, R11, P3 ;  /* 0x0000000119099824 */ /* 0x000fe200018e060b */
[----:B------:R-:W-:-:S04]  /*2ff00*/  ISETP.LT.OR P3, PT, R24, 0x9, !P0 ;  /* 0x000000091800780c */ /* 0x000fc80004761670 */
[----:B------:R1:W-:Y:S09]  /*2ff10*/  @!P1 STG.E.U8 desc[UR8][R8.64+0x8], R14 ;  /* 0x0000080e08009986 */ /* 0x0003f2000c101108 */
[----:B------:R-:W2:Y:S08]  /*2ff20*/  @!P3 LDC.64 R10, c[0x0][0x5c0] ;  /* 0x00017000ff0abb82 */ /* 0x000eb00000000a00 */
[----:B-1----:R-:W1:Y:S02]  /*2ff30*/  @!P2 LDC.64 R8, c[0x0][0x5c0] ;  /* 0x00017000ff08ab82 */ /* 0x002e640000000a00 */
[----:B-1----:R-:W-:-:S05]  /*2ff40*/  @!P2 IADD3 R8, P1, R6, R8, RZ ;  /* 0x000000080608a210 */ /* 0x002fca0007f3e0ff */
[----:B------:R-:W-:-:S05]  /*2ff50*/  @!P2 IMAD.X R9, R25, 0x1, R9, P1 ;  /* 0x000000011909a824 */ /* 0x000fca00008e0609 */
[----:B------:R1:W-:Y:S01]  /*2ff60*/  @!P2 STG.E.U8 desc[UR8][R8.64+0x9], R15 ;  /* 0x0000090f0800a986 */ /* 0x0003e2000c101108 */
[----:B--2---:R-:W-:-:S04]  /*2ff70*/  @!P3 IADD3 R10, P1, P2, R6, UR7, R10 ;  /* 0x00000007060abc10 */ /* 0x004fc8000fa3e00a */
[----:B------:R-:W-:Y:S02]  /*2ff80*/  @!P3 IADD3.X R11, R25, UR6, R11, P1, P2 ;  /* 0x00000006190bbc10 */ /* 0x000fe40008fe440b */
[----:B0-----:R-:W-:-:S03]  /*2ff90*/  @!P5 IADD3 R14, P1, P2, R6, UR7, R12 ;  /* 0x00000007060edc10 */ /* 0x001fc6000fa3e00c */
[----:B------:R-:W-:Y:S01]  /*2ffa0*/  @!P3 STG.E.U8 desc[UR8][R10.64+0x8], R16 ;  /* 0x000008100a00b986 */ /* 0x000fe2000c101108 */
[----:B-1----:R-:W-:Y:S02]  /*2ffb0*/  @!P5 IADD3.X R15, R25, UR6, R13, P1, P2 ;  /* 0x00000006190fdc10 */ /* 0x002fe40008fe440d */
[----:B------:R-:W-:-:S03]  /*2ffc0*/  ISETP.GE.AND P1, PT, R3, 0x81, PT ;  /* 0x000000810300780c */ /* 0x000fc60003f26270 */
[----:B------:R-:W-:Y:S01]  /*2ffd0*/  @!P5 STG.E.U8 desc[UR8][R14.64+0x9], R17 ;  /* 0x000009110e00d986 */ /* 0x000fe2000c101108 */
[----:B------:R-:W-:-:S13]  /*2ffe0*/  ISETP.LT.OR P2, PT, R24, 0x1, !P1 ;  /* 0x000000011800780c */ /* 0x000fda0004f41670 */
[----:B------:R-:W0:Y:S02]  /*2fff0*/  @!P2 LDC.64 R8, c[0x0][0x5c0] ;  /* 0x00017000ff08ab82 */ /* 0x000e240000000a00 */
[----:B0-----:R-:W-:-:S04]  /*30000*/  @!P2 IADD3 R12, P4, P6, R6, UR11, R8 ;  /* 0x0000000b060cac10 */ /* 0x001fc8000fe9e008 */
[----:B------:R-:W-:Y:S02]  /*30010*/  @!P2 IADD3.X R13, R25, UR10, R9, P4, P6 ;  /* 0x0000000a190dac10 */ /* 0x000fe4000a7ec409 */
[----:B------:R-:W-:-:S03]  /*30020*/  ISETP.LT.OR P4, PT, R24, 0x2, !P1 ;  /* 0x000000021800780c */ /* 0x000fc60004f81670 */
[----:B------:R0:W-:Y:S10]  /*30030*/  @!P2 STG.E.U8 desc[UR8][R12.64], R18 ;  /* 0x000000120c00a986 */ /* 0x0001f4000c101108 */
[----:B------:R-:W1:Y:S01]  /*30040*/  @!P4 LDC.64 R8, c[0x0][0x5c0] ;  /* 0x00017000ff08cb82 */ /* 0x000e620000000a00 */
[----:B0-----:R-:W-:-:S02]  /*30050*/  IMAD.U32 R12, RZ, RZ, UR6 ;  /* 0x00000006ff0c7e24 */ /* 0x001fc4000f8e00ff */
[----:B------:R-:W-:Y:S01]  /*30060*/  IMAD.U32 R18, RZ, RZ, UR7 ;  /* 0x00000007ff127e24 */ /* 0x000fe2000f8e00ff */
[----:B-1----:R-:W-:-:S04]  /*30070*/  @!P4 IADD3 R10, P3, P6, R6, UR11, R8 ;  /* 0x0000000b060acc10 */ /* 0x002fc8000fe7e008 */
[----:B------:R-:W-:Y:S02]  /*30080*/  @!P4 IADD3.X R11, R25, UR10, R9, P3, P6 ;  /* 0x0000000a190bcc10 */ /* 0x000fe40009fec409 */
[----:B------:R-:W-:-:S03]  /*30090*/  ISETP.LT.OR P3, PT, R24, 0x9, !P1 ;  /* 0x000000091800780c */ /* 0x000fc60004f61670 */
[----:B------:R0:W-:Y:S10]  /*300a0*/  @!P4 STG.E.U8 desc[UR8][R10.64+0x1], R19 ;  /* 0x000001130a00c986 */ /* 0x0001f4000c101108 */
[----:B------:R-:W1:Y:S01]  /*300b0*/  @!P3 LDC.64 R8, c[0x0][0x5c0] ;  /* 0x00017000ff08bb82 */ /* 0x000e620000000a00 */
[----:B------:R-:W-:Y:S01]  /*300c0*/  @P3 LOP3.LUT R2, R2, 0x1000000, RZ, 0xfc, !PT ;  /* 0x0100000002023812 */ /* 0x000fe200078efcff */
[----:B0-----:R-:W-:-:S03]  /*300d0*/  IMAD.U32 R19, RZ, RZ, UR6 ;  /* 0x00000006ff137e24 */ /* 0x001fc6000f8e00ff */
[----:B------:R-:W-:-:S04]  /*300e0*/  LOP3.LUT R2, R2, 0xffdfffff, RZ, 0xc0, !PT ;  /* 0xffdfffff02027812 */ /* 0x000fc800078ec0ff */
[----:B------:R-:W-:-:S04]  /*300f0*/  @P1 LOP3.LUT R2, R2, 0x200000, RZ, 0xfc, !PT ;  /* 0x0020000002021812 */ /* 0x000fc800078efcff */
[----:B------:R-:W-:Y:S02]  /*30100*/  LOP3.LUT R2, R2, 0xfdffffff, RZ, 0xc0, !PT ;  /* 0xfdffffff02027812 */ /* 0x000fe400078ec0ff */
[----:B-1----:R-:W-:-:S04]  /*30110*/  @!P3 IADD3 R28, P0, P6, R6, UR11, R8 ;  /* 0x0000000b061cbc10 */ /* 0x002fc8000fe1e008 */
[----:B------:R-:W-:Y:S02]  /*30120*/  @!P3 IADD3.X R29, R25, UR10, R9, P0, P6 ;  /* 0x0000000a191dbc10 */ /* 0x000fe400087ec409 */
[----:B------:R-:W-:Y:S02]  /*30130*/  ISETP.LT.OR P0, PT, R24, 0xa, !P1 ;  /* 0x0000000a1800780c */ /* 0x000fe40004f01670 */
[----:B------:R-:W-:-:S04]  /*30140*/  ISETP.GE.AND P1, PT, R3, 0x101, PT ;  /* 0x000001010300780c */ /* 0x000fc80003f26270 */
[----:B------:R-:W-:-:S07]  /*30150*/  ISETP.LT.OR P3, PT, R24, 0x1, !P1 ;  /* 0x000000011800780c */ /* 0x000fce0004f61670 */
[----:B------:R-:W0:Y:S01]  /*30160*/  @!P0 LDC.64 R8, c[0x0][0x5c0] ;  /* 0x00017000ff088b82 */ /* 0x000e220000000a00 */
[----:B------:R-:W-:Y:S02]  /*30170*/  @P0 LOP3.LUT R2, R2, 0x2000000, RZ, 0xfc, !PT ;  /* 0x0200000002020812 */ /* 0x000fe400078efcff */
[----:B------:R-:W-:-:S04]  /*30180*/  @P1 LOP3.LUT R0, R0, 0x2000, RZ, 0xfc, !PT ;  /* 0x0000200000001812 */ /* 0x000fc800078efcff */
[----:B------:R-:W-:-:S04]  /*30190*/  LOP3.LUT R0, R0, 0xffffffbf, RZ, 0xc0, !PT ;  /* 0xffffffbf00007812 */ /* 0x000fc800078ec0ff */
[----:B------:R-:W-:-:S04]  /*301a0*/  @P3 LOP3.LUT R0, R0, 0x40, RZ, 0xfc, !PT ;  /* 0x0000004000003812 */ /* 0x000fc800078efcff */
[----:B------:R-:W-:Y:S02]  /*301b0*/  LOP3.LUT R0, R0, 0xffffffdf, RZ, 0xc0, !PT ;  /* 0xffffffdf00007812 */ /* 0x000fe400078ec0ff */
[----:B0-----:R-:W-:-:S04]  /*301c0*/  @!P0 IADD3 R16, P5, P6, R6, UR11, R8 ;  /* 0x0000000b06108c10 */ /* 0x001fc8000febe008 */
[----:B------:R-:W-:Y:S02]  /*301d0*/  @!P0 IADD3.X R17, R25, UR10, R9, P5, P6 ;  /* 0x0000000a19118c10 */ /* 0x000fe4000afec409 */
[----:B------:R-:W0:Y:S02]  /*301e0*/  @!P3 LDC.64 R8, c[0x0][0x5c0] ;  /* 0x00017000ff08bb82 */ /* 0x000e240000000a00 */
[----:B0-----:R-:W-:Y:S01]  /*301f0*/  @!P3 IADD3 R26, P2, P5, R6, UR61, R8 ;  /* 0x0000003d061abc10 */ /* 0x001fe2000fd5e008 */
[----:B------:R-:W-:-:S03]  /*30200*/  IMAD.U32 R8, RZ, RZ, UR7 ;  /* 0x00000007ff087e24 */ /* 0x000fc6000f8e00ff */
[----:B------:R-:W-:Y:S02]  /*30210*/  @!P3 IADD3.X R27, R25, UR60, R9, P2, P5 ;  /* 0x0000003c191bbc10 */ /* 0x000fe400097ea409 */
[----:B------:R-:W-:-:S04]  /*30220*/  ISETP.GE.AND P2, PT, R3, 0x89, PT ;  /* 0x000000890300780c */ /* 0x000fc80003f46270 */
[----:B------:R-:W-:-:S13]  /*30230*/  ISETP.LT.OR P5, PT, R24, 0x1, !P2 ;  /* 0x000000011800780c */ /* 0x000fda00057a1670 */
[----:B------:R-:W0:Y:S01]  /*30240*/  @!P5 LDC.64 R10, c[0x0][0x5c0] ;  /* 0x00017000ff0adb82 */ /* 0x000e220000000a00 */
[----:B------:R-:W-:-:S04]  /*30250*/  @!P5 IADD3 R8, P0, P6, R8, UR11, R6 ;  /* 0x0000000b0808dc10 */ /* 0x000fc8000fe1e006 */
[----:B------:R-:W-:Y:S02]  /*30260*/  @!P5 IADD3.X R12, R12, UR10, R25, P0, P6 ;  /* 0x0000000a0c0cdc10 */ /* 0x000fe400087ec419 */
[----:B------:R-:W-:-:S13]  /*30270*/  ISETP.LT.OR P0, PT, R24, 0x2, !P1 ;  /* 0x000000021800780c */ /* 0x000fda0004f01670 */
[----:B------:R-:W-:Y:S02]  /*30280*/  @P0 LOP3.LUT R0, R0, 0x20, RZ, 0xfc, !PT ;  /* 0x0000002000000812 */ /* 0x000fe400078efcff */
[----:B0-----:R-:W-:Y:S02]  /*30290*/  @!P5 IADD3 R10, P3, R8, R10, RZ ;  /* 0x0000000a080ad210 */ /* 0x001fe40007f7e0ff */
[----:B------:R-:W0:Y:S01]  /*302a0*/  @!P0 LDC.64 R8, c[0x0][0x5c0] ;  /* 0x00017000ff088b82 */ /* 0x000e220000000a00 */
[----:B------:R-:W-:Y:S02]  /*302b0*/  LOP3.LUT R0, R0, 0xffffffef, RZ, 0xc0, !PT ;  /* 0xffffffef00007812 */ /* 0x000fe400078ec0ff */
[----:B------:R-:W-:Y:S01]  /*302c0*/  @!P5 IMAD.X R11, R12, 0x1, R11, P3 ;  /* 0x000000010c0bd824 */ /* 0x000fe200018e060b */
[C---:B------:R-:W-:Y:S02]  /*302d0*/  ISETP.LT.OR P3, PT, R24.reuse, 0x9, !P1 ;  /* 0x000000091800780c */ /* 0x040fe40004f61670 */
[----:B------:R-:W-:-:S02]  /*302e0*/  ISETP.LT.OR P1, PT, R24, 0xa, !P1 ;  /* 0x0000000a1800780c */ /* 0x000fc40004f21670 */
[----:B------:R1:W-:Y:S09]  /*302f0*/  @!P5 STG.E.U8 desc[UR8][R10.64], R20 ;  /* 0x000000140a00d986 */ /* 0x0003f2000c101108 */
[----:B------:R-:W-:Y:S01]  /*30300*/  @P3 LOP3.LUT R0, R0, 0x10, RZ, 0xfc, !PT ;  /* 0x0000001000003812 */ /* 0x000fe200078efcff */
[----:B-1----:R-:W-:-:S03]  /*30310*/  IMAD.U32 R10, RZ, RZ, UR7 ;  /* 0x00000007ff0a7e24 */ /* 0x002fc6000f8e00ff */
[----:B------:R-:W-:Y:S01]  /*30320*/  LOP3.LUT R0, R0, 0xfffffff7, RZ, 0xc0, !PT ;  /* 0xfffffff700007812 */ /* 0x000fe200078ec0ff */
[----:B------:R-:W-:Y:S01]  /*30330*/  IMAD.U32 R11, RZ, RZ, UR6 ;  /* 0x00000006ff0b7e24 */ /* 0x000fe2000f8e00ff */
[----:B0-----:R-:W-:Y:S01]  /*30340*/  @!P0 IADD3 R14, P4, P6, R6, UR61, R8 ;  /* 0x0000003d060e8c10 */ /* 0x001fe2000fe9e008 */
[----:B------:R-:W-:Y:S01]  /*30350*/  IMAD.U32 R20, RZ, RZ, UR7 ;  /* 0x00000007ff147e24 */ /* 0x000fe2000f8e00ff */
[----:B------:R-:W-:Y:S02]  /*30360*/  @P1 LOP3.LUT R0, R0, 0x8, RZ, 0xfc, !PT ;  /* 0x0000000800001812 */ /* 0x000fe400078efcff */
[----:B------:R-:W-:Y:S02]  /*30370*/  @!P0 IADD3.X R15, R25, UR60, R9, P4, P6 ;  /* 0x0000003c190f8c10 */ /* 0x000fe4000a7ec409 */
[----:B------:R-:W-:Y:S02]  /*30380*/  ISETP.LT.OR P4, PT, R24, 0x2, !P2 ;  /* 0x000000021800780c */ /* 0x000fe40005781670 */
[----:B------:R-:W-:-:S11]  /*30390*/  LOP3.LUT P0, RZ, R2, 0x2000000, RZ, 0xc0, !PT ;  /* 0x0200000002ff7812 */ /* 0x000fd6000780c0ff */
[----:B------:R-:W0:Y:S01]  /*303a0*/  @!P4 LDC.64 R8, c[0x0][0x5c0] ;  /* 0x00017000ff08cb82 */ /* 0x000e220000000a00 */
[----:B------:R-:W-:-:S04]  /*303b0*/  @!P4 IADD3 R10, P5, P6, R10, UR11, R6 ;  /* 0x0000000b0a0acc10 */ /* 0x000fc8000febe006 */
[----:B------:R-:W-:Y:S02]  /*303c0*/  @!P4 IADD3.X R11, R11, UR10, R25, P5, P6 ;  /* 0x0000000a0b0bcc10 */ /* 0x000fe4000afec419 */
[----:B0-----:R-:W-:-:S05]  /*303d0*/  @!P4 IADD3 R10, P5, R10, R8, RZ ;  /* 0x000000080a0ac210 */ /* 0x001fca0007fbe0ff */
[----:B------:R-:W-:Y:S02]  /*303e0*/  @!P4 IMAD.X R11, R11, 0x1, R9, P5 ;  /* 0x000000010b0bc824 */ /* 0x000fe400028e0609 */
[----:B------:R-:W0:Y:S03]  /*303f0*/  @!P3 LDC.64 R8, c[0x0][0x5c0] ;  /* 0x00017000ff08bb82 */ /* 0x000e260000000a00 */
[----:B------:R1:W-:Y:S02]  /*30400*/  @!P4 STG.E.U8 desc[UR8][R10.64+0x1], R21 ;  /* 0x000001150a00c986 */ /* 0x0003e4000c101108 */
[----:B-1----:R-:W-:Y:S01]  /*30410*/  IMAD.U32 R21, RZ, RZ, UR6 ;  /* 0x00000006ff157e24 */ /* 0x002fe2000f8e00ff */
[----:B0-----:R-:W-:-:S04]  /*30420*/  @!P3 IADD3 R12, P5, P6, R6, UR61, R8 ;  /* 0x0000003d060cbc10 */ /* 0x001fc8000febe008 */
[----:B------:R-:W-:Y:S02]  /*30430*/  @!P3 IADD3.X R13, R25, UR60, R9, P5, P6 ;  /* 0x0000003c190dbc10 */ /* 0x000fe4000afec409 */
[----:B------:R-:W0:Y:S01]  /*30440*/  @!P1 LDC.64 R8, c[0x0][0x5c0] ;  /* 0x00017000ff089b82 */ /* 0x000e220000000a00 */
[----:B------:R-:W-:Y:S02]  /*30450*/  LOP3.LUT P3, RZ, R2, 0x1000000, RZ, 0xc0, !PT ;  /* 0x0100000002ff7812 */ /* 0x000fe4000786c0ff */
[----:B------:R-:W-:Y:S02]  /*30460*/  ISETP.LT.OR P6, PT, R24, 0xa, !P2 ;  /* 0x0000000a1800780c */ /* 0x000fe400057c1670 */
[----:B------:R-:W-:-:S04]  /*30470*/  LOP3.LUT R2, R2, 0xffbfffff, RZ, 0xc0, !PT ;  /* 0xffbfffff02027812 */ /* 0x000fc800078ec0ff */
[----:B------:R-:W-:-:S04]  /*30480*/  @P2 LOP3.LUT R2, R2, 0x400000, RZ, 0xfc, !PT ;  /* 0x0040000002022812 */ /* 0x000fc800078efcff */
[----:B------:R-:W-:Y:S01]  /*30490*/  LOP3.LUT R2, R2, 0xff7fffff, RZ, 0xc0, !PT ;  /* 0xff7fffff02027812 */ /* 0x000fe200078ec0ff */
[----:B------:R1:W-:Y:S04]  /*304a0*/  @!P3 STG.E.U8 desc[UR8][R28.64+0x8], R22 ;  /* 0x000008161c00b986 */ /* 0x0003e8000c101108 */
[----:B------:R2:W-:Y:S01]  /*304b0*/  @!P0 STG.E.U8 desc[UR8][R16.64+0x9], R23 ;  /* 0x0000091710008986 */ /* 0x0005e2000c101108 */
[----:B0-----:R-:W-:Y:S01]  /*304c0*/  @!P1 IADD3 R10, P4, P5, R6, UR61, R8 ;  /* 0x0000003d060a9c10 */ /* 0x001fe2000fd9e008 */
[----:B-1----:R-:W-:-:S03]  /*304d0*/  IMAD.U32 R22, RZ, RZ, UR6 ;  /* 0x00000006ff167e24 */ /* 0x002fc6000f8e00ff */
[----:B------:R-:W-:Y:S02]  /*304e0*/  @!P1 IADD3.X R11, R25, UR60, R9, P4, P5 ;  /* 0x0000003c190b9c10 */ /* 0x000fe4000a7ea409 */
[----:B------:R-:W-:Y:S01]  /*304f0*/  ISETP.LT.OR P5, PT, R24, 0x9, !P2 ;  /* 0x000000091800780c */ /* 0x000fe200057a1670 */
[----:B--2---:R-:W-:Y:S01]  /*30500*/  IMAD.U32 R17, RZ, RZ, UR7 ;  /* 0x00000007ff117e24 */ /* 0x004fe2000f8e00ff */
[----:B------:R-:W-:Y:S01]  /*30510*/  LOP3.LUT P2, RZ, R0, 0x40, RZ, 0xc0, !PT ;  /* 0x0000004000ff7812 */ /* 0x000fe2000784c0ff */
[----:B------:R-:W-:Y:S02]  /*30520*/  IMAD.U32 R16, RZ, RZ, UR7 ;  /* 0x00000007ff107e24 */ /* 0x000fe4000f8e00ff */
[----:B------:R-:W-:-:S08]  /*30530*/  IMAD.U32 R23, RZ, RZ, UR6 ;  /* 0x00000006ff177e24 */ /* 0x000fd0000f8e00ff */
[----:B------:R-:W0:Y:S01]  /*30540*/  @!P5 LDC.64 R8, c[0x0][0x5c0] ;  /* 0x00017000ff08db82 */ /* 0x000e220000000a00 */
[--C-:B------:R-:W-:Y:S02]  /*30550*/  @!P5 IADD3 R18, P3, P4, R18, UR11, R6.reuse ;  /* 0x0000000b1212dc10 */ /* 0x100fe4000fc7e006 */
[----:B------:R-:W-:Y:S02]  /*30560*/  @P2 LOP3.LUT R2, R2, 0x800000, RZ, 0xfc, !PT ;  /* 0x0080000002022812 */ /* 0x000fe400078efcff */
[----:B------:R-:W-:Y:S02]  /*30570*/  @!P5 IADD3.X R19, R19, UR10, R25, P3, P4 ;  /* 0x0000000a1313dc10 */ /* 0x000fe40009fe8419 */
[----:B------:R-:W-:-:S04]  /*30580*/  @!P6 IADD3 R20, P3, P4, R20, UR11, R6 ;  /* 0x0000000b1414ec10 */ /* 0x000fc8000fc7e006 */
[----:B------:R-:W-:Y:S02]  /*30590*/  @!P6 IADD3.X R21, R21, UR10, R25, P3, P4 ;  /* 0x0000000a1515ec10 */ /* 0x000fe40009fe8419 */
[----:B------:R-:W-:-:S04]  /*305a0*/  ISETP.GE.AND P3, PT, R3, 0x109, PT ;  /* 0x000001090300780c */ /* 0x000fc80003f66270 */
[----:B------:R-:W-:Y:S02]  /*305b0*/  ISETP.LT.OR P4, PT, R24, 0x1, !P3 ;  /* 0x000000011800780c */ /* 0x000fe40005f81670 */
[----:B0-----:R-:W-:Y:S01]  /*305c0*/  @!P5 IADD3 R8, P0, R18, R8, RZ ;  /* 0x000000081208d210 */ /* 0x001fe20007f1e0ff */
[----:B------:R-:W-:-:S04]  /*305d0*/  IMAD.U32 R18, RZ, RZ, UR6 ;  /* 0x00000006ff127e24 */ /* 0x000fc8000f8e00ff */
[----:B------:R-:W-:-:S06]  /*305e0*/  @!P5 IMAD.X R9, R19, 0x1, R9, P0 ;  /* 0x000000011309d824 */ /* 0x000fcc00000e0609 */
[--C-:B------:R-:W-:Y:S01]  /*305f0*/  @!P4 IADD3 R17, P1, P2, R17, UR61, R6.reuse ;  /* 0x0000003d1111cc10 */ /* 0x100fe2000fa3e006 */
[----:B------:R-:W-:Y:S01]  /*30600*/  IMAD.U32 R19, RZ, RZ, UR7 ;  /* 0x00000007ff137e24 */ /* 0x000fe2000f8e00ff */
[----:B------:R0:W-:Y:S01]  /*30610*/  @!P5 STG.E.U8 desc[UR8][R8.64+0x8], R232 ;  /* 0x000008e80800d986 */ /* 0x0001e2000c101108 */
[----:B------:R-:W-:Y:S02]  /*30620*/  ISETP.LT.OR P5, PT, R24, 0x2, !P3 ;  /* 0x000000021800780c */ /* 0x000fe40005fa1670 */
[----:B------:R-:W-:Y:S01]  /*30630*/  @!P4 IADD3.X R22, R22, UR60, R25, P1, P2 ;  /* 0x0000003c1616cc10 */ /* 0x000fe20008fe4419 */
[----:B0-----:R-:W0:Y:S10]  /*30640*/  @!P6 LDC.64 R8, c[0x0][0x5c0] ;  /* 0x00017000ff08eb82 */ /* 0x001e340000000a00 */
[----:B------:R-:W-:-:S04]  /*30650*/  @!P5 IADD3 R16, P0, P1, R16, UR61, R6 ;  /* 0x0000003d1010dc10 */ /* 0x000fc8000f91e006 */
[----:B------:R-:W-:Y:S02]  /*30660*/  @!P5 IADD3.X R18, R18, UR60, R25, P0, P1 ;  /* 0x0000003c1212dc10 */ /* 0x000fe400087e2419 */
[----:B------:R-:W-:Y:S02]  /*30670*/  ISETP.LT.OR P1, PT, R24, 0x9, !P3 ;  /* 0x000000091800780c */ /* 0x000fe40005f21670 */
[----:B0-----:R-:W-:Y:S01]  /*30680*/  @!P6 IADD3 R8, P0, R20, R8, RZ ;  /* 0x000000081408e210 */ /* 0x001fe20007f1e0ff */
[----:B------:R-:W-:-:S04]  /*30690*/  IMAD.U32 R20, RZ, RZ, UR6 ;  /* 0x00000006ff147e24 */ /* 0x000fc8000f8e00ff */
[----:B------:R-:W-:-:S06]  /*306a0*/  @!P6 IMAD.X R9, R21, 0x1, R9, P0 ;  /* 0x000000011509e824 */ /* 0x000fcc00000e0609 */
[----:B------:R-:W-:Y:S01]  /*306b0*/  @!P1 IADD3 R19, P0, P2, R19, UR61, R6 ;  /* 0x0000003d13139c10 */ /* 0x000fe2000fa1e006 */
[----:B------:R-:W-:-:S03]  /*306c0*/  IMAD.U32 R21, RZ, RZ, UR7 ;  /* 0x00000007ff157e24 */ /* 0x000fc6000f8e00ff */
[----:B------:R-:W-:Y:S01]  /*306d0*/  @!P1 IADD3.X R20, R20, UR60, R25, P0, P2 ;  /* 0x0000003c14149c10 */ /* 0x000fe200087e4419 */
[----:B------:R0:W-:Y:S01]  /*306e0*/  @!P6 STG.E.U8 desc[UR8][R8.64+0x9], R233 ;  /* 0x000009e90800e986 */ /* 0x0001e2000c101108 */
[----:B------:R-:W-:Y:S01]  /*306f0*/  ISETP.LT.OR P0, PT, R24, 0xa, !P3 ;  /* 0x0000000a1800780c */ /* 0x000fe20005f01670 */
[----:B0-----:R-:W0:-:S12]  /*30700*/  @!P4 LDC.64 R8, c[0x0][0x5c0] ;  /* 0x00017000ff08cb82 */ /* 0x001e180000000a00 */
[----:B------:R-:W-:-:S04]  /*30710*/  @!P0 IADD3 R21, P2, P6, R21, UR61, R6 ;  /* 0x0000003d15158c10 */ /* 0x000fc8000fe5e006 */
[----:B------:R-:W-:Y:S02]  /*30720*/  @!P0 IADD3.X R23, R23, UR60, R25, P2, P6 ;  /* 0x0000003c17178c10 */ /* 0x000fe400097ec419 */
[----:B------:R-:W-:Y:S02]  /*30730*/  LOP3.LUT P2, RZ, R2, 0x800000, RZ, 0xc0, !PT ;  /* 0x0080000002ff7812 */ /* 0x000fe4000784c0ff */
[----:B------:R-:W-:-:S11]  /*30740*/  LOP3.LUT P6, RZ, R0, 0x20, RZ, 0xc0, !PT ;  /* 0x0000002000ff7812 */ /* 0x000fd600078cc0ff */
[----:B------:R-:W-:Y:S01]  /*30750*/  @!P2 STG.E.U8 desc[UR8][R26.64], R234 ;  /* 0x000000ea1a00a986 */ /* 0x000fe2000c101108 */
[----:B------:R-:W-:Y:S01]  /*30760*/  BSSY B1, `(.L_x_43) ;  /* 0x000004d000017945 */ /* 0x000fe20003800000 */
[----:B------:R-:W-:Y:S02]  /*30770*/  LOP3.LUT P2, RZ, R2, 0x400000, RZ, 0xc0, !PT ;  /* 0x0040000002ff7812 */ /* 0x000fe4000784c0ff */
[----:B------:R-:W-:Y:S01]  /*30780*/  @!P6 STG.E.U8 desc[UR8][R14.64+0x1], R235 ;  /* 0x000001eb0e00e986 */ /* 0x000fe2000c101108 */
[----:B0-----:R-:W-:-:S05]  /*30790*/  @!P4 IADD3 R8, P6, R17, R8, RZ ;  /* 0x000000081108c210 */ /* 0x001fca0007fde0ff */
[----:B------:R-:W-:Y:S01]  /*307a0*/  @!P4 IMAD.X R9, R22, 0x1, R9, P6 ;  /* 0x000000011609c824 */ /* 0x000fe200030e0609 */
[----:B------:R-:W-:-:S04]  /*307b0*/  LOP3.LUT P6, RZ, R0, 0x8, RZ, 0xc0, !PT ;  /* 0x0000000800ff7812 */ /* 0x000fc800078cc0ff */
[----:B------:R0:W-:Y:S02]  /*307c0*/  @!P4 STG.E.U8 desc[UR8][R8.64], R236 ;  /* 0x000000ec0800c986 */ /* 0x0001e4000c101108 */
[----:B0-----:R-:W0:Y:S02]  /*307d0*/  @!P5 LDC.64 R8, c[0x0][0x5c0] ;  /* 0x00017000ff08db82 */ /* 0x001e240000000a00 */
[----:B0-----:R-:W-:-:S05]  /*307e0*/  @!P5 IADD3 R8, P4, R16, R8, RZ ;  /* 0x000000081008d210 */ /* 0x001fca0007f9e0ff */
[----:B------:R-:W-:Y:S01]  /*307f0*/  @!P5 IMAD.X R9, R18, 0x1, R9, P4 ;  /* 0x000000011209d824 */ /* 0x000fe200020e0609 */
[----:B------:R-:W-:-:S04]  /*30800*/  LOP3.LUT P4, RZ, R0, 0x10, RZ, 0xc0, !PT ;  /* 0x0000001000ff7812 */ /* 0x000fc8000788c0ff */
[----:B------:R0:W-:Y:S02]  /*30810*/  @!P5 STG.E.U8 desc[UR8][R8.64+0x1], R237 ;  /* 0x000001ed0800d986 */ /* 0x0001e4000c101108 */
[----:B0-----:R-:W-:Y:S02]  /*30820*/  FMUL R8, R31, UR4 ;  /* 0x000000041f087c20 */ /* 0x001fe40008400000 */
[----:B------:R-:W2:Y:S03]  /*30830*/  LDL.LU R31, [R1+0x258] ;  /* 0x00025800011f7983 */ /* 0x000ea60000300800 */
[----:B------:R-:W-:-:S05]  /*30840*/  F2FP.SATFINITE.E4M3.F32.PACK_AB_MERGE_C R8, RZ, R8, RZ ;  /* 0x00000008ff08723e */ /* 0x000fca00048070ff */
[----:B------:R3:W-:Y:S02]  /*30850*/  @!P4 STG.E.U8 desc[UR8][R12.64+0x8], R8 ;  /* 0x000008080c00c986 */ /* 0x0007e4000c101108 */
[----:B---3--:R-:W-:Y:S02]  /*30860*/  FMUL R8, R30, UR4 ;  /* 0x000000041e087c20 */ /* 0x008fe40008400000 */
[----:B------:R-:W3:Y:S01]  /*30870*/  LDL.LU R30, [R1+0x25c] ;  /* 0x00025c00011e7983 */ /* 0x000ee20000300800 */
[----:B------:R-:W-:-:S04]  /*30880*/  ISETP.GE.AND P4, PT, R3, 0x181, PT ;  /* 0x000001810300780c */ /* 0x000fc80003f86270 */
[----:B------:R-:W-:Y:S02]  /*30890*/  ISETP.LT.OR P5, PT, R24, 0x1, !P4 ;  /* 0x000000011800780c */ /* 0x000fe400067a1670 */
[----:B------:R-:W-:-:S05]  /*308a0*/  F2FP.SATFINITE.E4M3.F32.PACK_AB_MERGE_C R8, RZ, R8, RZ ;  /* 0x00000008ff08723e */ /* 0x000fca00048070ff */
[----:B------:R0:W-:Y:S06]  /*308b0*/  @!P6 STG.E.U8 desc[UR8][R10.64+0x9], R8 ;  /* 0x000009080a00e986 */ /* 0x0001ec000c101108 */
        /* <DEDUP_REMOVED lines=8> */
[----:B----4-:R-:W-:-:S05]  /*30940*/  FMUL R10, R35, UR4 ;  /* 0x00000004230a7c20 */ /* 0x010fca0008400000 */
[----:B------:R-:W-:Y:S02]  /*30950*/  F2FP.SATFINITE.E4M3.F32.PACK_AB_MERGE_C R10, RZ, R10, RZ ;  /* 0x0000000aff0a723e */ /* 0x000fe400048070ff */
[----:B0-----:R-:W-:-:S05]  /*30960*/  @!P1 IADD3 R8, P6, R19, R8, RZ ;  /* 0x0000000813089210 */ /* 0x001fca0007fde0ff */
[----:B------:R-:W-:Y:S01]  /*30970*/  @!P1 IMAD.X R9, R20, 0x1, R9, P6 ;  /* 0x0000000114099824 */ /* 0x000fe200030e0609 */
[----:B------:R-:W-:-:S04]  /*30980*/  ISETP.LT.OR P6, PT, R24, 0x2, !P4 ;  /* 0x000000021800780c */ /* 0x000fc800067c1670 */
[----:B------:R0:W-:Y:S09]  /*30990*/  @!P1 STG.E.U8 desc[UR8][R8.64+0x8], R10 ;  /* 0x0000080a08009986 */ /* 0x0001f2000c101108 */
[----:B0-----:R-:W0:Y:S01]  /*309a0*/  @!P6 LDC.64 R8, c[0x0][0x5c0] ;  /* 0x00017000ff08eb82 */ /* 0x001e220000000a00 */
[----:B------:R-:W-:-:S02]  /*309b0*/  @!P6 IMAD.MOV.U32 R10, RZ, RZ, R6 ;  /* 0x000000ffff0ae224 */ /* 0x000fc400078e0006 */
[----:B------:R-:W-:Y:S02]  /*309c0*/  @!P6 IMAD.MOV.U32 R11, RZ, RZ, R25 ;  /* 0x000000ffff0be224 */ /* 0x000fe400078e0019 */
[----:B------:R-:W-:-:S04]  /*309d0*/  @!P6 IMAD.WIDE.U32 R10, R4, 0x180, R10 ;  /* 0x00000180040ae825 */ /* 0x000fc800078e000a */
[----:B------:R-:W-:Y:S01]  /*309e0*/  @!P6 IMAD R14, R5, 0x180, RZ ;  /* 0x00000180050ee824 */ /* 0x000fe200078e02ff */
[----:B0-----:R-:W-:-:S04]  /*309f0*/  @!P6 IADD3 R10, P1, R10, R8, RZ ;  /* 0x000000080a0ae210 */ /* 0x001fc80007f3e0ff */
[----:B------:R-:W-:Y:S02]  /*30a00*/  @!P6 IADD3.X R11, R9, R11, R14, P1, !PT ;  /* 0x0000000b090be210 */ /* 0x000fe40000ffe40e */
[----:B------:R-:W0:Y:S01]  /*30a10*/  @!P0 LDC.64 R8, c[0x0][0x5c0] ;  /* 0x00017000ff088b82 */ /* 0x000e220000000a00 */
[----:B-----5:R-:W-:-:S05]  /*30a20*/  FMUL R14, R34, UR4 ;  /* 0x00000004220e7c20 */ /* 0x020fca0008400000 */
[----:B------:R-:W-:Y:S02]  /*30a30*/  F2FP.SATFINITE.E4M3.F32.PACK_AB_MERGE_C R14, RZ, R14, RZ ;  /* 0x0000000eff0e723e */ /* 0x000fe400048070ff */
[----:B0-----:R-:W-:-:S05]  /*30a40*/  @!P0 IADD3 R8, P1, R21, R8, RZ ;  /* 0x0000000815088210 */ /* 0x001fca0007f3e0ff */
[----:B------:R-:W-:-:S05]  /*30a50*/  @!P0 IMAD.X R9, R23, 0x1, R9, P1 ;  /* 0x0000000117098824 */ /* 0x000fca00008e0609 */
[----:B------:R0:W-:Y:S02]  /*30a60*/  @!P0 STG.E.U8 desc[UR8][R8.64+0x9], R14 ;  /* 0x0000090e08008986 */ /* 0x0001e4000c101108 */
[----:B0-----:R-:W-:-:S05]  /*30a70*/  FMUL R8, R33, UR4 ;  /* 0x0000000421087c20 */ /* 0x001fca0008400000 */
[----:B------:R-:W-:-:S05]  /*30a80*/  F2FP.SATFINITE.E4M3.F32.PACK_AB_MERGE_C R8, RZ, R8, RZ ;  /* 0x00000008ff08723e */ /* 0x000fca00048070ff */
[----:B------:R0:W-:Y:S01]  /*30a90*/  @!P5 STG.E.U8 desc[UR8][R12.64], R8 ;  /* 0x000000080c00d986 */ /* 0x0001e2000c101108 */
[----:B------:R-:W-:Y:S02]  /*30aa0*/  ISETP.GE.AND P5, PT, R3, 0x189, PT ;  /* 0x000001890300780c */ /* 0x000fe40003fa6270 */
[----:B------:R-:W-:Y:S01]  /*30ab0*/  LOP3.LUT R0, R0, 0xffbfffff, RZ, 0xc0, !PT ;  /* 0xffbfffff00007812 */ /* 0x000fe200078ec0ff */
[----:B0-----:R-:W-:-:S10]  /*30ac0*/  FMUL R8, R32, UR4 ;  /* 0x0000000420087c20 */ /* 0x001fd40008400000 */
[----:B------:R-:W-:Y:S02]  /*30ad0*/  @P5 LOP3.LUT R0, R0, 0x400000, RZ, 0xfc, !PT ;  /* 0x0040000000005812 */ /* 0x000fe400078efcff */
[----:B------:R-:W-:Y:S02]  /*30ae0*/  ISETP.LT.OR P5, PT, R24, 0x1, !P5 ;  /* 0x000000011800780c */ /* 0x000fe40006fa1670 */
[----:B------:R-:W-:-:S05]  /*30af0*/  F2FP.SATFINITE.E4M3.F32.PACK_AB_MERGE_C R8, RZ, R8, RZ ;  /* 0x00000008ff08723e */ /* 0x000fca00048070ff */
[----:B------:R0:W-:Y:S01]  /*30b00*/  @!P6 STG.E.U8 desc[UR8][R10.64+0x1], R8 ;  /* 0x000001080a00e986 */ /* 0x0001e2000c101108 */
[C---:B------:R-:W-:Y:S02]  /*30b10*/  LOP3.LUT P1, RZ, R2.reuse, 0x200000, RZ, 0xc0, !PT ;  /* 0x0020000002ff7812 */ /* 0x040fe4000782c0ff */
[----:B------:R-:W-:Y:S01]  /*30b20*/  LOP3.LUT P0, RZ, R2, 0x100000, RZ, 0xc0, !PT ;  /* 0x0010000002ff7812 */ /* 0x000fe2000780c0ff */
[----:B--2---:R-:W-:-:S05]  /*30b30*/  FMUL R9, R31, UR4 ;  /* 0x000000041f097c20 */ /* 0x004fca0008400000 */
[----:B0-----:R-:W-:Y:S01]  /*30b40*/  F2FP.SATFINITE.E4M3.F32.PACK_AB_MERGE_C R11, RZ, R9, RZ ;  /* 0x00000009ff0b723e */ /* 0x001fe200048070ff */
[----:B---3--:R-:W-:-:S05]  /*30b50*/  FMUL R8, R30, UR4 ;  /* 0x000000041e087c20 */ /* 0x008fca0008400000 */
[----:B------:R-:W-:Y:S01]  /*30b60*/  F2FP.SATFINITE.E4M3.F32.PACK_AB_MERGE_C R10, RZ, R8, RZ ;  /* 0x00000008ff0a723e */ /* 0x000fe200048070ff */
[----:B------:R-:W-:Y:S06]  /*30b70*/  @P5 BRA `(.L_x_44) ;  /* 0x00000000002c5947 */ /* 0x000fec0003800000 */
[----:B------:R-:W-:Y:S01]  /*30b80*/  IMAD.MOV.U32 R8, RZ, RZ, R6 ;  /* 0x000000ffff087224 */ /* 0x000fe200078e0006 */
[----:B------:R-:W-:Y:S01]  /*30b90*/  ULDC.64 UR14, c[0x0][0x5c0] ;  /* 0x00017000000e7ab9 */ /* 0x000fe20000000a00 */
[----:B------:R-:W-:Y:S02]  /*30ba0*/  IMAD.MOV.U32 R9, RZ, RZ, R25 ;  /* 0x000000ffff097224 */ /* 0x000fe400078e0019 */
[----:B------:R-:W-:Y:S02]  /*30bb0*/  IMAD.U32 R3, RZ, RZ, UR14 ;  /* 0x0000000eff037e24 */ /* 0x000fe4000f8e00ff */
[----:B------:R-:W-:-:S04]  /*30bc0*/  IMAD.WIDE.U32 R8, R4, 0x180, R8 ;  /* 0x0000018004087825 */ /* 0x000fc800078e0008 */
[----:B------:R-:W-:Y:S01]  /*30bd0*/  IMAD R12, R5, 0x180, RZ ;  /* 0x00000180050c7824 */ /* 0x000fe200078e02ff */
[----:B------:R-:W-:Y:S01]  /*30be0*/  IADD3 R8, P5, P6, R8, UR7, R3 ;  /* 0x0000000708087c10 */ /* 0x000fe2000febe003 */
[----:B------:R-:W-:Y:S02]  /*30bf0*/  IMAD.U32 R3, RZ, RZ, UR15 ;  /* 0x0000000fff037e24 */ /* 0x000fe4000f8e00ff */
[----:B------:R-:W-:-:S05]  /*30c00*/  IMAD.IADD R9, R9, 0x1, R12 ;  /* 0x0000000109097824 */ /* 0x000fca00078e020c */
[----:B------:R-:W-:-:S05]  /*30c10*/  IADD3.X R9, R9, UR6, R3, P5, P6 ;  /* 0x0000000609097c10 */ /* 0x000fca000afec403 */
[----:B------:R0:W-:Y:S02]  /*30c20*/  STG.E.U8 desc[UR8][R8.64], R11 ;  /* 0x0000000b08007986 */ /* 0x0001e4000c101108 */
.L_x_44:
[----:B------:R-:W-:Y:S05]  /*30c30*/  BSYNC B1 ;  /* 0x0000000000017941 */ /* 0x000fea0003800000 */
.L_x_43:
[----:B------:R-:W-:Y:S01]  /*30c40*/  LOP3.LUT P5, RZ, R0, 0x400000, RZ, 0xc0, !PT ;  /* 0x0040000000ff7812 */ /* 0x000fe200078ac0ff */
[----:B------:R-:W-:Y:S03]  /*30c50*/  BSSY B1, `(.L_x_45) ;  /* 0x000000e000017945 */ /* 0x000fe60003800000 */
[----:B------:R-:W-:-:S13]  /*30c60*/  ISETP.LT.OR P5, PT, R24, 0x2, !P5 ;  /* 0x000000021800780c */ /* 0x000fda0006fa1670 */
[----:B------:R-:W-:Y:S05]  /*30c70*/  @P5 BRA `(.L_x_46) ;  /* 0x00000000002c5947 */ /* 0x000fea0003800000 */
[----:B0-----:R-:W-:Y:S01]  /*30c80*/  IMAD.MOV.U32 R8, RZ, RZ, R6 ;  /* 0x000000ffff087224 */ /* 0x001fe200078e0006 */
        /* <DEDUP_REMOVED lines=10> */
.L_x_46:
[----:B------:R-:W-:Y:S05]  /*30d30*/  BSYNC B1 ;  /* 0x0000000000017941 */ /* 0x000fea0003800000 */
.L_x_45:
[----:B------:R-:W2:Y:S04]  /*30d40*/  LDL.LU R17, [R1+0x260] ;  /* 0x0002600001117983 */ /* 0x000ea80000300800 */
[----:B------:R-:W3:Y:S04]  /*30d50*/  LDL.LU R16, [R1+0x264] ;  /* 0x0002640001107983 */ /* 0x000ee80000300800 */
[----:B------:R-:W4:Y:S04]  /*30d60*/  LDL.LU R15, [R1+0x268] ;  /* 0x00026800010f7983 */ /* 0x000f280000300800 */
[----:B------:R-:W5:Y:S01]  /*30d70*/  LDL.LU R14, [R1+0x26c] ;  /* 0x00026c00010e7983 */ /* 0x000f620000300800 */
[----:B------:R-:W-:Y:S01]  /*30d80*/  ISETP.LT.OR P6, PT, R24, 0x9, !P4 ;  /* 0x000000091800780c */ /* 0x000fe200067c1670 */
[----:B------:R-:W-:Y:S01]  /*30d90*/  BSSY B1, `(.L_x_47) ;  /* 0x000002b000017945 */ /* 0x000fe20003800000 */
[----:B------:R-:W-:-:S04]  /*30da0*/  LOP3.LUT R2, R2, 0xffefffff, RZ, 0xc0, !PT ;  /* 0xffefffff02027812 */ /* 0x000fc800078ec0ff */
[----:B------:R-:W-:-:S07]  /*30db0*/  @P0 LOP3.LUT R2, R2, 0x100000, RZ, 0xfc, !PT ;  /* 0x0010000002020812 */ /* 0x000fce00078efcff */
[----:B01----:R-:W0:Y:S01]  /*30dc0*/  @!P6 LDC.64 R8, c[0x0][0x5c0] ;  /* 0x00017000ff08eb82 */ /* 0x003e220000000a00 */
[----:B------:R-:W-:Y:S02]  /*30dd0*/  @!P6 IMAD.MOV.U32 R10, RZ, RZ, R6 ;  /* 0x000000ffff0ae224 */ /* 0x000fe400078e0006 */
[----:B------:R-:W-:Y:S02]  /*30de0*/  @!P6 IMAD.MOV.U32 R11, RZ, RZ, R25 ;  /* 0x000000ffff0be224 */ /* 0x000fe400078e0019 */
[----:B------:R-:W-:Y:S02]  /*30df0*/  @!P6 IMAD R3, R5, 0x180, RZ ;  /* 0x000001800503e824 */ /* 0x000fe400078e02ff */
[----:B------:R-:W-:-:S03]  /*30e00*/  @!P6 IMAD.WIDE.U32 R10, R4, 0x180, R10 ;  /* 0x00000180040ae825 */ /* 0x000fc600078e000a */
[----:B0-----:R-:W-:-:S04]  /*30e10*/  @!P6 IADD3 R12, P5, R10, R8, RZ ;  /* 0x000000080a0ce210 */ /* 0x001fc80007fbe0ff */
[----:B------:R-:W-:Y:S02]  /*30e20*/  @!P6 IADD3.X R13, R9, R11, R3, P5, !PT ;  /* 0x0000000b090de210 */ /* 0x000fe40002ffe403 */
[----:B------:R-:W-:-:S13]  /*30e30*/  ISETP.LT.OR P5, PT, R24, 0xa, !P4 ;  /* 0x0000000a1800780c */ /* 0x000fda00067a1670 */
[----:B------:R-:W0:Y:S01]  /*30e40*/  @!P5 LDC.64 R10, c[0x0][0x5c0] ;  /* 0x00017000ff0adb82 */ /* 0x000e220000000a00 */
[----:B------:R-:W-:Y:S02]  /*30e50*/  @!P5 IMAD.MOV.U32 R8, RZ, RZ, R6 ;  /* 0x000000ffff08d224 */ /* 0x000fe400078e0006 */
[----:B------:R-:W-:Y:S02]  /*30e60*/  @!P5 IMAD.MOV.U32 R9, RZ, RZ, R25 ;  /* 0x000000ffff09d224 */ /* 0x000fe400078e0019 */
[----:B------:R-:W-:Y:S02]  /*30e70*/  @!P5 IMAD R3, R5, 0x180, RZ ;  /* 0x000001800503d824 */ /* 0x000fe400078e02ff */
[----:B------:R-:W-:-:S03]  /*30e80*/  @!P5 IMAD.WIDE.U32 R8, R4, 0x180, R8 ;  /* 0x000001800408d825 */ /* 0x000fc600078e0008 */
[----:B0-----:R-:W-:-:S04]  /*30e90*/  @!P5 IADD3 R8, P0, R8, R10, RZ ;  /* 0x0000000a0808d210 */ /* 0x001fc80007f1e0ff */
[----:B------:R-:W-:Y:S02]  /*30ea0*/  @!P5 IADD3.X R9, R11, R9, R3, P0, !PT ;  /* 0x000000090b09d210 */ /* 0x000fe400007fe403 */
[----:B------:R-:W-:Y:S01]  /*30eb0*/  LOP3.LUT P0, RZ, R2, 0x100000, RZ, 0xc0, !PT ;  /* 0x0010000002ff7812 */ /* 0x000fe2000780c0ff */
[----:B--2---:R-:W-:-:S05]  /*30ec0*/  FMUL R3, R17, UR4 ;  /* 0x0000000411037c20 */ /* 0x004fca0008400000 */
[----:B------:R-:W-:-:S05]  /*30ed0*/  F2FP.SATFINITE.E4M3.F32.PACK_AB_MERGE_C R3, RZ, R3, RZ ;  /* 0x00000003ff03723e */ /* 0x000fca00048070ff */
[----:B------:R3:W-:Y:S01]  /*30ee0*/  @!P6 STG.E.U8 desc[UR8][R12.64+0x8], R3 ;  /* 0x000008030c00e986 */ /* 0x0007e2000c101108 */
[----:B------:R-:W-:Y:S01]  /*30ef0*/  LOP3.LUT P6, RZ, R0, 0x400000, RZ, 0xc0, !PT ;  /* 0x0040000000ff7812 */ /* 0x000fe200078cc0ff */
[----:B---3--:R-:W-:-:S05]  /*30f00*/  FMUL R3, R16, UR4 ;  /* 0x0000000410037c20 */ /* 0x008fca0008400000 */
[----:B------:R-:W-:-:S05]  /*30f10*/  F2FP.SATFINITE.E4M3.F32.PACK_AB_MERGE_C R3, RZ, R3, RZ ;  /* 0x00000003ff03723e */ /* 0x000fca00048070ff */
[----:B------:R4:W-:Y:S01]  /*30f20*/  @!P5 STG.E.U8 desc[UR8][R8.64+0x9], R3 ;  /* 0x000009030800d986 */ /* 0x0009e2000c101108 */
[----:B------:R-:W-:Y:S01]  /*30f30*/  ISETP.LT.OR P5, PT, R24, 0x9, !P6 ;  /* 0x000000091800780c */ /* 0x000fe200077a1670 */
[----:B----4-:R-:W-:Y:S01]  /*30f40*/  FMUL R8, R15, UR4 ;  /* 0x000000040f087c20 */ /* 0x010fe20008400000 */
[----:B-----5:R-:W-:-:S04]  /*30f50*/  FMUL R3, R14, UR4 ;  /* 0x000000040e037c20 */ /* 0x020fc80008400000 */
[----:B------:R-:W-:Y:S02]  /*30f60*/  F2FP.SATFINITE.E4M3.F32.PACK_AB_MERGE_C R11, RZ, R8, RZ ;  /* 0x00000008ff0b723e */ /* 0x000fe400048070ff */
[----:B------:R-:W-:-:S05]  /*30f70*/  F2FP.SATFINITE.E4M3.F32.PACK_AB_MERGE_C R10, RZ, R3, RZ ;  /* 0x00000003ff0a723e */ /* 0x000fca00048070ff */
[----:B------:R-:W-:Y:S05]  /*30f80*/  @P5 BRA `(.L_x_48) ;  /* 0x00000000002c5947 */ /* 0x000fea0003800000 */
        /* <DEDUP_REMOVED lines=11> */
.L_x_48:
[----:B------:R-:W-:Y:S05]  /*31040*/  BSYNC B1 ;  /* 0x0000000000017941 */ /* 0x000fea0003800000 */
.L_x_47:
        /* <DEDUP_REMOVED lines=15> */
.L_x_50:
[----:B------:R-:W-:Y:S05]  /*31140*/  BSYNC B1 ;  /* 0x0000000000017941 */ /* 0x000fea0003800000 */
.L_x_49:
[----:B------:R-:W-:Y:S01]  /*31150*/  LOP3.LUT R2, R2, 0xffbfffff, RZ, 0xc0, !PT ;  /* 0xffbfffff02027812 */ /* 0x000fe200078ec0ff */
[----:B------:R-:W2:Y:S03]  /*31160*/  LDL.LU R3, [R1+0x270] ;  /* 0x0002700001037983 */ /* 0x000ea60000300800 */
[----:B------:R-:W-:Y:S01]  /*31170*/  @P4 LOP3.LUT R2, R2, 0x400000, RZ, 0xfc, !PT ;  /* 0x0040000002024812 */ /* 0x000fe200078efcff */
[----:B------:R-:W3:Y:S01]  /*31180*/  LDL.LU R40, [R1+0x274] ;  /* 0x0002740001287983 */ /* 0x000ee20000300800 */
[----:B------:R-:W-:Y:S02]  /*31190*/  ISETP.LT.OR P4, PT, R24, 0x11, !P0 ;  /* 0x000000111800780c */ /* 0x000fe40004781670 */
[----:B------:R-:W-:Y:S01]  /*311a0*/  LOP3.LUT R0, R0, 0xffffffbf, RZ, 0xc0, !PT ;  /* 0xffffffbf00007812 */ /* 0x000fe200078ec0ff */
[----:B------:R-:W4:Y:S01]  /*311b0*/  LDL.LU R48, [R1+0x278] ;  /* 0x0002780001307983 */ /* 0x000f220000300800 */
[----:B------:R-:W-:Y:S01]  /*311c0*/  LOP3.LUT R2, R2, 0xffefffff, RZ, 0xc0, !PT ;  /* 0xffefffff02027812 */ /* 0x000fe200078ec0ff */
[----:B------:R-:W-:-:S02]  /*311d0*/  IMAD.U32 R36, RZ, RZ, UR7 ;  /* 0x00000007ff247e24 */ /* 0x000fc4000f8e00ff */
[----:B------:R-:W5:Y:S01]  /*311e0*/  LDL.LU R49, [R1+0x27c] ;  /* 0x00027c0001317983 */ /* 0x000f620000300800 */
[----:B------:R-:W-:Y:S01]  /*311f0*/  @P0 LOP3.LUT R2, R2, 0x100000, RZ, 0xfc, !PT ;  /* 0x0010000002020812 */ /* 0x000fe200078efcff */
[----:B------:R-:W-:Y:S02]  /*31200*/  IMAD.U32 R37, RZ, RZ, UR6 ;  /* 0x00000006ff257e24 */ /* 0x000fe4000f8e00ff */
[----:B------:R-:W-:Y:S01]  /*31210*/  IMAD.U32 R38, RZ, RZ, UR7 ;  /* 0x00000007ff267e24 */ /* 0x000fe2000f8e00ff */
[----:B------:R-:W-:Y:S01]  /*31220*/  LOP3.LUT R2, R2, 0xffdfffff, RZ, 0xc0, !PT ;  /* 0xffdfffff02027812 */ /* 0x000fe200078ec0ff */
[----:B01----:R-:W0:Y:S01]  /*31230*/  @!P4 LDC.64 R8, c[0x0][0x5c0] ;  /* 0x00017000ff08cb82 */ /* 0x003e220000000a00 */
[----:B------:R-:W-:Y:S01]  /*31240*/  @P4 LOP3.LUT R0, R0, 0x40, RZ, 0xfc, !PT ;  /* 0x0000004000004812 */ /* 0x000fe200078efcff */
[----:B------:R-:W-:Y:S01]  /*31250*/  IMAD.U32 R39, RZ, RZ, UR6 ;  /* 0x00000006ff277e24 */ /* 0x000fe2000f8e00ff */
[----:B------:R-:W-:Y:S01]  /*31260*/  @P1 LOP3.LUT R2, R2, 0x200000, RZ, 0xfc, !PT ;  /* 0x0020000002021812 */ /* 0x000fe200078efcff */
[----:B------:R-:W-:Y:S01]  /*31270*/  IMAD.U32 R41, RZ, RZ, UR7 ;  /* 0x00000007ff297e24 */ /* 0x000fe2000f8e00ff */
[----:B------:R-:W-:Y:S01]  /*31280*/  LOP3.LUT R0, R0, 0xffffff7f, RZ, 0xc0, !PT ;  /* 0xffffff7f00007812 */ /* 0x000fe200078ec0ff */
[----:B------:R-:W-:Y:S01]  /*31290*/  IMAD.U32 R43, RZ, RZ, UR6 ;  /* 0x00000006ff2b7e24 */ /* 0x000fe2000f8e00ff */
[----:B------:R-:W5:Y:S01]  /*312a0*/  LDL.LU R50, [R1+0x280] ;  /* 0x0002800001327983 */ /* 0x000f620000300800 */
[----:B------:R-:W-:Y:S01]  /*312b0*/  IMAD.U32 R45, RZ, RZ, UR7 ;  /* 0x00000007ff2d7e24 */ /* 0x000fe2000f8e00ff */
[----:B------:R-:W-:Y:S01]  /*312c0*/  LOP3.LUT R2, R2, 0xff7fffff, RZ, 0xc0, !PT ;  /* 0xff7fffff02027812 */ /* 0x000fe200078ec0ff */
[----:B------:R-:W-:Y:S01]  /*312d0*/  IMAD.U32 R47, RZ, RZ, UR6 ;  /* 0x00000006ff2f7e24 */ /* 0x000fe2000f8e00ff */
[----:B0-----:R-:W-:-:S04]  /*312e0*/  @!P4 IADD3 R16, P5, P6, R6, UR7, R8 ;  /* 0x000000070610cc10 */ /* 0x001fc8000febe008 */
[----:B------:R-:W-:Y:S02]  /*312f0*/  @!P4 IADD3.X R17, R25, UR6, R9, P5, P6 ;  /* 0x000000061911cc10 */ /* 0x000fe4000afec409 */
[----:B------:R-:W-:-:S13]  /*31300*/  ISETP.LT.OR P4, PT, R24, 0x12, !P0 ;  /* 0x000000121800780c */ /* 0x000fda0004781670 */
[----:B------:R-:W0:Y:S01]  /*31310*/  @!P4 LDC.64 R8, c[0x0][0x5c0] ;  /* 0x00017000ff08cb82 */ /* 0x000e220000000a00 */
[----:B------:R-:W-:-:S04]  /*31320*/  @P4 LOP3.LUT R0, R0, 0x80, RZ, 0xfc, !PT ;  /* 0x0000008000004812 */ /* 0x000fc800078efcff */
[----:B------:R-:W-:Y:S02]  /*31330*/  LOP3.LUT R0, R0, 0xfff7ffff, RZ, 0xc0, !PT ;  /* 0xfff7ffff00007812 */ /* 0x000fe400078ec0ff */
[----:B0-----:R-:W-:-:S04]  /*31340*/  @!P4 IADD3 R12, P5, P6, R6, UR7, R8 ;  /* 0x00000007060ccc10 */ /* 0x001fc8000febe008 */
[----:B------:R-:W-:Y:S02]  /*31350*/  @!P4 IADD3.X R13, R25, UR6, R9, P5, P6 ;  /* 0x00000006190dcc10 */ /* 0x000fe4000afec409 */
[----:B------:R-:W-:-:S13]  /*31360*/  ISETP.LT.OR P4, PT, R24, 0x19, !P0 ;  /* 0x000000191800780c */ /* 0x000fda0004781670 */
[----:B------:R-:W0:Y:S01]  /*31370*/  @!P4 LDC.64 R8, c[0x0][0x5c0] ;  /* 0x00017000ff08cb82 */ /* 0x000e220000000a00 */
[----:B------:R-:W-:Y:S02]  /*31380*/  @P4 LOP3.LUT R0, R0, 0x80000, RZ, 0xfc, !PT ;  /* 0x0008000000004812 */ /* 0x000fe400078efcff */
[----:B0-----:R-:W-:-:S04]  /*31390*/  @!P4 IADD3 R26, P5, P6, R6, UR7, R8 ;  /* 0x00000007061acc10 */ /* 0x001fc8000febe008 */
[----:B------:R-:W-:Y:S02]  /*313a0*/  @!P4 IADD3.X R27, R25, UR6, R9, P5, P6 ;  /* 0x00000006191bcc10 */ /* 0x000fe4000afec409 */
[----:B------:R-:W-:Y:S02]  /*313b0*/  ISETP.LT.OR P4, PT, R24, 0x1a, !P0 ;  /* 0x0000001a1800780c */ /* 0x000fe40004781670 */
[C---:B------:R-:W-:Y:S02]  /*313c0*/  LOP3.LUT P0, RZ, R0.reuse, 0x2000, RZ, 0xc0, !PT ;  /* 0x0000200000ff7812 */ /* 0x040fe4000780c0ff */
[----:B------:R-:W-:-:S09]  /*313d0*/  LOP3.LUT R0, R0, 0xfffbffff, RZ, 0xc0, !PT ;  /* 0xfffbffff00007812 */ /* 0x000fd200078ec0ff */
[----:B------:R-:W0:Y:S01]  /*313e0*/  @!P4 LDC.64 R8, c[0x0][0x5c0] ;  /* 0x00017000ff08cb82 */ /* 0x000e220000000a00 */
[----:B------:R-:W-:-:S04]  /*313f0*/  @P4 LOP3.LUT R0, R0, 0x40000, RZ, 0xfc, !PT ;  /* 0x0004000000004812 */ /* 0x000fc800078efcff */
[----:B------:R-:W-:Y:S02]  /*31400*/  LOP3.LUT R0, R0, 0xfffeffff, RZ, 0xc0, !PT ;  /* 0xfffeffff00007812 */ /* 0x000fe400078ec0ff */
        /* <DEDUP_REMOVED lines=18> */
[----:B0-----:R-:W-:Y:S01]  /*31530*/  @!P4 IADD3 R22, P5, P6, R6, UR11, R8 ;  /* 0x0000000b0616cc10 */ /* 0x001fe2000febe008 */
[----:B--2---:R-:W-:-:S03]  /*31540*/  FMUL R3, R3, UR4 ;  /* 0x0000000403037c20 */ /* 0x004fc60008400000 */
[----:B------:R-:W-:Y:S02]  /*31550*/  @!P4 IADD3.X R23, R25, UR10, R9, P5, P6 ;  /* 0x0000000a1917cc10 */ /* 0x000fe4000afec409 */
[C---:B------:R-:W-:Y:S02]  /*31560*/  ISETP.LT.OR P4, PT, R24.reuse, 0x1a, !P1 ;  /* 0x0000001a1800780c */ /* 0x040fe40004f81670 */
[----:B------:R-:W-:-:S11]  /*31570*/  ISETP.LT.OR P1, PT, R24, 0x11, !P0 ;  /* 0x000000111800780c */ /* 0x000fd60004721670 */
[----:B------:R-:W0:Y:S01]  /*31580*/  @!P4 LDC.64 R8, c[0x0][0x5c0] ;  /* 0x00017000ff08cb82 */ /* 0x000e220000000a00 */
[----:B------:R-:W-:-:S04]  /*31590*/  @P4 LOP3.LUT R0, R0, 0x1000, RZ, 0xfc, !PT ;  /* 0x0000100000004812 */ /* 0x000fc800078efcff */
[----:B------:R-:W-:-:S04]  /*315a0*/  LOP3.LUT R0, R0, 0xfffff7ff, RZ, 0xc0, !PT ;  /* 0xfffff7ff00007812 */ /* 0x000fc800078ec0ff */
[----:B------:R-:W-:-:S04]  /*315b0*/  @P1 LOP3.LUT R0, R0, 0x800, RZ, 0xfc, !PT ;  /* 0x0000080000001812 */ /* 0x000fc800078efcff */
[----:B------:R-:W-:Y:S02]  /*315c0*/  LOP3.LUT R0, R0, 0xfffffbff, RZ, 0xc0, !PT ;  /* 0xfffffbff00007812 */ /* 0x000fe400078ec0ff */
[----:B0-----:R-:W-:-:S04]  /*315d0*/  @!P4 IADD3 R18, P5, P6, R6, UR11, R8 ;  /* 0x0000000b0612cc10 */ /* 0x001fc8000febe008 */
[----:B------:R-:W-:Y:S02]  /*315e0*/  @!P4 IADD3.X R19, R25, UR10, R9, P5, P6 ;  /* 0x0000000a1913cc10 */ /* 0x000fe4000afec409 */
[----:B------:R-:W0:Y:S02]  /*315f0*/  @!P1 LDC.64 R8, c[0x0][0x5c0] ;  /* 0x00017000ff089b82 */ /* 0x000e240000000a00 */
[----:B0-----:R-:W-:-:S04]  /*31600*/  @!P1 IADD3 R30, P5, P6, R6, UR61, R8 ;  /* 0x0000003d061e9c10 */ /* 0x001fc8000febe008 */
[----:B------:R-:W-:Y:S02]  /*31610*/  @!P1 IADD3.X R31, R25, UR60, R9, P5, P6 ;  /* 0x0000003c191f9c10 */ /* 0x000fe4000afec409 */
[----:B------:R-:W-:-:S13]  /*31620*/  ISETP.LT.OR P1, PT, R24, 0x12, !P0 ;  /* 0x000000121800780c */ /* 0x000fda0004721670 */
[----:B------:R-:W0:Y:S01]  /*31630*/  @!P1 LDC.64 R8, c[0x0][0x5c0] ;  /* 0x00017000ff089b82 */ /* 0x000e220000000a00 */
[----:B------:R-:W-:-:S04]  /*31640*/  @P1 LOP3.LUT R0, R0, 0x400, RZ, 0xfc, !PT ;  /* 0x0000040000001812 */ /* 0x000fc800078efcff */
[C---:B------:R-:W-:Y:S02]  /*31650*/  LOP3.LUT P4, RZ, R0.reuse, 0x20000, RZ, 0xc0, !PT ;  /* 0x0002000000ff7812 */ /* 0x040fe4000788c0ff */
        /* <DEDUP_REMOVED lines=9> */
[C---:B------:R-:W-:Y:S02]  /*316f0*/  ISETP.LT.OR P1, PT, R24.reuse, 0x1a, !P0 ;  /* 0x0000001a1800780c */ /* 0x040fe40004721670 */
[----:B------:R-:W-:-:S11]  /*31700*/  ISETP.LT.OR P0, PT, R24, 0x11, !P2 ;  /* 0x000000111800780c */ /* 0x000fd60005701670 */
[----:B------:R-:W0:Y:S01]  /*31710*/  @!P1 LDC.64 R8, c[0x0][0x5c0] ;  /* 0x00017000ff089b82 */ /* 0x000e220000000a00 */
[----:B------:R-:W-:Y:S02]  /*31720*/  F2FP.SATFINITE.E4M3.F32.PACK_AB_MERGE_C R3, RZ, R3, RZ ;  /* 0x00000003ff03723e */ /* 0x000fe400048070ff */
[----:B------:R-:W-:Y:S02]  /*31730*/  @P0 LOP3.LUT R0, R0, 0x20, RZ, 0xfc, !PT ;  /* 0x0000002000000812 */ /* 0x000fe400078efcff */
[----:B------:R-:W-:Y:S02]  /*31740*/  @P1 LOP3.LUT R2, R2, 0x800000, RZ, 0xfc, !PT ;  /* 0x0080000002021812 */ /* 0x000fe400078efcff */
[----:B------:R-:W-:Y:S01]  /*31750*/  LOP3.LUT R0, R0, 0xffffffef, RZ, 0xc0, !PT ;  /* 0xffffffef00007812 */ /* 0x000fe200078ec0ff */
[----:B------:R-:W-:Y:S01]  /*31760*/  IMAD.U32 R42, RZ, RZ, UR6 ;  /* 0x00000006ff2a7e24 */ /* 0x000fe2000f8e00ff */
[----:B------:R-:W-:Y:S01]  /*31770*/  LOP3.LUT R2, R2, 0xfeffffff, RZ, 0xc0, !PT ;  /* 0xfeffffff02027812 */ /* 0x000fe200078ec0ff */
[----:B------:R-:W-:-:S03]  /*31780*/  IMAD.U32 R44, RZ, RZ, UR7 ;  /* 0x00000007ff2c7e24 */ /* 0x000fc6000f8e00ff */
[----:B------:R-:W-:Y:S02]  /*31790*/  @P2 LOP3.LUT R2, R2, 0x1000000, RZ, 0xfc, !PT ;  /* 0x0100000002022812 */ /* 0x000fe400078efcff */
[----:B0-----:R-:W-:-:S04]  /*317a0*/  @!P1 IADD3 R34, P5, P6, R6, UR61, R8 ;  /* 0x0000003d06229c10 */ /* 0x001fc8000febe008 */
[----:B------:R-:W-:Y:S02]  /*317b0*/  @!P1 IADD3.X R35, R25, UR60, R9, P5, P6 ;  /* 0x0000003c19239c10 */ /* 0x000fe4000afec409 */
[----:B------:R-:W-:-:S04]  /*317c0*/  @!P0 IADD3 R36, P6, P5, R36, UR11, R6 ;  /* 0x0000000b24248c10 */ /* 0x000fc8000fdde006 */
[----:B------:R-:W-:Y:S02]  /*317d0*/  @!P0 IADD3.X R37, R37, UR10, R25, P6, P5 ;  /* 0x0000000a25258c10 */ /* 0x000fe4000b7ea419 */
[----:B------:R-:W-:-:S13]  /*317e0*/  ISETP.LT.OR P0, PT, R24, 0x12, !P2 ;  /* 0x000000121800780c */ /* 0x000fda0005701670 */
[----:B------:R-:W-:Y:S02]  /*317f0*/  @!P0 IADD3 R38, P6, P5, R38, UR11, R6 ;  /* 0x0000000b26268c10 */ /* 0x000fe4000fdde006 */
[----:B------:R-:W-:Y:S02]  /*31800*/  @P0 LOP3.LUT R0, R0, 0x10, RZ, 0xfc, !PT ;  /* 0x0000001000000812 */ /* 0x000fe400078efcff */
[----:B------:R-:W-:Y:S02]  /*31810*/  @!P0 IADD3.X R39, R39, UR10, R25, P6, P5 ;  /* 0x0000000a27278c10 */ /* 0x000fe4000b7ea419 */
[----:B------:R-:W-:Y:S02]  /*31820*/  ISETP.LT.OR P0, PT, R24, 0x19, !P2 ;  /* 0x000000191800780c */ /* 0x000fe40005701670 */
[----:B------:R-:W-:-:S11]  /*31830*/  LOP3.LUT R0, R0, 0xfffffff7, RZ, 0xc0, !PT ;  /* 0xfffffff700007812 */ /* 0x000fd600078ec0ff */
        /* <DEDUP_REMOVED lines=9> */
[----:B------:R-:W-:-:S11]  /*318d0*/  LOP3.LUT P1, RZ, R0, 0x40, RZ, 0xc0, !PT ;  /* 0x0000004000ff7812 */ /* 0x000fd6000782c0ff */
[----:B------:R-:W0:Y:S02]  /*318e0*/  @!P5 LDC.64 R8, c[0x0][0x5c0] ;  /* 0x00017000ff08db82 */ /* 0x000e240000000a00 */
[----:B0-----:R-:W-:-:S05]  /*318f0*/  @!P5 IADD3 R8, P6, R6, R8, RZ ;  /* 0x000000080608d210 */ /* 0x001fca0007fde0ff */
[----:B------:R-:W-:-:S05]  /*31900*/  @!P5 IMAD.X R9, R25, 0x1, R9, P6 ;  /* 0x000000011909d824 */ /* 0x000fca00030e0609 */
[----:B------:R0:W-:Y:S01]  /*31910*/  @!P5 STG.E.U8 desc[UR8][R8.64+0x10], R3 ;  /* 0x000010030800d986 */ /* 0x0001e2000c101108 */
[----:B------:R-:W-:-:S13]  /*31920*/  ISETP.LT.OR P5, PT, R24, 0x12, !P4 ;  /* 0x000000121800780c */ /* 0x000fda00067a1670 */
[----:B0-----:R-:W0:Y:S01]  /*31930*/  @!P5 LDC.64 R8, c[0x0][0x5c0] ;  /* 0x00017000ff08db82 */ /* 0x001e220000000a00 */
[----:B---3--:R-:W-:-:S05]  /*31940*/  FMUL R3, R40, UR4 ;  /* 0x0000000428037c20 */ /* 0x008fca0008400000 */
[----:B------:R-:W-:Y:S02]  /*31950*/  F2FP.SATFINITE.E4M3.F32.PACK_AB_MERGE_C R3, RZ, R3, RZ ;  /* 0x00000003ff03723e */ /* 0x000fe400048070ff */
[----:B0-----:R-:W-:-:S05]  /*31960*/  @!P5 IADD3 R8, P6, R6, R8, RZ ;  /* 0x000000080608d210 */ /* 0x001fca0007fde0ff */
[----:B------:R-:W-:-:S05]  /*31970*/  @!P5 IMAD.X R9, R25, 0x1, R9, P6 ;  /* 0x000000011909d824 */ /* 0x000fca00030e0609 */
[----:B------:R4:W-:Y:S02]  /*31980*/  @!P5 STG.E.U8 desc[UR8][R8.64+0x11], R3 ;  /* 0x000011030800d986 */ /* 0x0009e4000c101108 */
[----:B----4-:R-:W-:-:S05]  /*31990*/  FMUL R3, R48, UR4 ;  /* 0x0000000430037c20 */ /* 0x010fca0008400000 */
[----:B------:R-:W-:-:S05]  /*319a0*/  F2FP.SATFINITE.E4M3.F32.PACK_AB_MERGE_C R3, RZ, R3, RZ ;  /* 0x00000003ff03723e */ /* 0x000fca00048070ff */
[----:B------:R5:W-:Y:S02]  /*319b0*/  @!P1 STG.E.U8 desc[UR8][R16.64+0x10], R3 ;  /* 0x0000100310009986 */ /* 0x000be4000c101108 */
[----:B-----5:R-:W-:Y:S02]  /*319c0*/  FMUL R3, R49, UR4 ;  /* 0x0000000431037c20 */ /* 0x020fe40008400000 */
[----:B------:R-:W2:Y:S01]  /*319d0*/  LDL.LU R49, [R1+0x284] ;  /* 0x0002840001317983 */ /* 0x000ea20000300800 */
[----:B------:R-:W-:Y:S01]  /*319e0*/  ISETP.LT.OR P4, PT, R24, 0x11, !P3 ;  /* 0x000000111800780c */ /* 0x000fe20005f81670 */
[----:B------:R-:W-:Y:S01]  /*319f0*/  IMAD.U32 R40, RZ, RZ, UR7 ;  /* 0x00000007ff287e24 */ /* 0x000fe2000f8e00ff */
[----:B------:R-:W-:Y:S01]  /*31a00*/  LOP3.LUT R2, R2, 0xfdffffff, RZ, 0xc0, !PT ;  /* 0xfdffffff02027812 */ /* 0x000fe200078ec0ff */
[----:B------:R-:W3:Y:S01]  /*31a10*/  LDL.LU R52, [R1+0x288] ;  /* 0x0002880001347983 */ /* 0x000ee20000300800 */
[----:B------:R-:W-:-:S03]  /*31a20*/  IMAD.U32 R46, RZ, RZ, UR6 ;  /* 0x00000006ff2e7e24 */ /* 0x000fc6000f8e00ff */
[----:B------:R-:W4:Y:S01]  /*31a30*/  LDL.LU R51, [R1+0x28c] ;  /* 0x00028c0001337983 */ /* 0x000f220000300800 */
[----:B------:R-:W-:Y:S01]  /*31a40*/  LOP3.LUT P0, RZ, R0, 0x80, RZ, 0xc0, !PT ;  /* 0x0000008000ff7812 */ /* 0x000fe2000780c0ff */
[----:B------:R-:W-:Y:S02]  /*31a50*/  IMAD.U32 R17, RZ, RZ, UR7 ;  /* 0x00000007ff117e24 */ /* 0x000fe4000f8e00ff */
[----:B------:R-:W-:Y:S01]  /*31a60*/  IMAD.U32 R48, RZ, RZ, UR6 ;  /* 0x00000006ff307e24 */ /* 0x000fe2000f8e00ff */
[----:B------:R-:W5:Y:S01]  /*31a70*/  LDL.LU R54, [R1+0x290] ;  /* 0x0002900001367983 */ /* 0x000f620000300800 */
[----:B------:R-:W-:-:S04]  /*31a80*/  @!P4 IADD3 R40, P6, P5, R40, UR61, R6 ;  /* 0x0000003d2828cc10 */ /* 0x000fc8000fdde006 */
[----:B------:R-:W-:Y:S02]  /*31a90*/  @!P4 IADD3.X R42, R42, UR60, R25, P6, P5 ;  /* 0x0000003c2a2acc10 */ /* 0x000fe4000b7ea419 */
[----:B------:R-:W-:Y:S02]  /*31aa0*/  ISETP.LT.OR P5, PT, R24, 0x12, !P3 ;  /* 0x000000121800780c */ /* 0x000fe40005fa1670 */
[----:B------:R-:W-:-:S04]  /*31ab0*/  @P4 LOP3.LUT R2, R2, 0x2000000, RZ, 0xfc, !PT ;  /* 0x0200000002024812 */ /* 0x000fc800078efcff */
[----:B------:R-:W-:-:S07]  /*31ac0*/  LOP3.LUT R2, R2, 0xfbffffff, RZ, 0xc0, !PT ;  /* 0xfbffffff02027812 */ /* 0x000fce00078ec0ff */
[----:B------:R-:W-:-:S04]  /*31ad0*/  @!P5 IADD3 R44, P2, P6, R44, UR61, R6 ;  /* 0x0000003d2c2cdc10 */ /* 0x000fc8000fe5e006 */
[----:B------:R-:W-:Y:S02]  /*31ae0*/  @!P5 IADD3.X R46, R46, UR60, R25, P2, P6 ;  /* 0x0000003c2e2edc10 */ /* 0x000fe400097ec419 */
[----:B------:R-:W-:Y:S02]  /*31af0*/  ISETP.LT.OR P6, PT, R24, 0x19, !P3 ;  /* 0x000000191800780c */ /* 0x000fe40005fc1670 */
[----:B------:R-:W-:-:S04]  /*31b00*/  @P5 LOP3.LUT R2, R2, 0x4000000, RZ, 0xfc, !PT ;  /* 0x0400000002025812 */ /* 0x000fc800078efcff */
[----:B------:R-:W-:Y:S02]  /*31b10*/  LOP3.LUT R2, R2, 0xf7ffffff, RZ, 0xc0, !PT ;  /* 0xf7ffffff02027812 */ /* 0x000fe400078ec0ff */
[----:B------:R-:W-:-:S05]  /*31b20*/  F2FP.SATFINITE.E4M3.F32.PACK_AB_MERGE_C R3, RZ, R3, RZ ;  /* 0x00000003ff03723e */ /* 0x000fca00048070ff */
[----:B------:R-:W-:Y:S02]  /*31b30*/  @!P6 IADD3 R17, P1, P2, R17, UR61, R6 ;  /* 0x0000003d1111ec10 */ /* 0x000fe4000fa3e006 */
[----:B------:R-:W-:Y:S02]  /*31b40*/  @P6 LOP3.LUT R2, R2, 0x8000000, RZ, 0xfc, !PT ;  /* 0x0800000002026812 */ /* 0x000fe400078efcff */
[----:B------:R-:W-:Y:S02]  /*31b50*/  @!P6 IADD3.X R48, R48, UR60, R25, P1, P2 ;  /* 0x0000003c3030ec10 */ /* 0x000fe40008fe4419 */
[----:B------:R-:W-:Y:S02]  /*31b60*/  LOP3.LUT R2, R2, 0xefffffff, RZ, 0xc0, !PT ;  /* 0xefffffff02027812 */ /* 0x000fe400078ec0ff */
[----:B------:R-:W-:Y:S01]  /*31b70*/  LOP3.LUT P6, RZ, R0, 0x20000, RZ, 0xc0, !PT ;  /* 0x0002000000ff7812 */ /* 0x000fe200078cc0ff */
[----:B------:R0:W-:Y:S01]  /*31b80*/  @!P0 STG.E.U8 desc[UR8][R12.64+0x11], R3 ;  /* 0x000011030c008986 */ /* 0x0001e2000c101108 */
[----:B------:R-:W-:-:S02]  /*31b90*/  ISETP.LT.OR P0, PT, R24, 0x1a, !P3 ;  /* 0x0000001a1800780c */ /* 0x000fc40005f01670 */
[----:B------:R-:W-:Y:S02]  /*31ba0*/  @P3 LOP3.LUT R2, R2, 0x10000000, RZ, 0xfc, !PT ;  /* 0x1000000002023812 */ /* 0x000fe400078efcff */
[----:B------:R-:W-:Y:S01]  /*31bb0*/  ISETP.LT.OR P3, PT, R24, 0x19, !P6 ;  /* 0x000000191800780c */ /* 0x000fe20007761670 */
[----:B0-----:R-:W-:Y:S02]  /*31bc0*/  FMUL R3, R50, UR4 ;  /* 0x0000000432037c20 */ /* 0x001fe40008400000 */
[----:B------:R-:W5:Y:S10]  /*31bd0*/  LDL.LU R50, [R1+0x294] ;  /* 0x0002940001327983 */ /* 0x000f740000300800 */
[----:B------:R-:W0:Y:S01]  /*31be0*/  @!P3 LDC.64 R8, c[0x0][0x5c0] ;  /* 0x00017000ff08bb82 */ /* 0x000e220000000a00 */
[----:B------:R-:W-:Y:S01]  /*31bf0*/  IMAD.U32 R16, RZ, RZ, UR7 ;  /* 0x00000007ff107e24 */ /* 0x000fe2000f8e00ff */
[----:B------:R-:W-:Y:S01]  /*31c00*/  LOP3.LUT R2, R2, 0xdfffffff, RZ, 0xc0, !PT ;  /* 0xdfffffff02027812 */ /* 0x000fe200078ec0ff */
[----:B------:R-:W-:-:S03]  /*31c10*/  IMAD.U32 R12, RZ, RZ, UR6 ;  /* 0x00000006ff0c7e24 */ /* 0x000fc6000f8e00ff */
[----:B------:R-:W-:Y:S02]  /*31c20*/  @!P0 IADD3 R16, P1, P2, R16, UR61, R6 ;  /* 0x0000003d10108c10 */ /* 0x000fe4000fa3e006 */
[----:B------:R-:W-:Y:S02]  /*31c30*/  @P0 LOP3.LUT R2, R2, 0x20000000, RZ, 0xfc, !PT ;  /* 0x2000000002020812 */ /* 0x000fe400078efcff */
[----:B------:R-:W-:Y:S02]  /*31c40*/  @!P0 IADD3.X R12, R12, UR60, R25, P1, P2 ;  /* 0x0000003c0c0c8c10 */ /* 0x000fe40008fe4419 */
[----:B------:R-:W-:Y:S02]  /*31c50*/  F2FP.SATFINITE.E4M3.F32.PACK_AB_MERGE_C R3, RZ, R3, RZ ;  /* 0x00000003ff03723e */ /* 0x000fe400048070ff */
[----:B0-----:R-:W-:-:S05]  /*31c60*/  @!P3 IADD3 R8, P0, R6, R8, RZ ;  /* 0x000000080608b210 */ /* 0x001fca0007f1e0ff */
[----:B------:R-:W-:-:S05]  /*31c70*/  @!P3 IMAD.X R9, R25, 0x1, R9, P0 ;  /* 0x000000011909b824 */ /* 0x000fca00000e0609 */
[----:B------:R0:W-:Y:S01]  /*31c80*/  @!P3 STG.E.U8 desc[UR8][R8.64+0x18], R3 ;  /* 0x000018030800b986 */ /* 0x0001e2000c101108 */
[----:B------:R-:W-:-:S13]  /*31c90*/  ISETP.LT.OR P3, PT, R24, 0x1a, !P6 ;  /* 0x0000001a1800780c */ /* 0x000fda0007761670 */
[----:B0-----:R-:W0:Y:S01]  /*31ca0*/  @!P3 LDC.64 R8, c[0x0][0x5c0] ;  /* 0x00017000ff08bb82 */ /* 0x001e220000000a00 */
[----:B--2---:R-:W-:Y:S02]  /*31cb0*/  FMUL R3, R49, UR4 ;  /* 0x0000000431037c20 */ /* 0x004fe40008400000 */
[----:B------:R-:W2:Y:S01]  /*31cc0*/  LDL.LU R49, [R1+0x298] ;  /* 0x0002980001317983 */ /* 0x000ea20000300800 */
[----:B0-----:R-:W-:Y:S02]  /*31cd0*/  @!P3 IADD3 R8, P6, R6, R8, RZ ;  /* 0x000000080608b210 */ /* 0x001fe40007fde0ff */
[----:B------:R-:W-:Y:S01]  /*31ce0*/  F2FP.SATFINITE.E4M3.F32.PACK_AB_MERGE_C R3, RZ, R3, RZ ;  /* 0x00000003ff03723e */ /* 0x000fe200048070ff */
[----:B------:R-:W2:Y:S02]  /*31cf0*/  LDL.LU R53, [R1+0x29c] ;  /* 0x00029c0001357983 */ /* 0x000ea40000300800 */
[----:B------:R-:W-:Y:S01]  /*31d00*/  @!P3 IMAD.X R9, R25, 0x1, R9, P6 ;  /* 0x000000011909b824 */ /* 0x000fe200030e0609 */
[----:B------:R-:W-:-:S04]  /*31d10*/  LOP3.LUT P5, RZ, R0, 0x80000, RZ, 0xc0, !PT ;  /* 0x0008000000ff7812 */ /* 0x000fc800078ac0ff */
[----:B------:R3:W-:Y:S01]  /*31d20*/  @!P3 STG.E.U8 desc[UR8][R8.64+0x19], R3 ;  /* 0x000019030800b986 */ /* 0x0007e2000c101108 */
[----:B------:R-:W-:Y:S01]  /*31d30*/  LOP3.LUT P4, RZ, R0, 0x40000, RZ, 0xc0, !PT ;  /* 0x0004000000ff7812 */ /* 0x000fe2000788c0ff */
[----:B---3--:R-:W-:Y:S02]  /*31d40*/  FMUL R3, R52, UR4 ;  /* 0x0000000434037c20 */ /* 0x008fe40008400000 */
[----:B------:R-:W3:Y:S03]  /*31d50*/  LDL.LU R52, [R1+0x2a0] ;  /* 0x0002a00001347983 */ /* 0x000ee60000300800 */
[----:B------:R-:W-:-:S05]  /*31d60*/  F2FP.SATFINITE.E4M3.F32.PACK_AB_MERGE_C R3, RZ, R3, RZ ;  /* 0x00000003ff03723e */ /* 0x000fca00048070ff */
[----:B------:R4:W-:Y:S01]  /*31d70*/  @!P5 STG.E.U8 desc[UR8][R26.64+0x18], R3 ;  /* 0x000018031a00d986 */ /* 0x0009e2000c101108 */
[----:B------:R-:W-:Y:S01]  /*31d80*/  LOP3.LUT P2, RZ, R0, 0x10000, RZ, 0xc0, !PT ;  /* 0x0001000000ff7812 */ /* 0x000fe2000784c0ff */
[----:B----4-:R-:W-:Y:S02]  /*31d90*/  FMUL R3, R51, UR4 ;  /* 0x0000000433037c20 */ /* 0x010fe40008400000 */
[----:B------:R-:W4:Y:S03]  /*31da0*/  LDL.LU R51, [R1+0x2a4] ;  /* 0x0002a40001337983 */ /* 0x000f260000300800 */
[----:B------:R-:W-:-:S05]  /*31db0*/  F2FP.SATFINITE.E4M3.F32.PACK_AB_MERGE_C R3, RZ, R3, RZ ;  /* 0x00000003ff03723e */ /* 0x000fca00048070ff */
[----:B------:R5:W-:Y:S02]  /*31dc0*/  @!P4 STG.E.U8 desc[UR8][R20.64+0x19], R3 ;  /* 0x000019031400c986 */ /* 0x000be4000c101108 */
[----:B-----5:R-:W-:-:S05]  /*31dd0*/  FMUL R3, R54, UR4 ;  /* 0x0000000436037c20 */ /* 0x020fca0008400000 */
[----:B------:R-:W-:-:S05]  /*31de0*/  F2FP.SATFINITE.E4M3.F32.PACK_AB_MERGE_C R3, RZ, R3, RZ ;  /* 0x00000003ff03723e */ /* 0x000fca00048070ff */
[----:B------:R0:W-:Y:S02]  /*31df0*/  @!P2 STG.E.U8 desc[UR8][R14.64+0x10], R3 ;  /* 0x000010030e00a986 */ /* 0x0001e4000c101108 */
[----:B0-----:R-:W-:Y:S02]  /*31e00*/  FMUL R3, R50, UR4 ;  /* 0x0000000432037c20 */ /* 0x001fe40008400000 */
[----:B------:R-:W5:Y:S01]  /*31e10*/  LDL.LU R50, [R1+0x2a8] ;  /* 0x0002a80001327983 */ /* 0x000f620000300800 */
[----:B------:R-:W-:-:S03]  /*31e20*/  LOP3.LUT P1, RZ, R0, 0x8000, RZ, 0xc0, !PT ;  /* 0x0000800000ff7812 */ /* 0x000fc6000782c0ff */
[----:B------:R-:W5:Y:S01]  /*31e30*/  LDL.LU R54, [R1+0x2ac] ;  /* 0x0002ac0001367983 */ /* 0x000f620000300800 */
[----:B------:R-:W-:-:S09]  /*31e40*/  F2FP.SATFINITE.E4M3.F32.PACK_AB_MERGE_C R3, RZ, R3, RZ ;  /* 0x00000003ff03723e */ /* 0x000fd200048070ff */
[----:B------:R2:W-:Y:S01]  /*31e50*/  @!P1 STG.E.U8 desc[UR8][R10.64+0x11], R3 ;  /* 0x000011030a009986 */ /* 0x0005e2000c101108 */
[----:B------:R-:W-:Y:S02]  /*31e60*/  LOP3.LUT P3, RZ, R0, 0x4000, RZ, 0xc0, !PT ;  /* 0x0000400000ff7812 */ /* 0x000fe4000786c0ff */
[----:B------:R-:W-:-:S11]  /*31e70*/  LOP3.LUT R2, R2, 0xbfffffff, RZ, 0xc0, !PT ;  /* 0xbfffffff02027812 */ /* 0x000fd600078ec0ff */
[----:B------:R-:W-:Y:S02]  /*31e80*/  @P3 LOP3.LUT R2, R2, 0x40000000, RZ, 0xfc, !PT ;  /* 0x4000000002023812 */ /* 0x000fe400078efcff */
[----:B------:R-:W-:-:S13]  /*31e90*/  LOP3.LUT P3, RZ, R0, 0x20, RZ, 0xc0, !PT ;  /* 0x0000002000ff7812 */ /* 0x000fda000786c0ff */
[----:B------:R-:W0:Y:S01]  /*31ea0*/  @!P3 LDC.64 R8, c[0x0][0x5c0] ;  /* 0x00017000ff08bb82 */ /* 0x000e220000000a00 */
[----:B--2---:R-:W-:Y:S02]  /*31eb0*/  FMUL R3, R49, UR4 ;  /* 0x0000000431037c20 */ /* 0x004fe40008400000 */
[----:B------:R-:W2:Y:S01]  /*31ec0*/  LDL.LU R49, [R1+0x2b0] ;  /* 0x0002b00001317983 */ /* 0x000ea20000300800 */
[----:B------:R-:W-:Y:S02]  /*31ed0*/  LOP3.LUT P0, RZ, R0, 0x10, RZ, 0xc0, !PT ;  /* 0x0000001000ff7812 */ /* 0x000fe4000780c0ff */
[----:B0-----:R-:W-:Y:S02]  /*31ee0*/  @!P3 IADD3 R8, P1, R36, R8, RZ ;  /* 0x000000082408b210 */ /* 0x001fe40007f3e0ff */
[----:B------:R-:W-:-:S03]  /*31ef0*/  F2FP.SATFINITE.E4M3.F32.PACK_AB_MERGE_C R3, RZ, R3, RZ ;  /* 0x00000003ff03723e */ /* 0x000fc600048070ff */
[----:B------:R-:W-:-:S05]  /*31f00*/  @!P3 IMAD.X R9, R37, 0x1, R9, P1 ;  /* 0x000000012509b824 */ /* 0x000fca00008e0609 */
[----:B------:R0:W-:Y:S02]  /*31f10*/  @!P3 STG.E.U8 desc[UR8][R8.64+0x10], R3 ;  /* 0x000010030800b986 */ /* 0x0001e4000c101108 */
[----:B0-----:R-:W0:Y:S01]  /*31f20*/  @!P0 LDC.64 R8, c[0x0][0x5c0] ;  /* 0x00017000ff088b82 */ /* 0x001e220000000a00 */
[----:B------:R-:W-:Y:S01]  /*31f30*/  LOP3.LUT P5, RZ, R0, 0x8, RZ, 0xc0, !PT ;  /* 0x0000000800ff7812 */ /* 0x000fe200078ac0ff */
[----:B------:R-:W-:Y:S02]  /*31f40*/  FMUL R3, R53, UR4 ;  /* 0x0000000435037c20 */ /* 0x000fe40008400000 */
[----:B------:R-:W2:Y:S03]  /*31f50*/  LDL.LU R53, [R1+0x2b4] ;  /* 0x0002b40001357983 */ /* 0x000ea60000300800 */
[----:B------:R-:W-:Y:S02]  /*31f60*/  F2FP.SATFINITE.E4M3.F32.PACK_AB_MERGE_C R3, RZ, R3, RZ ;  /* 0x00000003ff03723e */ /* 0x000fe400048070ff */
[----:B0-----:R-:W-:-:S05]  /*31f70*/  @!P0 IADD3 R8, P3, R38, R8, RZ ;  /* 0x0000000826088210 */ /* 0x001fca0007f7e0ff */
[----:B------:R-:W-:Y:S01]  /*31f80*/  @!P0 IMAD.X R9, R39, 0x1, R9, P3 ;  /* 0x0000000127098824 */ /* 0x000fe200018e0609 */
[----:B------:R-:W-:-:S04]  /*31f90*/  LOP3.LUT P3, RZ, R2, 0x40000000, RZ, 0xc0, !PT ;  /* 0x4000000002ff7812 */ /* 0x000fc8000786c0ff */
[----:B------:R0:W-:Y:S01]  /*31fa0*/  @!P0 STG.E.U8 desc[UR8][R8.64+0x11], R3 ;  /* 0x0000110308008986 */ /* 0x0001e2000c101108 */
[----:B------:R-:W-:Y:S01]  /*31fb0*/  LOP3.LUT P6, RZ, R0, 0x1000, RZ, 0xc0, !PT ;  /* 0x0000100000ff7812 */ /* 0x000fe200078cc0ff */
[----:B0-----:R-:W0:Y:S01]  /*31fc0*/  @!P5 LDC.64 R8, c[0x0][0x5c0] ;  /* 0x00017000ff08db82 */ /* 0x001e220000000a00 */
        /* <DEDUP_REMOVED lines=8> */
[----:B------:R5:W-:Y:S01]  /*32050*/  @!P6 STG.E.U8 desc[UR8][R18.64+0x19], R3 ;  /* 0x000019031200e986 */ /* 0x000be2000c101108 */
[----:B0-----:R-:W-:-:S05]  /*32060*/  @!P5 IADD3 R8, P6, R41, R8, RZ ;  /* 0x000000082908d210 */ /* 0x001fca0007fde0ff */
[----:B------:R-:W-:Y:S02]  /*32070*/  @!P5 IMAD.X R9, R43, 0x1, R9, P6 ;  /* 0x000000012b09d824 */ /* 0x000fe400030e0609 */
[----:B-----5:R-:W-:Y:S02]  /*32080*/  FMUL R3, R50, UR4 ;  /* 0x0000000432037c20 */ /* 0x020fe40008400000 */
[----:B------:R-:W5:Y:S03]  /*32090*/  LDL.LU R50, [R1+0x2c0] ;  /* 0x0002c00001327983 */ /* 0x000f660000300800 */
[----:B------:R-:W-:-:S05]  /*320a0*/  F2FP.SATFINITE.E4M3.F32.PACK_AB_MERGE_C R3, RZ, R3, RZ ;  /* 0x00000003ff03723e */ /* 0x000fca00048070ff */
[----:B------:R0:W-:Y:S02]  /*320b0*/  @!P5 STG.E.U8 desc[UR8][R8.64+0x18], R3 ;  /* 0x000018030800d986 */ /* 0x0001e4000c101108 */
[----:B0-----:R-:W0:Y:S01]  /*320c0*/  @!P4 LDC.64 R8, c[0x0][0x5c0] ;  /* 0x00017000ff08cb82 */ /* 0x001e220000000a00 */
[----:B------:R-:W-:-:S05]  /*320d0*/  FMUL R3, R54, UR4 ;  /* 0x0000000436037c20 */ /* 0x000fca0008400000 */
[----:B------:R-:W-:Y:S02]  /*320e0*/  F2FP.SATFINITE.E4M3.F32.PACK_AB_MERGE_C R3, RZ, R3, RZ ;  /* 0x00000003ff03723e */ /* 0x000fe400048070ff */
[----:B0-----:R-:W-:-:S05]  /*320f0*/  @!P4 IADD3 R8, P5, R45, R8, RZ ;  /* 0x000000082d08c210 */ /* 0x001fca0007fbe0ff */
[----:B------:R-:W-:-:S05]  /*32100*/  @!P4 IMAD.X R9, R47, 0x1, R9, P5 ;  /* 0x000000012f09c824 */ /* 0x000fca00028e0609 */
[----:B------:R2:W-:Y:S02]  /*32110*/  @!P4 STG.E.U8 desc[UR8][R8.64+0x19], R3 ;  /* 0x000019030800c986 */ /* 0x0005e4000c101108 */
[----:B--2---:R-:W-:Y:S02]  /*32120*/  FMUL R3, R49, UR4 ;  /* 0x0000000431037c20 */ /* 0x004fe40008400000 */
[----:B------:R-:W2:Y:S01]  /*32130*/  LDL.LU R49, [R1+0x2c4] ;  /* 0x0002c40001317983 */ /* 0x000ea20000300800 */
[----:B------:R-:W-:-:S03]  /*32140*/  LOP3.LUT P4, RZ, R2, 0x2000000, RZ, 0xc0, !PT ;  /* 0x0200000002ff7812 */ /* 0x000fc6000788c0ff */
[----:B------:R-:W2:Y:S01]  /*32150*/  LDL.LU R54, [R1+0x2c8] ;  /* 0x0002c80001367983 */ /* 0x000ea20000300800 */
[----:B------:R-:W-:Y:S02]  /*32160*/  LOP3.LUT P2, RZ, R0, 0x800, RZ, 0xc0, !PT ;  /* 0x0000080000ff7812 */ /* 0x000fe4000784c0ff */
[----:B------:R-:W-:-:S07]  /*32170*/  F2FP.SATFINITE.E4M3.F32.PACK_AB_MERGE_C R3, RZ, R3, RZ ;  /* 0x00000003ff03723e */ /* 0x000fce00048070ff */
[----:B------:R-:W0:Y:S01]  /*32180*/  @!P4 LDC.64 R8, c[0x0][0x5c0] ;  /* 0x00017000ff08cb82 */ /* 0x000e220000000a00 */
[----:B------:R-:W-:-:S03]  /*32190*/  LOP3.LUT P1, RZ, R0, 0x400, RZ, 0xc0, !PT ;  /* 0x0000040000ff7812 */ /* 0x000fc6000782c0ff */
[----:B------:R1:W-:Y:S01]  /*321a0*/  @!P2 STG.E.U8 desc[UR8][R30.64+0x10], R3 ;  /* 0x000010031e00a986 */ /* 0x0003e2000c101108 */
[----:B------:R-:W-:Y:S01]  /*321b0*/  LOP3.LUT P5, RZ, R2, 0x4000000, RZ, 0xc0, !PT ;  /* 0x0400000002ff7812 */ /* 0x000fe200078ac0ff */
[----:B-1----:R-:W-:Y:S02]  /*321c0*/  FMUL R3, R53, UR4 ;  /* 0x0000000435037c20 */ /* 0x002fe40008400000 */
[----:B------:R-:W2:Y:S03]  /*321d0*/  LDL.LU R53, [R1+0x2cc] ;  /* 0x0002cc0001357983 */ /* 0x000ea60000300800 */
[----:B------:R-:W-:-:S05]  /*321e0*/  F2FP.SATFINITE.E4M3.F32.PACK_AB_MERGE_C R3, RZ, R3, RZ ;  /* 0x00000003ff03723e */ /* 0x000fca00048070ff */
[----:B------:R3:W-:Y:S01]  /*321f0*/  @!P1 STG.E.U8 desc[UR8][R28.64+0x11], R3 ;  /* 0x000011031c009986 */ /* 0x0007e2000c101108 */
[----:B0-----:R-:W-:-:S05]  /*32200*/  @!P4 IADD3 R8, P1, R40, R8, RZ ;  /* 0x000000082808c210 */ /* 0x001fca0007f3e0ff */
[----:B------:R-:W-:Y:S02]  /*32210*/  @!P4 IMAD.X R9, R42, 0x1, R9, P1 ;  /* 0x000000012a09c824 */ /* 0x000fe400008e0609 */
[----:B---3--:R-:W-:Y:S02]  /*32220*/  FMUL R3, R52, UR4 ;  /* 0x0000000434037c20 */ /* 0x008fe40008400000 */
[----:B------:R-:W3:Y:S03]  /*32230*/  LDL.LU R52, [R1+0x2d0] ;  /* 0x0002d00001347983 */ /* 0x000ee60000300800 */
[----:B------:R-:W-:-:S05]  /*32240*/  F2FP.SATFINITE.E4M3.F32.PACK_AB_MERGE_C R3, RZ, R3, RZ ;  /* 0x00000003ff03723e */ /* 0x000fca00048070ff */
[----:B------:R0:W-:Y:S02]  /*32250*/  @!P4 STG.E.U8 desc[UR8][R8.64+0x10], R3 ;  /* 0x000010030800c986 */ /* 0x0001e4000c101108 */
[----:B0-----:R-:W0:Y:S01]  /*32260*/  @!P5 LDC.64 R8, c[0x0][0x5c0] ;  /* 0x00017000ff08db82 */ /* 0x001e220000000a00 */
[----:B----4-:R-:W-:Y:S02]  /*32270*/  FMUL R3, R51, UR4 ;  /* 0x0000000433037c20 */ /* 0x010fe40008400000 */
[----:B------:R-:W4:Y:S03]  /*32280*/  LDL.LU R51, [R1+0x2d4] ;  /* 0x0002d40001337983 */ /* 0x000f260000300800 */
[----:B------:R-:W-:Y:S02]  /*32290*/  F2FP.SATFINITE.E4M3.F32.PACK_AB_MERGE_C R3, RZ, R3, RZ ;  /* 0x00000003ff03723e */ /* 0x000fe400048070ff */
[----:B0-----:R-:W-:-:S05]  /*322a0*/  @!P5 IADD3 R8, P4, R44, R8, RZ ;  /* 0x000000082c08d210 */ /* 0x001fca0007f9e0ff */
[----:B------:R-:W-:-:S05]  /*322b0*/  @!P5 IMAD.X R9, R46, 0x1, R9, P4 ;  /* 0x000000012e09d824 */ /* 0x000fca00020e0609 */
[----:B------:R5:W-:Y:S01]  /*322c0*/  @!P5 STG.E.U8 desc[UR8][R8.64+0x11], R3 ;  /* 0x000011030800d986 */ /* 0x000be2000c101108 */
[----:B------:R-:W-:Y:S01]  /*322d0*/  LOP3.LUT P5, RZ, R0, 0x200, RZ, 0xc0, !PT ;  /* 0x0000020000ff7812 */ /* 0x000fe200078ac0ff */
[----:B-----5:R-:W-:Y:S02]  /*322e0*/  FMUL R3, R50, UR4 ;  /* 0x0000000432037c20 */ /* 0x020fe40008400000 */
[----:B------:R-:W5:Y:S03]  /*322f0*/  LDL.LU R50, [R1+0x2d8] ;  /* 0x0002d80001327983 */ /* 0x000f660000300800 */
[----:B------:R-:W-:-:S07]  /*32300*/  F2FP.SATFINITE.E4M3.F32.PACK_AB_MERGE_C R3, RZ, R3, RZ ;  /* 0x00000003ff03723e */ /* 0x000fce00048070ff */
[----:B------:R2:W-:Y:S01]  /*32310*/  @!P5 STG.E.U8 desc[UR8][R32.64+0x18], R3 ;  /* 0x000018032000d986 */ /* 0x0005e2000c101108 */
[----:B------:R-:W-:-:S13]  /*32320*/  LOP3.LUT P6, RZ, R2, 0x8000000, RZ, 0xc0, !PT ;  /* 0x0800000002ff7812 */ /* 0x000fda00078cc0ff */
[----:B------:R-:W0:Y:S01]  /*32330*/  @!P6 LDC.64 R8, c[0x0][0x5c0] ;  /* 0x00017000ff08eb82 */ /* 0x000e220000000a00 */
[----:B------:R-:W-:Y:S01]  /*32340*/  LOP3.LUT P0, RZ, R2, 0x20000000, RZ, 0xc0, !PT ;  /* 0x2000000002ff7812 */ /* 0x000fe2000780c0ff */
[----:B--2---:R-:W-:Y:S02]  /*32350*/  FMUL R3, R49, UR4 ;  /* 0x0000000431037c20 */ /* 0x004fe40008400000 */
[----:B------:R-:W2:Y:S01]  /*32360*/  LDL.LU R49, [R1+0x2dc] ;  /* 0x0002dc0001317983 */ /* 0x000ea20000300800 */
[----:B0-----:R-:W-:-:S05]  /*32370*/  @!P6 IADD3 R14, P5, R17, R8, RZ ;  /* 0x00000008110ee210 */ /* 0x001fca0007fbe0ff */
[----:B------:R-:W-:-:S04]  /*32380*/  @!P6 IMAD.X R15, R48, 0x1, R9, P5 ;  /* 0x00000001300fe824 */ /* 0x000fc800028e0609 */
[----:B------:R-:W0:Y:S01]  /*32390*/  @!P0 LDC.64 R8, c[0x0][0x5c0] ;  /* 0x00017000ff088b82 */ /* 0x000e220000000a00 */
[----:B------:R-:W-:Y:S02]  /*323a0*/  LOP3.LUT P4, RZ, R2, 0x400000, RZ, 0xc0, !PT ;  /* 0x0040000002ff7812 */ /* 0x000fe4000788c0ff */
[----:B0-----:R-:W-:-:S05]  /*323b0*/  @!P0 IADD3 R16, P5, R16, R8, RZ ;  /* 0x0000000810108210 */ /* 0x001fca0007fbe0ff */
[----:B------:R-:W-:Y:S01]  /*323c0*/  @!P0 IMAD.X R17, R12, 0x1, R9, P5 ;  /* 0x000000010c118824 */ /* 0x000fe200028e0609 */
[----:B------:R-:W-:Y:S02]  /*323d0*/  ISETP.LT.OR P5, PT, R24, 0x11, !P4 ;  /* 0x000000111800780c */ /* 0x000fe400067a1670 */
[----:B------:R-:W-:-:S11]  /*323e0*/  LOP3.LUT P1, RZ, R2, 0x800000, RZ, 0xc0, !PT ;  /* 0x0080000002ff7812 */ /* 0x000fd6000782c0ff */
[----:B------:R-:W0:Y:S01]  /*323f0*/  @!P5 LDC.64 R8, c[0x0][0x5c0] ;  /* 0x00017000ff08db82 */ /* 0x000e220000000a00 */
[----:B------:R-:W-:Y:S02]  /*32400*/  @!P5 IMAD.MOV.U32 R10, RZ, RZ, R6 ;  /* 0x000000ffff0ad224 */ /* 0x000fe400078e0006 */
[----:B------:R-:W-:Y:S01]  /*32410*/  @!P5 IMAD.MOV.U32 R11, RZ, RZ, R25 ;  /* 0x000000ffff0bd224 */ /* 0x000fe200078e0019 */
[----:B------:R-:W-:Y:S01]  /*32420*/  F2FP.SATFINITE.E4M3.F32.PACK_AB_MERGE_C R3, RZ, R3, RZ ;  /* 0x00000003ff03723e */ /* 0x000fe200048070ff */
[----:B------:R-:W-:-:S04]  /*32430*/  @!P5 IMAD.WIDE.U32 R10, R4, 0x180, R10 ;  /* 0x00000180040ad825 */ /* 0x000fc800078e000a */
[----:B------:R1:W-:Y:S02]  /*32440*/  @!P1 STG.E.U8 desc[UR8][R34.64+0x19], R3 ;  /* 0x0000190322009986 */ /* 0x0003e4000c101108 */
[----:B-1----:R-:W-:Y:S01]  /*32450*/  @!P5 IMAD R3, R5, 0x180, RZ ;  /* 0x000001800503d824 */ /* 0x002fe200078e02ff */
[----:B0-----:R-:W-:-:S04]  /*32460*/  @!P5 IADD3 R12, P1, R10, R8, RZ ;  /* 0x000000080a0cd210 */ /* 0x001fc80007f3e0ff */
[----:B------:R-:W-:Y:S01]  /*32470*/  @!P5 IADD3.X R13, R9, R11, R3, P1, !PT ;  /* 0x0000000b090dd210 */ /* 0x000fe20000ffe403 */
[----:B------:R-:W-:-:S05]  /*32480*/  FMUL R3, R54, UR4 ;  /* 0x0000000436037c20 */ /* 0x000fca0008400000 */
        /* <DEDUP_REMOVED lines=9> */
[----:B------:R-:W-:Y:S01]  /*32520*/  @!P6 IADD3.X R9, R11, R9, R3, P1, !PT ;  /* 0x000000090b09e210 */ /* 0x000fe20000ffe403 */
[----:B------:R-:W-:-:S05]  /*32530*/  FMUL R3, R53, UR4 ;  /* 0x0000000435037c20 */ /* 0x000fca0008400000 */
[----:B------:R-:W-:-:S05]  /*32540*/  F2FP.SATFINITE.E4M3.F32.PACK_AB_MERGE_C R3, RZ, R3, RZ ;  /* 0x00000003ff03723e */ /* 0x000fca00048070ff */
[----:B------:R3:W-:Y:S02]  /*32550*/  @!P0 STG.E.U8 desc[UR8][R16.64+0x19], R3 ;  /* 0x0000190310008986 */ /* 0x0007e4000c101108 */
[----:B---3--:R-:W-:-:S05]  /*32560*/  FMUL R3, R52, UR4 ;  /* 0x0000000434037c20 */ /* 0x008fca0008400000 */
[----:B------:R-:W-:-:S05]  /*32570*/  F2FP.SATFINITE.E4M3.F32.PACK_AB_MERGE_C R3, RZ, R3, RZ ;  /* 0x00000003ff03723e */ /* 0x000fca00048070ff */
[----:B------:R4:W-:Y:S01]  /*32580*/  @!P5 STG.E.U8 desc[UR8][R12.64+0x10], R3 ;  /* 0x000010030c00d986 */ /* 0x0009e2000c101108 */
[----:B------:R-:W-:-:S04]  /*32590*/  LOP3.LUT P5, RZ, R0, 0x400000, RZ, 0xc0, !PT ;  /* 0x0040000000ff7812 */ /* 0x000fc800078ac0ff */
[----:B------:R-:W-:Y:S01]  /*325a0*/  ISETP.LT.OR P5, PT, R24, 0x11, !P5 ;  /* 0x000000111800780c */ /* 0x000fe20006fa1670 */
[----:B----4-:R-:W-:-:S05]  /*325b0*/  FMUL R3, R51, UR4 ;  /* 0x0000000433037c20 */ /* 0x010fca0008400000 */
[----:B------:R-:W-:Y:S01]  /*325c0*/  F2FP.SATFINITE.E4M3.F32.PACK_AB_MERGE_C R3, RZ, R3, RZ ;  /* 0x00000003ff03723e */ /* 0x000fe200048070ff */
[----:B------:R-:W-:Y:S04]  /*325d0*/  BSSY B1, `(.L_x_51) ;  /* 0x0000016000017945 */ /* 0x000fe80003800000 */
[----:B------:R5:W-:Y:S01]  /*325e0*/  @!P6 STG.E.U8 desc[UR8][R8.64+0x11], R3 ;  /* 0x000011030800e986 */ /* 0x000be2000c101108 */
[C---:B------:R-:W-:Y:S02]  /*325f0*/  LOP3.LUT P3, RZ, R2.reuse, 0x10000000, RZ, 0xc0, !PT ;  /* 0x1000000002ff7812 */ /* 0x040fe4000786c0ff */
[C---:B------:R-:W-:Y:S02]  /*32600*/  LOP3.LUT P2, RZ, R2.reuse, 0x1000000, RZ, 0xc0, !PT ;  /* 0x0100000002ff7812 */ /* 0x040fe4000784c0ff */
[----:B------:R-:W-:-:S02]  /*32610*/  LOP3.LUT P1, RZ, R2, 0x200000, RZ, 0xc0, !PT ;  /* 0x0020000002ff7812 */ /* 0x000fc4000782c0ff */
[----:B------:R-:W-:Y:S01]  /*32620*/  LOP3.LUT P0, RZ, R2, 0x100000, RZ, 0xc0, !PT ;  /* 0x0010000002ff7812 */ /* 0x000fe2000780c0ff */
[----:B-----5:R-:W-:-:S05]  /*32630*/  FMUL R8, R50, UR4 ;  /* 0x0000000432087c20 */ /* 0x020fca0008400000 */
[----:B------:R-:W-:Y:S01]  /*32640*/  F2FP.SATFINITE.E4M3.F32.PACK_AB_MERGE_C R11, RZ, R8, RZ ;  /* 0x00000008ff0b723e */ /* 0x000fe200048070ff */
[----:B--2---:R-:W-:-:S05]  /*32650*/  FMUL R3, R49, UR4 ;  /* 0x0000000431037c20 */ /* 0x004fca0008400000 */
        /* <DEDUP_REMOVED lines=13> */
.L_x_52:
[----:B------:R-:W-:Y:S05]  /*32730*/  BSYNC B1 ;  /* 0x0000000000017941 */ /* 0x000fea0003800000 */
.L_x_51:
        /* <DEDUP_REMOVED lines=15> */
.L_x_54:
[----:B------:R-:W-:Y:S05]  /*32830*/  BSYNC B1 ;  /* 0x0000000000017941 */ /* 0x000fea0003800000 */
.L_x_53:
        /* <DEDUP_REMOVED lines=48> */
.L_x_56:
[----:B------:R-:W-:Y:S05]  /*32b40*/  BSYNC B1 ;  /* 0x0000000000017941 */ /* 0x000fea0003800000 */
.L_x_55:
        /* <DEDUP_REMOVED lines=15> */
.L_x_58:
[----:B------:R-:W-:Y:S05]  /*32c40*/  BSYNC B1 ;  /* 0x0000000000017941 */ /* 0x000fea0003800000 */
.L_x_57:
[----:B------:R-:W-:Y:S01]  /*32c50*/  LOP3.LUT R2, R2, 0x7fffffff, RZ, 0xc0, !PT ;  /* 0x7fffffff02027812 */ /* 0x000fe200078ec0ff */
[----:B------:R-:W2:Y:S03]  /*32c60*/  LDL.LU R3, [R1+0x2f0] ;  /* 0x0002f00001037983 */ /* 0x000ea60000300800 */
[----:B------:R-:W-:Y:S01]  /*32c70*/  @P3 LOP3.LUT R2, R2, 0x80000000, RZ, 0xfc, !PT ;  /* 0x8000000002023812 */ /* 0x000fe200078efcff */
[----:B------:R-:W3:Y:S01]  /*32c80*/  LDL.LU R56, [R1+0x2f4] ;  /* 0x0002f40001387983 */ /* 0x000ee20000300800 */
[----:B------:R-:W-:Y:S02]  /*32c90*/  ISETP.LT.OR P3, PT, R24, 0x21, !P0 ;  /* 0x000000211800780c */ /* 0x000fe40004761670 */
[----:B------:R-:W-:Y:S01]  /*32ca0*/  LOP3.LUT R0, R0, 0xffdfffff, RZ, 0xc0, !PT ;  /* 0xffdfffff00007812 */ /* 0x000fe200078ec0ff */
[----:B------:R-:W4:Y:S01]  /*32cb0*/  LDL.LU R55, [R1+0x2f8] ;  /* 0x0002f80001377983 */ /* 0x000f220000300800 */
[----:B------:R-:W-:-:S03]  /*32cc0*/  LOP3.LUT R2, R2, 0xffbfffff, RZ, 0xc0, !PT ;  /* 0xffbfffff02027812 */ /* 0x000fc600078ec0ff */
[----:B------:R-:W5:Y:S06]  /*32cd0*/  LDL.LU R54, [R1+0x2fc] ;  /* 0x0002fc0001367983 */ /* 0x000f6c0000300800 */
[----:B01----:R-:W0:Y:S01]  /*32ce0*/  @!P3 LDC.64 R8, c[0x0][0x5c0] ;  /* 0x00017000ff08bb82 */ /* 0x003e220000000a00 */
[----:B------:R-:W-:Y:S01]  /*32cf0*/  @P3 LOP3.LUT R0, R0, 0x200000, RZ, 0xfc, !PT ;  /* 0x0020000000003812 */ /* 0x000fe200078efcff */
[----:B------:R-:W5:Y:S01]  /*32d00*/  LDL.LU R53, [R1+0x300] ;  /* 0x0003000001357983 */ /* 0x000f620000300800 */
[----:B------:R-:W-:Y:S01]  /*32d10*/  @P4 LOP3.LUT R2, R2, 0x400000, RZ, 0xfc, !PT ;  /* 0x0040000002024812 */ /* 0x000fe200078efcff */
[----:B------:R-:W-:Y:S01]  /*32d20*/  IMAD.U32 R36, RZ, RZ, UR7 ;  /* 0x00000007ff247e24 */ /* 0x000fe2000f8e00ff */
[C---:B------:R-:W-:Y:S01]  /*32d30*/  LOP3.LUT P4, RZ, R0.reuse, 0x2000, RZ, 0xc0, !PT ;  /* 0x0000200000ff7812 */ /* 0x040fe2000788c0ff */
[----:B------:R-:W5:Y:S01]  /*32d40*/  LDL.LU R52, [R1+0x304] ;  /* 0x0003040001347983 */ /* 0x000f620000300800 */
[----:B------:R-:W-:Y:S01]  /*32d50*/  LOP3.LUT R0, R0, 0xfff7ffff, RZ, 0xc0, !PT ;  /* 0xfff7ffff00007812 */ /* 0x000fe200078ec0ff */
[----:B------:R-:W-:Y:S01]  /*32d60*/  IMAD.U32 R37, RZ, RZ, UR6 ;  /* 0x00000006ff257e24 */ /* 0x000fe2000f8e00ff */
[----:B------:R-:W-:Y:S01]  /*32d70*/  LOP3.LUT R2, R2, 0xffefffff, RZ, 0xc0, !PT ;  /* 0xffefffff02027812 */ /* 0x000fe200078ec0ff */
[----:B------:R-:W-:-:S02]  /*32d80*/  IMAD.U32 R38, RZ, RZ, UR7 ;  /* 0x00000007ff267e24 */ /* 0x000fc4000f8e00ff */
[----:B------:R-:W-:Y:S01]  /*32d90*/  IMAD.U32 R39, RZ, RZ, UR6 ;  /* 0x00000006ff277e24 */ /* 0x000fe2000f8e00ff */
[----:B------:R-:W-:Y:S01]  /*32da0*/  @P0 LOP3.LUT R2, R2, 0x100000, RZ, 0xfc, !PT ;  /* 0x0010000002020812 */ /* 0x000fe200078efcff */
[----:B------:R-:W-:Y:S02]  /*32db0*/  IMAD.U32 R40, RZ, RZ, UR7 ;  /* 0x00000007ff287e24 */ /* 0x000fe4000f8e00ff */
[----:B------:R-:W-:Y:S02]  /*32dc0*/  IMAD.U32 R41, RZ, RZ, UR6 ;  /* 0x00000006ff297e24 */ /* 0x000fe4000f8e00ff */
[----:B------:R-:W-:Y:S02]  /*32dd0*/  IMAD.U32 R42, RZ, RZ, UR7 ;  /* 0x00000007ff2a7e24 */ /* 0x000fe4000f8e00ff */
[----:B------:R-:W-:Y:S02]  /*32de0*/  IMAD.U32 R43, RZ, RZ, UR6 ;  /* 0x00000006ff2b7e24 */ /* 0x000fe4000f8e00ff */
[----:B------:R-:W-:Y:S01]  /*32df0*/  IMAD.U32 R44, RZ, RZ, UR7 ;  /* 0x00000007ff2c7e24 */ /* 0x000fe2000f8e00ff */
[----:B0-----:R-:W-:Y:S01]  /*32e00*/  @!P3 IADD3 R16, P5, P6, R6, UR7, R8 ;  /* 0x000000070610bc10 */ /* 0x001fe2000febe008 */
[----:B------:R-:W-:-:S02]  /*32e10*/  IMAD.U32 R45, RZ, RZ, UR6 ;  /* 0x00000006ff2d7e24 */ /* 0x000fc4000f8e00ff */
[----:B------:R-:W-:Y:S01]  /*32e20*/  IMAD.U32 R46, RZ, RZ, UR7 ;  /* 0x00000007ff2e7e24 */ /* 0x000fe2000f8e00ff */
[----:B------:R-:W-:Y:S01]  /*32e30*/  @!P3 IADD3.X R17, R25, UR6, R9, P5, P6 ;  /* 0x000000061911bc10 */ /* 0x000fe2000afec409 */
[----:B------:R-:W-:Y:S01]  /*32e40*/  IMAD.U32 R47, RZ, RZ, UR6 ;  /* 0x00000006ff2f7e24 */ /* 0x000fe2000f8e00ff */
[----:B------:R-:W-:Y:S01]  /*32e50*/  ISETP.LT.OR P3, PT, R24, 0x22, !P0 ;  /* 0x000000221800780c */ /* 0x000fe20004761670 */
[----:B------:R-:W-:Y:S02]  /*32e60*/  IMAD.U32 R48, RZ, RZ, UR7 ;  /* 0x00000007ff307e24 */ /* 0x000fe4000f8e00ff */
[----:B------:R-:W-:Y:S02]  /*32e70*/  IMAD.U32 R49, RZ, RZ, UR6 ;  /* 0x00000006ff317e24 */ /* 0x000fe4000f8e00ff */
[----:B------:R-:W-:Y:S02]  /*32e80*/  IMAD.U32 R50, RZ, RZ, UR7 ;  /* 0x00000007ff327e24 */ /* 0x000fe4000f8e00ff */
[----:B------:R-:W-:-:S06]  /*32e90*/  IMAD.U32 R51, RZ, RZ, UR6 ;  /* 0x00000006ff337e24 */ /* 0x000fcc000f8e00ff */
        /* <DEDUP_REMOVED lines=20> */
[----:B------:R-:W0:Y:S01]  /*32fe0*/  @!P0 LDC.64 R8, c[0x0][0x5c0] ;  /* 0x00017000ff088b82 */ /* 0x000e220000000a00 */
[C---:B------:R-:W-:Y:S02]  /*32ff0*/  LOP3.LUT P3, RZ, R2.reuse, 0x80000000, RZ, 0xc0, !PT ;  /* 0x8000000002ff7812 */ /* 0x040fe4000786c0ff */
[----:B------:R-:W-:-:S04]  /*33000*/  LOP3.LUT R2, R2, 0xffdfffff, RZ, 0xc0, !PT ;  /* 0xffdfffff02027812 */ /* 0x000fc800078ec0ff */
        /* <DEDUP_REMOVED lines=17> */
[----:B------:R-:W-:Y:S01]  /*33120*/  ISETP.LT.OR P1, PT, R24, 0x2a, !P4 ;  /* 0x0000002a1800780c */ /* 0x000fe20006721670 */
[----:B--2---:R-:W-:-:S10]  /*33130*/  FMUL R3, R3, UR4 ;  /* 0x0000000403037c20 */ /* 0x004fd40008400000 */
[----:B------:R-:W0:Y:S01]  /*33140*/  @!P0 LDC.64 R8, c[0x0][0x5c0] ;  /* 0x00017000ff088b82 */ /* 0x000e220000000a00 */
[----:B------:R-:W-:Y:S02]  /*33150*/  @P0 LOP3.LUT R0, R0, 0x1000, RZ, 0xfc, !PT ;  /* 0x0000100000000812 */ /* 0x000fe400078efcff */
[----:B------:R-:W-:Y:S02]  /*33160*/  @P1 LOP3.LUT R2, R2, 0x800000, RZ, 0xfc, !PT ;  /* 0x0080000002021812 */ /* 0x000fe400078efcff */
[----:B------:R-:W-:Y:S02]  /*33170*/  LOP3.LUT R0, R0, 0xfffff7ff, RZ, 0xc0, !PT ;  /* 0xfffff7ff00007812 */ /* 0x000fe400078ec0ff */
        /* <DEDUP_REMOVED lines=20> */
[----:B------:R-:W-:Y:S02]  /*332c0*/  @P0 LOP3.LUT R0, R0, 0x200, RZ, 0xfc, !PT ;  /* 0x0000020000000812 */ /* 0x000fe400078efcff */
[----:B------:R-:W-:Y:S02]  /*332d0*/  @P4 LOP3.LUT R2, R2, 0x2000000, RZ, 0xfc, !PT ;  /* 0x0200000002024812 */ /* 0x000fe400078efcff */
[----:B------:R-:W-:Y:S02]  /*332e0*/  LOP3.LUT R0, R0, 0xffffffef, RZ, 0xc0, !PT ;  /* 0xffffffef00007812 */ /* 0x000fe400078ec0ff */
[----:B------:R-:W-:Y:S02]  /*332f0*/  LOP3.LUT R2, R2, 0xfbffffff, RZ, 0xc0, !PT ;  /* 0xfbffffff02027812 */ /* 0x000fe400078ec0ff */
[----:B0-----:R-:W-:-:S04]  /*33300*/  @!P0 IADD3 R32, P5, P6, R6, UR61, R8 ;  /* 0x0000003d06208c10 */ /* 0x001fc8000febe008 */
[----:B------:R-:W-:Y:S02]  /*33310*/  @!P0 IADD3.X R33, R25, UR60, R9, P5, P6 ;  /* 0x0000003c19218c10 */ /* 0x000fe4000afec409 */
[----:B------:R-:W0:Y:S01]  /*33320*/  @!P1 LDC.64 R8, c[0x0][0x5c0] ;  /* 0x00017000ff089b82 */ /* 0x000e220000000a00 */
[----:B------:R-:W-:-:S13]  /*33330*/  ISETP.LT.OR P0, PT, R24, 0x21, !P2 ;  /* 0x000000211800780c */ /* 0x000fda0005701670 */
[----:B------:R-:W-:-:S04]  /*33340*/  @P0 LOP3.LUT R0, R0, 0x10, RZ, 0xfc, !PT ;  /* 0x0000001000000812 */ /* 0x000fc800078efcff */
[----:B------:R-:W-:Y:S02]  /*33350*/  LOP3.LUT R0, R0, 0xfffffff7, RZ, 0xc0, !PT ;  /* 0xfffffff700007812 */ /* 0x000fe400078ec0ff */
        /* <DEDUP_REMOVED lines=15> */
[--C-:B------:R-:W-:Y:S02]  /*33450*/  @!P0 IADD3 R42, P6, P5, R42, UR11, R6.reuse ;  /* 0x0000000b2a2a8c10 */ /* 0x100fe4000fdde006 */
[----:B------:R-:W-:Y:S02]  /*33460*/  @P0 LOP3.LUT R0, R0, 0x2, RZ, 0xfc, !PT ;  /* 0x0000000200000812 */ /* 0x000fe400078efcff */
[--C-:B------:R-:W-:Y:S02]  /*33470*/  @!P0 IADD3.X R43, R43, UR10, R25.reuse, P6, P5 ;  /* 0x0000000a2b2b8c10 */ /* 0x100fe4000b7ea419 */
[----:B------:R-:W-:Y:S02]  /*33480*/  @!P4 IADD3 R44, P6, P5, R44, UR61, R6 ;  /* 0x0000003d2c2ccc10 */ /* 0x000fe4000fdde006 */
[----:B------:R-:W-:Y:S02]  /*33490*/  F2FP.SATFINITE.E4M3.F32.PACK_AB_MERGE_C R3, RZ, R3, RZ ;  /* 0x00000003ff03723e */ /* 0x000fe400048070ff */
[----:B------:R-:W-:-:S02]  /*334a0*/  @!P4 IADD3.X R45, R45, UR60, R25, P6, P5 ;  /* 0x0000003c2d2dcc10 */ /* 0x000fc4000b7ea419 */
[----:B------:R-:W-:Y:S02]  /*334b0*/  ISETP.LT.OR P5, PT, R24, 0x22, !P3 ;  /* 0x000000221800780c */ /* 0x000fe40005fa1670 */
[----:B------:R-:W-:-:S11]  /*334c0*/  LOP3.LUT P2, RZ, R0, 0x200000, RZ, 0xc0, !PT ;  /* 0x0020000000ff7812 */ /* 0x000fd6000784c0ff */
        /* <DEDUP_REMOVED lines=8> */
[----:B------:R-:W-:Y:S02]  /*33550*/  LOP3.LUT R2, R2, 0xefffffff, RZ, 0xc0, !PT ;  /* 0xefffffff02027812 */ /* 0x000fe400078ec0ff */
[----:B------:R-:W-:Y:S02]  /*33560*/  LOP3.LUT P6, RZ, R0, 0x20000, RZ, 0xc0, !PT ;  /* 0x0002000000ff7812 */ /* 0x000fe400078cc0ff */
[----:B------:R-:W-:-:S02]  /*33570*/  ISETP.LT.OR P0, PT, R24, 0x2a, !P3 ;  /* 0x0000002a1800780c */ /* 0x000fc40005f01670 */
[----:B------:R-:W-:Y:S02]  /*33580*/  @P3 LOP3.LUT R2, R2, 0x10000000, RZ, 0xfc, !PT ;  /* 0x1000000002023812 */ /* 0x000fe400078efcff */
[----:B------:R-:W-:Y:S02]  /*33590*/  ISETP.LT.OR P3, PT, R24, 0x21, !P6 ;  /* 0x000000211800780c */ /* 0x000fe40007761670 */
[----:B------:R-:W-:Y:S02]  /*335a0*/  LOP3.LUT R2, R2, 0xdfffffff, RZ, 0xc0, !PT ;  /* 0xdfffffff02027812 */ /* 0x000fe400078ec0ff */
[----:B------:R-:W-:-:S05]  /*335b0*/  LOP3.LUT P1, RZ, R0, 0x80000, RZ, 0xc0, !PT ;  /* 0x0008000000ff7812 */ /* 0x000fca000782c0ff */
[----:B------:R-:W-:Y:S02]  /*335c0*/  @!P0 IADD3 R50, P4, P5, R50, UR61, R6 ;  /* 0x0000003d32328c10 */ /* 0x000fe4000fd9e006 */
[----:B------:R-:W-:Y:S02]  /*335d0*/  @P0 LOP3.LUT R2, R2, 0x20000000, RZ, 0xfc, !PT ;  /* 0x2000000002020812 */ /* 0x000fe400078efcff */
[----:B------:R-:W0:Y:S01]  /*335e0*/  @!P3 LDC.64 R8, c[0x0][0x5c0] ;  /* 0x00017000ff08bb82 */ /* 0x000e220000000a00 */
[----:B------:R-:W-:Y:S02]  /*335f0*/  @!P0 IADD3.X R51, R51, UR60, R25, P4, P5 ;  /* 0x0000003c33338c10 */ /* 0x000fe4000a7ea419 */
[----:B------:R-:W-:Y:S02]  /*33600*/  ISETP.LT.OR P0, PT, R24, 0x22, !P6 ;  /* 0x000000221800780c */ /* 0x000fe40007701670 */
[----:B0-----:R-:W-:-:S05]  /*33610*/  @!P3 IADD3 R8, P4, R6, R8, RZ ;  /* 0x000000080608b210 */ /* 0x001fca0007f9e0ff */
[----:B------:R-:W-:-:S05]  /*33620*/  @!P3 IMAD.X R9, R25, 0x1, R9, P4 ;  /* 0x000000011909b824 */ /* 0x000fca00020e0609 */
[----:B------:R0:W-:Y:S02]  /*33630*/  @!P3 STG.E.U8 desc[UR8][R8.64+0x20], R3 ;  /* 0x000020030800b986 */ /* 0x0001e4000c101108 */
[----:B0-----:R-:W0:Y:S01]  /*33640*/  @!P0 LDC.64 R8, c[0x0][0x5c0] ;  /* 0x00017000ff088b82 */ /* 0x001e220000000a00 */
[----:B---3--:R-:W-:-:S05]  /*33650*/  FMUL R3, R56, UR4 ;  /* 0x0000000438037c20 */ /* 0x008fca0008400000 */
[----:B------:R-:W-:Y:S02]  /*33660*/  F2FP.SATFINITE.E4M3.F32.PACK_AB_MERGE_C R3, RZ, R3, RZ ;  /* 0x00000003ff03723e */ /* 0x000fe400048070ff */
[----:B0-----:R-:W-:-:S05]  /*33670*/  @!P0 IADD3 R8, P3, R6, R8, RZ ;  /* 0x0000000806088210 */ /* 0x001fca0007f7e0ff */
[----:B------:R-:W-:-:S05]  /*33680*/  @!P0 IMAD.X R9, R25, 0x1, R9, P3 ;  /* 0x0000000119098824 */ /* 0x000fca00018e0609 */
[----:B------:R4:W-:Y:S02]  /*33690*/  @!P0 STG.E.U8 desc[UR8][R8.64+0x21], R3 ;  /* 0x0000210308008986 */ /* 0x0009e4000c101108 */
[----:B----4-:R-:W-:Y:S02]  /*336a0*/  FMUL R3, R55, UR4 ;  /* 0x0000000437037c20 */ /* 0x010fe40008400000 */
[----:B------:R-:W2:Y:S03]  /*336b0*/  LDL.LU R55, [R1+0x308] ;  /* 0x0003080001377983 */ /* 0x000ea60000300800 */
[----:B------:R-:W-:-:S05]  /*336c0*/  F2FP.SATFINITE.E4M3.F32.PACK_AB_MERGE_C R3, RZ, R3, RZ ;  /* 0x00000003ff03723e */ /* 0x000fca00048070ff */
[----:B------:R5:W-:Y:S02]  /*336d0*/  @!P2 STG.E.U8 desc[UR8][R16.64+0x20], R3 ;  /* 0x000020031000a986 */ /* 0x000be4000c101108 */
[----:B-----5:R-:W-:Y:S02]  /*336e0*/  FMUL R3, R54, UR4 ;  /* 0x0000000436037c20 */ /* 0x020fe40008400000 */
[----:B------:R-:W3:Y:S04]  /*336f0*/  LDL.LU R54, [R1+0x30c] ;  /* 0x00030c0001367983 */ /* 0x000ee80000300800 */
[----:B------:R-:W4:Y:S01]  /*33700*/  LDL.LU R57, [R1+0x310] ;  /* 0x0003100001397983 */ /* 0x000f220000300800 */
[----:B------:R-:W-:Y:S02]  /*33710*/  F2FP.SATFINITE.E4M3.F32.PACK_AB_MERGE_C R3, RZ, R3, RZ ;  /* 0x00000003ff03723e */ /* 0x000fe400048070ff */
[----:B------:R-:W-:-:S03]  /*33720*/  ISETP.LT.OR P0, PT, R24, 0x29, !P6 ;  /* 0x000000291800780c */ /* 0x000fc60007701670 */
[----:B------:R0:W-:Y:S10]  /*33730*/  @!P1 STG.E.U8 desc[UR8][R12.64+0x21], R3 ;  /* 0x000021030c009986 */ /* 0x0001f4000c101108 */
[----:B------:R-:W1:Y:S01]  /*33740*/  @!P0 LDC.64 R8, c[0x0][0x5c0] ;  /* 0x00017000ff088b82 */ /* 0x000e620000000a00 */
[----:B0-----:R-:W-:-:S02]  /*33750*/  FMUL R3, R53, UR4 ;  /* 0x0000000435037c20 */ /* 0x001fc40008400000 */
[----:B------:R-:W5:Y:S03]  /*33760*/  LDL.LU R53, [R1+0x314] ;  /* 0x0003140001357983 */ /* 0x000f660000300800 */
[----:B------:R-:W-:Y:S02]  /*33770*/  F2FP.SATFINITE.E4M3.F32.PACK_AB_MERGE_C R3, RZ, R3, RZ ;  /* 0x00000003ff03723e */ /* 0x000fe400048070ff */
[----:B-1----:R-:W-:-:S05]  /*33780*/  @!P0 IADD3 R8, P3, R6, R8, RZ ;  /* 0x0000000806088210 */ /* 0x002fca0007f7e0ff */
[----:B------:R-:W-:-:S05]  /*33790*/  @!P0 IMAD.X R9, R25, 0x1, R9, P3 ;  /* 0x0000000119098824 */ /* 0x000fca00018e0609 */
[----:B------:R0:W-:Y:S02]  /*337a0*/  @!P0 STG.E.U8 desc[UR8][R8.64+0x28], R3 ;  /* 0x0000280308008986 */ /* 0x0001e4000c101108 */
[----:B0-----:R-:W-:Y:S02]  /*337b0*/  FMUL R3, R52, UR4 ;  /* 0x0000000434037c20 */ /* 0x001fe40008400000 */
[----:B------:R-:W5:Y:S01]  /*337c0*/  LDL.LU R52, [R1+0x318] ;  /* 0x0003180001347983 */ /* 0x000f620000300800 */
[----:B------:R-:W-:Y:S02]  /*337d0*/  ISETP.LT.OR P3, PT, R24, 0x2a, !P6 ;  /* 0x0000002a1800780c */ /* 0x000fe40007761670 */
[----:B------:R-:W-:Y:S01]  /*337e0*/  F2FP.SATFINITE.E4M3.F32.PACK_AB_MERGE_C R3, RZ, R3, RZ ;  /* 0x00000003ff03723e */ /* 0x000fe200048070ff */
[----:B------:R-:W5:Y:S10]  /*337f0*/  LDL.LU R56, [R1+0x31c] ;  /* 0x00031c0001387983 */ /* 0x000f740000300800 */
[----:B------:R-:W0:Y:S01]  /*33800*/  @!P3 LDC.64 R8, c[0x0][0x5c0] ;  /* 0x00017000ff08bb82 */ /* 0x000e220000000a00 */
[----:B------:R-:W-:-:S02]  /*33810*/  LOP3.LUT P5, RZ, R0, 0x100000, RZ, 0xc0, !PT ;  /* 0x0010000000ff7812 */ /* 0x000fc400078ac0ff */
[----:B------:R-:W-:Y:S02]  /*33820*/  LOP3.LUT P4, RZ, R0, 0x40000, RZ, 0xc0, !PT ;  /* 0x0004000000ff7812 */ /* 0x000fe4000788c0ff */
[----:B0-----:R-:W-:-:S05]  /*33830*/  @!P3 IADD3 R8, P6, R6, R8, RZ ;  /* 0x000000080608b210 */ /* 0x001fca0007fde0ff */
[----:B------:R-:W-:-:S05]  /*33840*/  @!P3 IMAD.X R9, R25, 0x1, R9, P6 ;  /* 0x000000011909b824 */ /* 0x000fca00030e0609 */
[----:B------:R2:W-:Y:S01]  /*33850*/  @!P3 STG.E.U8 desc[UR8][R8.64+0x29], R3 ;  /* 0x000029030800b986 */ /* 0x0005e2000c101108 */
[C---:B------:R-:W-:Y:S02]  /*33860*/  LOP3.LUT P2, RZ, R0.reuse, 0x10000, RZ, 0xc0, !PT ;  /* 0x0001000000ff7812 */ /* 0x040fe4000784c0ff */
[----:B------:R-:W-:Y:S01]  /*33870*/  LOP3.LUT P1, RZ, R0, 0x8000, RZ, 0xc0, !PT ;  /* 0x0000800000ff7812 */ /* 0x000fe2000782c0ff */
[----:B--2---:R-:W-:Y:S02]  /*33880*/  FMUL R3, R55, UR4 ;  /* 0x0000000437037c20 */ /* 0x004fe40008400000 */
[----:B------:R-:W2:Y:S03]  /*33890*/  LDL.LU R55, [R1+0x320] ;  /* 0x0003200001377983 */ /* 0x000ea60000300800 */
[----:B------:R-:W-:-:S05]  /*338a0*/  F2FP.SATFINITE.E4M3.F32.PACK_AB_MERGE_C R3, RZ, R3, RZ ;  /* 0x00000003ff03723e */ /* 0x000fca00048070ff */
[----:B------:R3:W-:Y:S02]  /*338b0*/  @!P5 STG.E.U8 desc[UR8][R26.64+0x28], R3 ;  /* 0x000028031a00d986 */ /* 0x0007e4000c101108 */
[----:B---3--:R-:W-:Y:S02]  /*338c0*/  FMUL R3, R54, UR4 ;  /* 0x0000000436037c20 */ /* 0x008fe40008400000 */
[----:B------:R-:W3:Y:S03]  /*338d0*/  LDL.LU R54, [R1+0x324] ;  /* 0x0003240001367983 */ /* 0x000ee60000300800 */
[----:B------:R-:W-:-:S05]  /*338e0*/  F2FP.SATFINITE.E4M3.F32.PACK_AB_MERGE_C R3, RZ, R3, RZ ;  /* 0x00000003ff03723e */ /* 0x000fca00048070ff */
[----:B------:R4:W-:Y:S02]  /*338f0*/  @!P4 STG.E.U8 desc[UR8][R20.64+0x29], R3 ;  /* 0x000029031400c986 */ /* 0x0009e4000c101108 */
[----:B----4-:R-:W-:-:S05]  /*33900*/  FMUL R3, R57, UR4 ;  /* 0x0000000439037c20 */ /* 0x010fca0008400000 */
[----:B------:R-:W-:-:S05]  /*33910*/  F2FP.SATFINITE.E4M3.F32.PACK_AB_MERGE_C R3, RZ, R3, RZ ;  /* 0x00000003ff03723e */ /* 0x000fca00048070ff */
[----:B------:R5:W-:Y:S02]  /*33920*/  @!P2 STG.E.U8 desc[UR8][R14.64+0x20], R3 ;  /* 0x000020030e00a986 */ /* 0x000be4000c101108 */
[----:B-----5:R-:W-:Y:S02]  /*33930*/  FMUL R3, R53, UR4 ;  /* 0x0000000435037c20 */ /* 0x020fe40008400000 */
[----:B------:R-:W4:Y:S04]  /*33940*/  LDL.LU R53, [R1+0x328] ;  /* 0x0003280001357983 */ /* 0x000f280000300800 */
[----:B------:R-:W5:Y:S01]  /*33950*/  LDL.LU R57, [R1+0x32c] ;  /* 0x00032c0001397983 */ /* 0x000f620000300800 */
[----:B------:R-:W-:-:S05]  /*33960*/  F2FP.SATFINITE.E4M3.F32.PACK_AB_MERGE_C R3, RZ, R3, RZ ;  /* 0x00000003ff03723e */ /* 0x000fca00048070ff */
[----:B------:R0:W-:Y:S02]  /*33970*/  @!P1 STG.E.U8 desc[UR8][R10.64+0x21], R3 ;  /* 0x000021030a009986 */ /* 0x0001e4000c101108 */
[----:B0-----:R-:W-:Y:S02]  /*33980*/  FMUL R3, R52, UR4 ;  /* 0x0000000434037c20 */ /* 0x001fe40008400000 */
[----:B------:R-:W5:Y:S01]  /*33990*/  LDL.LU R52, [R1+0x330] ;  /* 0x0003300001347983 */ /* 0x000f620000300800 */
[----:B------:R-:W-:Y:S02]  /*339a0*/  LOP3.LUT P3, RZ, R0, 0x4000, RZ, 0xc0, !PT ;  /* 0x0000400000ff7812 */ /* 0x000fe4000786c0ff */
[----:B------:R-:W-:-:S11]  /*339b0*/  LOP3.LUT R2, R2, 0xbfffffff, RZ, 0xc0, !PT ;  /* 0xbfffffff02027812 */ /* 0x000fd600078ec0ff */
[----:B------:R-:W-:Y:S02]  /*339c0*/  @P3 LOP3.LUT R2, R2, 0x40000000, RZ, 0xfc, !PT ;  /* 0x4000000002023812 */ /* 0x000fe400078efcff */
[----:B------:R-:W-:-:S13]  /*339d0*/  LOP3.LUT P3, RZ, R0, 0x10, RZ, 0xc0, !PT ;  /* 0x0000001000ff7812 */ /* 0x000fda000786c0ff */
[----:B------:R-:W0:Y:S01]  /*339e0*/  @!P3 LDC.64 R8, c[0x0][0x5c0] ;  /* 0x00017000ff08bb82 */ /* 0x000e220000000a00 */
[----:B------:R-:W-:Y:S02]  /*339f0*/  LOP3.LUT P0, RZ, R0, 0x8, RZ, 0xc0, !PT ;  /* 0x0000000800ff7812 */ /* 0x000fe4000780c0ff */
[----:B------:R-:W-:Y:S02]  /*33a00*/  F2FP.SATFINITE.E4M3.F32.PACK_AB_MERGE_C R3, RZ, R3, RZ ;  /* 0x00000003ff03723e */ /* 0x000fe400048070ff */
[----:B0-----:R-:W-:-:S05]  /*33a10*/  @!P3 IADD3 R8, P1, R36, R8, RZ ;  /* 0x000000082408b210 */ /* 0x001fca0007f3e0ff */
[----:B------:R-:W-:-:S05]  /*33a20*/  @!P3 IMAD.X R9, R37, 0x1, R9, P1 ;  /* 0x000000012509b824 */ /* 0x000fca00008e0609 */
[----:B------:R0:W-:Y:S02]  /*33a30*/  @!P3 STG.E.U8 desc[UR8][R8.64+0x20], R3 ;  /* 0x000020030800b986 */ /* 0x0001e4000c101108 */
[----:B0-----:R-:W0:Y:S01]  /*33a40*/  @!P0 LDC.64 R8, c[0x0][0x5c0] ;  /* 0x00017000ff088b82 */ /* 0x001e220000000a00 */
[----:B------:R-:W-:Y:S01]  /*33a50*/  LOP3.LUT P5, RZ, R0, 0x4, RZ, 0xc0, !PT ;  /* 0x0000000400ff7812 */ /* 0x000fe200078ac0ff */
[----:B------:R-:W-:Y:S02]  /*33a60*/  FMUL R3, R56, UR4 ;  /* 0x0000000438037c20 */ /* 0x000fe40008400000 */
[----:B------:R-:W5:Y:S03]  /*33a70*/  LDL.LU R56, [R1+0x334] ;  /* 0x0003340001387983 */ /* 0x000f660000300800 */
[----:B------:R-:W-:Y:S02]  /*33a80*/  F2FP.SATFINITE.E4M3.F32.PACK_AB_MERGE_C R3, RZ, R3, RZ ;  /* 0x00000003ff03723e */ /* 0x000fe400048070ff */
[----:B0-----:R-:W-:-:S05]  /*33a90*/  @!P0 IADD3 R8, P3, R38, R8, RZ ;  /* 0x0000000826088210 */ /* 0x001fca0007f7e0ff */
[----:B------:R-:W-:Y:S01]  /*33aa0*/  @!P0 IMAD.X R9, R39, 0x1, R9, P3 ;  /* 0x0000000127098824 */ /* 0x000fe200018e0609 */
[----:B------:R-:W-:-:S04]  /*33ab0*/  LOP3.LUT P3, RZ, R2, 0x40000000, RZ, 0xc0, !PT ;  /* 0x4000000002ff7812 */ /* 0x000fc8000786c0ff */
[----:B------:R0:W-:Y:S01]  /*33ac0*/  @!P0 STG.E.U8 desc[UR8][R8.64+0x21], R3 ;  /* 0x0000210308008986 */ /* 0x0001e2000c101108 */
[C---:B------:R-:W-:Y:S01]  /*33ad0*/  LOP3.LUT P6, RZ, R0.reuse, 0x1000, RZ, 0xc0, !PT ;  /* 0x0000100000ff7812 */ /* 0x040fe200078cc0ff */
[----:B0-----:R-:W0:Y:S01]  /*33ae0*/  @!P5 LDC.64 R8, c[0x0][0x5c0] ;  /* 0x00017000ff08db82 */ /* 0x001e220000000a00 */
        /* <DEDUP_REMOVED lines=8> */
[----:B------:R4:W-:Y:S01]  /*33b70*/  @!P6 STG.E.U8 desc[UR8][R18.64+0x29], R3 ;  /* 0x000029031200e986 */ /* 0x0009e2000c101108 */
[----:B0-----:R-:W-:-:S05]  /*33b80*/  @!P5 IADD3 R8, P6, R40, R8, RZ ;  /* 0x000000082808d210 */ /* 0x001fca0007fde0ff */
[----:B------:R-:W-:Y:S02]  /*33b90*/  @!P5 IMAD.X R9, R41, 0x1, R9, P6 ;  /* 0x000000012909d824 */ /* 0x000fe400030e0609 */
[----:B----4-:R-:W-:Y:S02]  /*33ba0*/  FMUL R3, R53, UR4 ;  /* 0x0000000435037c20 */ /* 0x010fe40008400000 */
[----:B------:R-:W4:Y:S03]  /*33bb0*/  LDL.LU R53, [R1+0x340] ;  /* 0x0003400001357983 */ /* 0x000f260000300800 */
[----:B------:R-:W-:-:S05]  /*33bc0*/  F2FP.SATFINITE.E4M3.F32.PACK_AB_MERGE_C R3, RZ, R3, RZ ;  /* 0x00000003ff03723e */ /* 0x000fca00048070ff */
[----:B------:R0:W-:Y:S02]  /*33bd0*/  @!P5 STG.E.U8 desc[UR8][R8.64+0x28], R3 ;  /* 0x000028030800d986 */ /* 0x0001e4000c101108 */
[----:B0-----:R-:W0:Y:S01]  /*33be0*/  @!P4 LDC.64 R8, c[0x0][0x5c0] ;  /* 0x00017000ff08cb82 */ /* 0x001e220000000a00 */
[----:B-----5:R-:W-:-:S05]  /*33bf0*/  FMUL R3, R57, UR4 ;  /* 0x0000000439037c20 */ /* 0x020fca0008400000 */
[----:B------:R-:W-:Y:S02]  /*33c00*/  F2FP.SATFINITE.E4M3.F32.PACK_AB_MERGE_C R3, RZ, R3, RZ ;  /* 0x00000003ff03723e */ /* 0x000fe400048070ff */
[----:B0-----:R-:W-:-:S05]  /*33c10*/  @!P4 IADD3 R8, P5, R42, R8, RZ ;  /* 0x000000082a08c210 */ /* 0x001fca0007fbe0ff */
[----:B------:R-:W-:-:S05]  /*33c20*/  @!P4 IMAD.X R9, R43, 0x1, R9, P5 ;  /* 0x000000012b09c824 */ /* 0x000fca00028e0609 */
[----:B------:R0:W-:Y:S02]  /*33c30*/  @!P4 STG.E.U8 desc[UR8][R8.64+0x29], R3 ;  /* 0x000029030800c986 */ /* 0x0001e4000c101108 */
[----:B0-----:R-:W-:Y:S02]  /*33c40*/  FMUL R3, R52, UR4 ;  /* 0x0000000434037c20 */ /* 0x001fe40008400000 */
[----:B------:R-:W5:Y:S01]  /*33c50*/  LDL.LU R52, [R1+0x344] ;  /* 0x0003440001347983 */ /* 0x000f620000300800 */
[----:B------:R-:W-:-:S03]  /*33c60*/  LOP3.LUT P4, RZ, R2, 0x2000000, RZ, 0xc0, !PT ;  /* 0x0200000002ff7812 */ /* 0x000fc6000788c0ff */
[----:B------:R-:W5:Y:S01]  /*33c70*/  LDL.LU R57, [R1+0x348] ;  /* 0x0003480001397983 */ /* 0x000f620000300800 */
[----:B------:R-:W-:Y:S02]  /*33c80*/  LOP3.LUT P2, RZ, R0, 0x800, RZ, 0xc0, !PT ;  /* 0x0000080000ff7812 */ /* 0x000fe4000784c0ff */
[----:B------:R-:W-:-:S07]  /*33c90*/  F2FP.SATFINITE.E4M3.F32.PACK_AB_MERGE_C R3, RZ, R3, RZ ;  /* 0x00000003ff03723e */ /* 0x000fce00048070ff */
[----:B------:R-:W0:Y:S01]  /*33ca0*/  @!P4 LDC.64 R8, c[0x0][0x5c0] ;  /* 0x00017000ff08cb82 */ /* 0x000e220000000a00 */
[----:B------:R-:W-:-:S03]  /*33cb0*/  LOP3.LUT P1, RZ, R0, 0x400, RZ, 0xc0, !PT ;  /* 0x0000040000ff7812 */ /* 0x000fc6000782c0ff */
[----:B------:R1:W-:Y:S01]  /*33cc0*/  @!P2 STG.E.U8 desc[UR8][R30.64+0x20], R3 ;  /* 0x000020031e00a986 */ /* 0x0003e2000c101108 */
[----:B------:R-:W-:Y:S01]  /*33cd0*/  LOP3.LUT P5, RZ, R2, 0x4000000, RZ, 0xc0, !PT ;  /* 0x0400000002ff7812 */ /* 0x000fe200078ac0ff */
[----:B-1----:R-:W-:Y:S02]  /*33ce0*/  FMUL R3, R56, UR4 ;  /* 0x0000000438037c20 */ /* 0x002fe40008400000 */
[----:B------:R-:W5:Y:S03]  /*33cf0*/  LDL.LU R56, [R1+0x34c] ;  /* 0x00034c0001387983 */ /* 0x000f660000300800 */
[----:B------:R-:W-:-:S05]  /*33d00*/  F2FP.SATFINITE.E4M3.F32.PACK_AB_MERGE_C R3, RZ, R3, RZ ;  /* 0x00000003ff03723e */ /* 0x000fca00048070ff */
[----:B------:R2:W-:Y:S01]  /*33d10*/  @!P1 STG.E.U8 desc[UR8][R28.64+0x21], R3 ;  /* 0x000021031c009986 */ /* 0x0005e2000c101108 */
[----:B0-----:R-:W-:-:S05]  /*33d20*/  @!P4 IADD3 R8, P1, R44, R8, RZ ;  /* 0x000000082c08c210 */ /* 0x001fca0007f3e0ff */
[----:B------:R-:W-:Y:S02]  /*33d30*/  @!P4 IMAD.X R9, R45, 0x1, R9, P1 ;  /* 0x000000012d09c824 */ /* 0x000fe400008e0609 */
[----:B--2---:R-:W-:Y:S02]  /*33d40*/  FMUL R3, R55, UR4 ;  /* 0x0000000437037c20 */ /* 0x004fe40008400000 */
[----:B------:R-:W2:Y:S03]  /*33d50*/  LDL.LU R55, [R1+0x350] ;  /* 0x0003500001377983 */ /* 0x000ea60000300800 */
[----:B------:R-:W-:-:S05]  /*33d60*/  F2FP.SATFINITE.E4M3.F32.PACK_AB_MERGE_C R3, RZ, R3, RZ ;  /* 0x00000003ff03723e */ /* 0x000fca00048070ff */
[----:B------:R0:W-:Y:S02]  /*33d70*/  @!P4 STG.E.U8 desc[UR8][R8.64+0x20], R3 ;  /* 0x000020030800c986 */ /* 0x0001e4000c101108 */
[----:B0-----:R-:W0:Y:S01]  /*33d80*/  @!P5 LDC.64 R8, c[0x0][0x5c0] ;  /* 0x00017000ff08db82 */ /* 0x001e220000000a00 */
[----:B---3--:R-:W-:Y:S02]  /*33d90*/  FMUL R3, R54, UR4 ;  /* 0x0000000436037c20 */ /* 0x008fe40008400000 */
[----:B------:R-:W3:Y:S03]  /*33da0*/  LDL.LU R54, [R1+0x354] ;  /* 0x0003540001367983 */ /* 0x000ee60000300800 */
[----:B------:R-:W-:Y:S02]  /*33db0*/  F2FP.SATFINITE.E4M3.F32.PACK_AB_MERGE_C R3, RZ, R3, RZ ;  /* 0x00000003ff03723e */ /* 0x000fe400048070ff */
[----:B0-----:R-:W-:-:S05]  /*33dc0*/  @!P5 IADD3 R8, P4, R46, R8, RZ ;  /* 0x000000082e08d210 */ /* 0x001fca0007f9e0ff */
[----:B------:R-:W-:-:S05]  /*33dd0*/  @!P5 IMAD.X R9, R47, 0x1, R9, P4 ;  /* 0x000000012f09d824 */ /* 0x000fca00020e0609 */
[----:B------:R4:W-:Y:S01]  /*33de0*/  @!P5 STG.E.U8 desc[UR8][R8.64+0x21], R3 ;  /* 0x000021030800d986 */ /* 0x0009e2000c101108 */
[----:B------:R-:W-:Y:S01]  /*33df0*/  LOP3.LUT P5, RZ, R0, 0x200, RZ, 0xc0, !PT ;  /* 0x0000020000ff7812 */ /* 0x000fe200078ac0ff */
[----:B----4-:R-:W-:Y:S02]  /*33e00*/  FMUL R3, R53, UR4 ;  /* 0x0000000435037c20 */ /* 0x010fe40008400000 */
[----:B------:R-:W4:Y:S03]  /*33e10*/  LDL.LU R53, [R1+0x358] ;  /* 0x0003580001357983 */ /* 0x000f260000300800 */
[----:B------:R-:W-:-:S07]  /*33e20*/  F2FP.SATFINITE.E4M3.F32.PACK_AB_MERGE_C R3, RZ, R3, RZ ;  /* 0x00000003ff03723e */ /* 0x000fce00048070ff */
[----:B------:R5:W-:Y:S02]  /*33e30*/  @!P5 STG.E.U8 desc[UR8][R32.64+0x28], R3 ;  /* 0x000028032000d986 */ /* 0x000be4000c101108 */
[----:B-----5:R-:W-:Y:S02]  /*33e40*/  FMUL R3, R52, UR4 ;  /* 0x0000000434037c20 */ /* 0x020fe40008400000 */
[----:B------:R-:W5:Y:S01]  /*33e50*/  LDL.LU R52, [R1+0x35c] ;  /* 0x00035c0001347983 */ /* 0x000f620000300800 */
[----:B------:R-:W-:-:S13]  /*33e60*/  LOP3.LUT P6, RZ, R2, 0x8000000, RZ, 0xc0, !PT ;  /* 0x0800000002ff7812 */ /* 0x000fda00078cc0ff */
[----:B------:R-:W0:Y:S01]  /*33e70*/  @!P6 LDC.64 R8, c[0x0][0x5c0] ;  /* 0x00017000ff08eb82 */ /* 0x000e220000000a00 */
[----:B------:R-:W-:Y:S02]  /*33e80*/  LOP3.LUT P0, RZ, R2, 0x20000000, RZ, 0xc0, !PT ;  /* 0x2000000002ff7812 */ /* 0x000fe4000780c0ff */
[----:B0-----:R-:W-:-:S05]  /*33e90*/  @!P6 IADD3 R14, P5, R48, R8, RZ ;  /* 0x00000008300ee210 */ /* 0x001fca0007fbe0ff */
[----:B------:R-:W-:-:S06]  /*33ea0*/  @!P6 IMAD.X R15, R49, 0x1, R9, P5 ;  /* 0x00000001310fe824 */ /* 0x000fcc00028e0609 */
        /* <DEDUP_REMOVED lines=29> */
[----:B--2---:R-:W-:-:S05]  /*34080*/  FMUL R3, R55, UR4 ;  /* 0x0000000437037c20 */ /* 0x004fca0008400000 */
[----:B------:R-:W-:-:S05]  /*34090*/  F2FP.SATFINITE.E4M3.F32.PACK_AB_MERGE_C R3, RZ, R3, RZ ;  /* 0x00000003ff03723e */ /* 0x000fca00048070ff */
[----:B------:R3:W-:Y:S01]  /*340a0*/  @!P5 STG.E.U8 desc[UR8][R12.64+0x20], R3 ;  /* 0x000020030c00d986 */ /* 0x0007e2000c101108 */
[----:B------:R-:W-:-:S04]  /*340b0*/  LOP3.LUT P5, RZ, R0, 0x400000, RZ, 0xc0, !PT ;  /* 0x0040000000ff7812 */ /* 0x000fc800078ac0ff */
[----:B------:R-:W-:Y:S01]  /*340c0*/  ISETP.LT.OR P5, PT, R24, 0x21, !P5 ;  /* 0x000000211800780c */ /* 0x000fe20006fa1670 */
[----:B---3--:R-:W-:-:S05]  /*340d0*/  FMUL R3, R54, UR4 ;  /* 0x0000000436037c20 */ /* 0x008fca0008400000 */
[----:B------:R-:W-:Y:S01]  /*340e0*/  F2FP.SATFINITE.E4M3.F32.PACK_AB_MERGE_C R3, RZ, R3, RZ ;  /* 0x00000003ff03723e */ /* 0x000fe200048070ff */
[----:B------:R-:W-:Y:S04]  /*340f0*/  BSSY B1, `(.L_x_59) ;  /* 0x0000016000017945 */ /* 0x000fe80003800000 */
[----:B------:R4:W-:Y:S01]  /*34100*/  @!P6 STG.E.U8 desc[UR8][R8.64+0x21], R3 ;  /* 0x000021030800e986 */ /* 0x0009e2000c101108 */
[C---:B------:R-:W-:Y:S02]  /*34110*/  LOP3.LUT P3, RZ, R2.reuse, 0x10000000, RZ, 0xc0, !PT ;  /* 0x1000000002ff7812 */ /* 0x040fe4000786c0ff */
[C---:B------:R-:W-:Y:S02]  /*34120*/  LOP3.LUT P2, RZ, R2.reuse, 0x1000000, RZ, 0xc0, !PT ;  /* 0x0100000002ff7812 */ /* 0x040fe4000784c0ff */
[----:B------:R-:W-:-:S02]  /*34130*/  LOP3.LUT P1, RZ, R2, 0x200000, RZ, 0xc0, !PT ;  /* 0x0020000002ff7812 */ /* 0x000fc4000782c0ff */
[----:B------:R-:W-:Y:S01]  /*34140*/  LOP3.LUT P0, RZ, R2, 0x100000, RZ, 0xc0, !PT ;  /* 0x0010000002ff7812 */ /* 0x000fe2000780c0ff */
[----:B----4-:R-:W-:-:S05]  /*34150*/  FMUL R8, R53, UR4 ;  /* 0x0000000435087c20 */ /* 0x010fca0008400000 */
[----:B------:R-:W-:Y:S01]  /*34160*/  F2FP.SATFINITE.E4M3.F32.PACK_AB_MERGE_C R11, RZ, R8, RZ ;  /* 0x00000008ff0b723e */ /* 0x000fe200048070ff */
[----:B-----5:R-:W-:-:S05]  /*34170*/  FMUL R3, R52, UR4 ;  /* 0x0000000434037c20 */ /* 0x020fca0008400000 */
        /* <DEDUP_REMOVED lines=13> */
.L_x_60:
[----:B------:R-:W-:Y:S05]  /*34250*/  BSYNC B1 ;  /* 0x0000000000017941 */ /* 0x000fea0003800000 */
.L_x_59:
        /* <DEDUP_REMOVED lines=15> */
.L_x_62:
[----:B------:R-:W-:Y:S05]  /*34350*/  BSYNC B1 ;  /* 0x0000000000017941 */ /* 0x000fea0003800000 */
.L_x_61:
        /* <DEDUP_REMOVED lines=48> */
.L_x_64:
[----:B------:R-:W-:Y:S05]  /*34660*/  BSYNC B1 ;  /* 0x0000000000017941 */ /* 0x000fea0003800000 */
.L_x_63:
        /* <DEDUP_REMOVED lines=15> */
.L_x_66:
[----:B------:R-:W-:Y:S05]  /*34760*/  BSYNC B1 ;  /* 0x0000000000017941 */ /* 0x000fea0003800000 */
.L_x_65:
        /* <DEDUP_REMOVED lines=352> */
.L_x_68:
[----:B------:R-:W-:Y:S05]  /*35d70*/  BSYNC B1 ;  /* 0x0000000000017941 */ /* 0x000fea0003800000 */
.L_x_67:
        /* <DEDUP_REMOVED lines=15> */
.L_x_70:
[----:B------:R-:W-:Y:S05]  /*35e70*/  BSYNC B1 ;  /* 0x0000000000017941 */ /* 0x000fea0003800000 */
.L_x_69:
        /* <DEDUP_REMOVED lines=28> */
[----:B-----5:R-:W-:-:S05]  /*36040*/  FMUL R10, R14, UR4 ;  /* 0x000000040e0a7c20 */ /* 0x020fca0008400000 */
[----:B------:R-:W-:Y:S01]  /*36050*/  F2FP.SATFINITE.E4M3.F32.PACK_AB_MERGE_C R10, RZ, R10, RZ ;  /* 0x0000000aff0a723e */ /* 0x000fe200048070ff */
[----:B---3--:R-:W-:Y:S01]  /*36060*/  FMUL R3, R16, UR4 ;  /* 0x0000000410037c20 */ /* 0x008fe20008400000 */
[----:B----4-:R-:W-:-:S04]  /*36070*/  FMUL R12, R15, UR4 ;  /* 0x000000040f0c7c20 */ /* 0x010fc80008400000 */
[----:B------:R-:W-:Y:S02]  /*36080*/  F2FP.SATFINITE.E4M3.F32.PACK_AB_MERGE_C R3, RZ, R3, RZ ;  /* 0x00000003ff03723e */ /* 0x000fe400048070ff */
[----:B------:R-:W-:-:S03]  /*36090*/  F2FP.SATFINITE.E4M3.F32.PACK_AB_MERGE_C R12, RZ, R12, RZ ;  /* 0x0000000cff0c723e */ /* 0x000fc600048070ff */
[----:B------:R0:W-:Y:S01]  /*360a0*/  @!P5 STG.E.U8 desc[UR8][R8.64+0x39], R3 ;  /* 0x000039030800d986 */ /* 0x0001e2000c101108 */
[----:B------:R-:W-:-:S13]  /*360b0*/  ISETP.LT.OR P5, PT, R24, 0x39, !P6 ;  /* 0x000000391800780c */ /* 0x000fda00077a1670 */
[----:B0-----:R-:W-:Y:S05]  /*360c0*/  @P5 BRA `(.L_x_72) ;  /* 0x00000000002c5947 */ /* 0x001fea0003800000 */
[----:B------:R-:W-:Y:S01]  /*360d0*/  IMAD.MOV.U32 R8, RZ, RZ, R6 ;  /* 0x000000ffff087224 */ /* 0x000fe200078e0006 */
[----:B------:R-:W-:Y:S01]  /*360e0*/  ULDC.64 UR14, c[0x0][0x5c0] ;  /* 0x00017000000e7ab9 */ /* 0x000fe20000000a00 */
[----:B------:R-:W-:Y:S02]  /*360f0*/  IMAD.MOV.U32 R9, RZ, RZ, R25 ;  /* 0x000000ffff097224 */ /* 0x000fe400078e0019 */
[----:B------:R-:W-:Y:S02]  /*36100*/  IMAD R3, R5, 0x180, RZ ;  /* 0x0000018005037824 */ /* 0x000fe400078e02ff */
[----:B------:R-:W-:-:S04]  /*36110*/  IMAD.WIDE.U32 R8, R4, 0x180, R8 ;  /* 0x0000018004087825 */ /* 0x000fc800078e0008 */
[----:B------:R-:W-:Y:S02]  /*36120*/  IMAD.U32 R11, RZ, RZ, UR14 ;  /* 0x0000000eff0b7e24 */ /* 0x000fe4000f8e00ff */
[----:B------:R-:W-:Y:S02]  /*36130*/  IMAD.IADD R3, R9, 0x1, R3 ;  /* 0x0000000109037824 */ /* 0x000fe400078e0203 */
[----:B------:R-:W-:Y:S01]  /*36140*/  IMAD.U32 R9, RZ, RZ, UR15 ;  /* 0x0000000fff097e24 */ /* 0x000fe2000f8e00ff */
[----:B------:R-:W-:-:S04]  /*36150*/  IADD3 R8, P5, P6, R8, UR7, R11 ;  /* 0x0000000708087c10 */ /* 0x000fc8000febe00b */
[----:B------:R-:W-:-:S05]  /*36160*/  IADD3.X R9, R3, UR6, R9, P5, P6 ;  /* 0x0000000603097c10 */ /* 0x000fca000afec409 */
[----:B------:R0:W-:Y:S04]  /*36170*/  STG.E.U8 desc[UR8][R8.64+0x38], R12 ;  /* 0x0000380c08007986 */ /* 0x0001e8000c101108 */
.L_x_72:
[----:B------:R-:W-:Y:S05]  /*36180*/  BSYNC B1 ;  /* 0x0000000000017941 */ /* 0x000fea0003800000 */
.L_x_71:
[----:B------:R-:W-:Y:S01]  /*36190*/  LOP3.LUT P5, RZ, R0, 0x400000, RZ, 0xc0, !PT ;  /* 0x0040000000ff7812 */ /* 0x000fe200078ac0ff */
[----:B------:R-:W-:Y:S03]  /*361a0*/  BSSY B1, `(.L_x_73) ;  /* 0x000000e000017945 */ /* 0x000fe60003800000 */
[----:B------:R-:W-:-:S13]  /*361b0*/  ISETP.LT.OR P5, PT, R24, 0x3a, !P5 ;  /* 0x0000003a1800780c */ /* 0x000fda0006fa1670 */
[----:B------:R-:W-:Y:S05]  /*361c0*/  @P5 BRA `(.L_x_74) ;  /* 0x00000000002c5947 */ /* 0x000fea0003800000 */
[----:B0-----:R-:W-:Y:S01]  /*361d0*/  IMAD.MOV.U32 R8, RZ, RZ, R6 ;  /* 0x000000ffff087224 */ /* 0x001fe200078e0006 */
        /* <DEDUP_REMOVED lines=10> */
.L_x_74:
[----:B------:R-:W-:Y:S05]  /*36280*/  BSYNC B1 ;  /* 0x0000000000017941 */ /* 0x000fea0003800000 */
.L_x_73:
        /* <DEDUP_REMOVED lines=225> */
[----:B------:R-:W-:Y:S01]  /*370a0*/  FMUL R3, R56, UR4 ;  /* 0x0000000438037c20 */ /* 0x000fe20008400000 */
[----:B------:R-:W-:Y:S01]  /*370b0*/  LOP3.LUT P6, RZ, R0, 0x1000, RZ, 0xc0, !PT ;  /* 0x0000100000ff7812 */ /* 0x000fe200078cc0ff */
[----:B------:R-:W5:Y:S03]  /*370c0*/  LDL.LU R56, [R1+0x434] ;  /* 0x0004340001387983 */ /* 0x000f660000300800 */
[----:B------:R-:W-:Y:S02]  /*370d0*/  F2FP.SATFINITE.E4M3.F32.PACK_AB_MERGE_C R3, RZ, R3, RZ ;  /* 0x00000003ff03723e */ /* 0x000fe400048070ff */
[----:B0-----:R-:W-:-:S05]  /*370e0*/  @!P0 IADD3 R8, P3, R38, R8, RZ ;  /* 0x0000000826088210 */ /* 0x001fca0007f7e0ff */
[----:B------:R-:W-:Y:S01]  /*370f0*/  @!P0 IMAD.X R9, R39, 0x1, R9, P3 ;  /* 0x0000000127098824 */ /* 0x000fe200018e0609 */
[----:B------:R-:W-:-:S04]  /*37100*/  LOP3.LUT P3, RZ, R2, 0x40000000, RZ, 0xc0, !PT ;  /* 0x4000000002ff7812 */ /* 0x000fc8000786c0ff */
[----:B------:R0:W-:Y:S02]  /*37110*/  @!P0 STG.E.U8 desc[UR8][R8.64+0x41], R3 ;  /* 0x0000410308008986 */ /* 0x0001e4000c101108 */
        /* <DEDUP_REMOVED lines=23> */
[----:B------:R-:W5:Y:S04]  /*37290*/  LDL.LU R52, [R1+0x444] ;  /* 0x0004440001347983 */ /* 0x000f680000300800 */
[----:B------:R-:W5:Y:S01]  /*372a0*/  LDL.LU R57, [R1+0x448] ;  /* 0x0004480001397983 */ /* 0x000f620000300800 */
[----:B------:R-:W-:Y:S02]  /*372b0*/  LOP3.LUT P2, RZ, R0, 0x800, RZ, 0xc0, !PT ;  /* 0x0000080000ff7812 */ /* 0x000fe4000784c0ff */
[----:B------:R-:W-:-:S11]  /*372c0*/  F2FP.SATFINITE.E4M3.F32.PACK_AB_MERGE_C R3, RZ, R3, RZ ;  /* 0x00000003ff03723e */ /* 0x000fd600048070ff */
[----:B------:R0:W-:Y:S02]  /*372d0*/  @!P2 STG.E.U8 desc[UR8][R30.64+0x40], R3 ;  /* 0x000040031e00a986 */ /* 0x0001e4000c101108 */
[----:B0-----:R-:W-:Y:S02]  /*372e0*/  FMUL R3, R56, UR4 ;  /* 0x0000000438037c20 */ /* 0x001fe40008400000 */
[----:B------:R-:W5:Y:S01]  /*372f0*/  LDL.LU R56, [R1+0x44c] ;  /* 0x00044c0001387983 */ /* 0x000f620000300800 */
[----:B------:R-:W-:Y:S02]  /*37300*/  LOP3.LUT P1, RZ, R0, 0x400, RZ, 0xc0, !PT ;  /* 0x0000040000ff7812 */ /* 0x000fe4000782c0ff */
[----:B------:R-:W-:-:S11]  /*37310*/  F2FP.SATFINITE.E4M3.F32.PACK_AB_MERGE_C R3, RZ, R3, RZ ;  /* 0x00000003ff03723e */ /* 0x000fd600048070ff */
[----:B------:R4:W-:Y:S01]  /*37320*/  @!P1 STG.E.U8 desc[UR8][R28.64+0x41], R3 ;  /* 0x000041031c009986 */ /* 0x0009e2000c101108 */
[----:B------:R-:W-:-:S13]  /*37330*/  LOP3.LUT P4, RZ, R2, 0x2000000, RZ, 0xc0, !PT ;  /* 0x0200000002ff7812 */ /* 0x000fda000788c0ff */
[----:B------:R-:W0:Y:S01]  /*37340*/  @!P4 LDC.64 R8, c[0x0][0x5c0] ;  /* 0x00017000ff08cb82 */ /* 0x000e220000000a00 */
[----:B------:R-:W-:Y:S01]  /*37350*/  LOP3.LUT P5, RZ, R2, 0x4000000, RZ, 0xc0, !PT ;  /* 0x0400000002ff7812 */ /* 0x000fe200078ac0ff */
[----:B--2---:R-:W-:Y:S02]  /*37360*/  FMUL R10, R55, UR4 ;  /* 0x00000004370a7c20 */ /* 0x004fe40008400000 */
[----:B------:R-:W2:Y:S03]  /*37370*/  LDL.LU R55, [R1+0x450] ;  /* 0x0004500001377983 */ /* 0x000ea60000300800 */
[----:B------:R-:W-:Y:S01]  /*37380*/  F2FP.SATFINITE.E4M3.F32.PACK_AB_MERGE_C R11, RZ, R10, RZ ;  /* 0x0000000aff0b723e */ /* 0x000fe200048070ff */
[----:B---3--:R-:W-:Y:S02]  /*37390*/  FMUL R10, R54, UR4 ;  /* 0x00000004360a7c20 */ /* 0x008fe40008400000 */
[----:B------:R-:W3:Y:S01]  /*373a0*/  LDL.LU R54, [R1+0x454] ;  /* 0x0004540001367983 */ /* 0x000ee20000300800 */
[----:B----4-:R-:W-:-:S03]  /*373b0*/  FMUL R3, R53, UR4 ;  /* 0x0000000435037c20 */ /* 0x010fc60008400000 */
[----:B------:R-:W4:Y:S02]  /*373c0*/  LDL.LU R53, [R1+0x458] ;  /* 0x0004580001357983 */ /* 0x000f240000300800 */
[----:B------:R-:W-:Y:S01]  /*373d0*/  F2FP.SATFINITE.E4M3.F32.PACK_AB_MERGE_C R19, RZ, R3, RZ ;  /* 0x00000003ff13723e */ /* 0x000fe200048070ff */
[----:B-----5:R-:W-:Y:S02]  /*373e0*/  FMUL R3, R52, UR4 ;  /* 0x0000000434037c20 */ /* 0x020fe40008400000 */
[----:B------:R-:W5:Y:S01]  /*373f0*/  LDL.LU R52, [R1+0x45c] ;  /* 0x00045c0001347983 */ /* 0x000f620000300800 */
[----:B0-----:R-:W-:-:S05]  /*37400*/  @!P4 IADD3 R8, P1, R44, R8, RZ ;  /* 0x000000082c08c210 */ /* 0x001fca0007f3e0ff */
[----:B------:R-:W-:-:S05]  /*37410*/  @!P4 IMAD.X R9, R45, 0x1, R9, P1 ;  /* 0x000000012d09c824 */ /* 0x000fca00008e0609 */
[----:B------:R0:W-:Y:S02]  /*37420*/  @!P4 STG.E.U8 desc[UR8][R8.64+0x40], R11 ;  /* 0x0000400b0800c986 */ /* 0x0001e4000c101108 */
[----:B0-----:R-:W0:Y:S01]  /*37430*/  @!P5 LDC.64 R8, c[0x0][0x5c0] ;  /* 0x00017000ff08db82 */ /* 0x001e220000000a00 */
[----:B------:R-:W-:Y:S02]  /*37440*/  LOP3.LUT P6, RZ, R2, 0x8000000, RZ, 0xc0, !PT ;  /* 0x0800000002ff7812 */ /* 0x000fe400078cc0ff */
[----:B------:R-:W-:Y:S02]  /*37450*/  F2FP.SATFINITE.E4M3.F32.PACK_AB_MERGE_C R13, RZ, R10, RZ ;  /* 0x0000000aff0d723e */ /* 0x000fe400048070ff */
[----:B0-----:R-:W-:-:S05]  /*37460*/  @!P5 IADD3 R8, P4, R46, R8, RZ ;  /* 0x000000082e08d210 */ /* 0x001fca0007f9e0ff */
[----:B------:R-:W-:-:S05]  /*37470*/  @!P5 IMAD.X R9, R47, 0x1, R9, P4 ;  /* 0x000000012f09d824 */ /* 0x000fca00020e0609 */
[----:B------:R0:W-:Y:S01]  /*37480*/  @!P5 STG.E.U8 desc[UR8][R8.64+0x41], R13 ;  /* 0x0000410d0800d986 */ /* 0x0001e2000c101108 */
[----:B------:R-:W-:Y:S01]  /*37490*/  LOP3.LUT P5, RZ, R0, 0x200, RZ, 0xc0, !PT ;  /* 0x0000020000ff7812 */ /* 0x000fe200078ac0ff */
[----:B0-----:R-:W0:Y:S01]  /*374a0*/  @!P6 LDC.64 R8, c[0x0][0x5c0] ;  /* 0x00017000ff08eb82 */ /* 0x001e220000000a00 */
[----:B------:R-:W-:-:S11]  /*374b0*/  LOP3.LUT P0, RZ, R2, 0x20000000, RZ, 0xc0, !PT ;  /* 0x2000000002ff7812 */ /* 0x000fd6000780c0ff */
[----:B------:R1:W-:Y:S01]  /*374c0*/  @!P5 STG.E.U8 desc[UR8][R32.64+0x48], R19 ;  /* 0x000048132000d986 */ /* 0x0003e2000c101108 */
[----:B0-----:R-:W-:-:S05]  /*374d0*/  @!P6 IADD3 R14, P5, R48, R8, RZ ;  /* 0x00000008300ee210 */ /* 0x001fca0007fbe0ff */
[----:B------:R-:W-:Y:S02]  /*374e0*/  @!P6 IMAD.X R15, R49, 0x1, R9, P5 ;  /* 0x00000001310fe824 */ /* 0x000fe400028e0609 */
        /* <DEDUP_REMOVED lines=11> */
[----:B------:R-:W-:Y:S01]  /*375a0*/  @!P1 STG.E.U8 desc[UR8][R34.64+0x49], R21 ;  /* 0x0000491522009986 */ /* 0x000fe2000c101108 */
[----:B------:R-:W-:Y:S01]  /*375b0*/  @!P5 IMAD R3, R5, 0x180, RZ ;  /* 0x000001800503d824 */ /* 0x000fe200078e02ff */
[----:B0-----:R-:W-:-:S04]  /*375c0*/  @!P5 IADD3 R12, P1, R10, R8, RZ ;  /* 0x000000080a0cd210 */ /* 0x001fc80007f3e0ff */
[----:B------:R-:W-:Y:S01]  /*375d0*/  @!P5 IADD3.X R13, R9, R11, R3, P1, !PT ;  /* 0x0000000b090dd210 */ /* 0x000fe20000ffe403 */
[----:B------:R-:W-:-:S05]  /*375e0*/  FMUL R3, R57, UR4 ;  /* 0x0000000439037c20 */ /* 0x000fca0008400000 */
[----:B-1----:R-:W-:-:S05]  /*375f0*/  F2FP.SATFINITE.E4M3.F32.PACK_AB_MERGE_C R19, RZ, R3, RZ ;  /* 0x00000003ff13723e */ /* 0x002fca00048070ff */
        /* <DEDUP_REMOVED lines=8> */
[----:B------:R-:W-:Y:S01]  /*37680*/  @!P6 IADD3.X R9, R11, R9, R3, P1, !PT ;  /* 0x000000090b09e210 */ /* 0x000fe20000ffe403 */
[----:B------:R-:W-:-:S05]  /*37690*/  FMUL R3, R56, UR4 ;  /* 0x0000000438037c20 */ /* 0x000fca0008400000 */
[----:B------:R-:W-:Y:S01]  /*376a0*/  F2FP.SATFINITE.E4M3.F32.PACK_AB_MERGE_C R11, RZ, R3, RZ ;  /* 0x00000003ff0b723e */ /* 0x000fe200048070ff */
[----:B--2---:R-:W-:-:S05]  /*376b0*/  FMUL R3, R55, UR4 ;  /* 0x0000000437037c20 */ /* 0x004fca0008400000 */
[----:B0-----:R-:W-:Y:S01]  /*376c0*/  F2FP.SATFINITE.E4M3.F32.PACK_AB_MERGE_C R15, RZ, R3, RZ ;  /* 0x00000003ff0f723e */ /* 0x001fe200048070ff */
[----:B---3--:R-:W-:Y:S01]  /*376d0*/  FMUL R3, R54, UR4 ;  /* 0x0000000436037c20 */ /* 0x008fe20008400000 */
[----:B------:R0:W-:Y:S04]  /*376e0*/  @!P0 STG.E.U8 desc[UR8][R16.64+0x49], R11 ;  /* 0x0000490b10008986 */ /* 0x0001e8000c101108 */
[----:B------:R-:W-:Y:S01]  /*376f0*/  F2FP.SATFINITE.E4M3.F32.PACK_AB_MERGE_C R19, RZ, R3, RZ ;  /* 0x00000003ff13723e */ /* 0x000fe200048070ff */
[----:B------:R0:W-:Y:S01]  /*37700*/  @!P5 STG.E.U8 desc[UR8][R12.64+0x40], R15 ;  /* 0x0000400f0c00d986 */ /* 0x0001e2000c101108 */
[----:B------:R-:W-:-:S03]  /*37710*/  LOP3.LUT P5, RZ, R0, 0x400000, RZ, 0xc0, !PT ;  /* 0x0040000000ff7812 */ /* 0x000fc600078ac0ff */
[----:B------:R0:W-:Y:S01]  /*37720*/  @!P6 STG.E.U8 desc[UR8][R8.64+0x41], R19 ;  /* 0x000041130800e986 */ /* 0x0001e2000c101108 */
[----:B------:R-:W-:Y:S01]  /*37730*/  ISETP.LT.OR P5, PT, R24, 0x41, !P5 ;  /* 0x000000411800780c */ /* 0x000fe20006fa1670 */
[----:B----4-:R-:W-:Y:S01]  /*37740*/  FMUL R3, R53, UR4 ;  /* 0x0000000435037c20 */ /* 0x010fe20008400000 */
[----:B------:R-:W-:Y:S01]  /*37750*/  BSSY B1, `(.L_x_75) ;  /* 0x0000014000017945 */ /* 0x000fe20003800000 */
[C---:B------:R-:W-:Y:S02]  /*37760*/  LOP3.LUT P3, RZ, R2.reuse, 0x10000000, RZ, 0xc0, !PT ;  /* 0x1000000002ff7812 */ /* 0x040fe4000786c0ff */
[C---:B------:R-:W-:Y:S02]  /*37770*/  LOP3.LUT P2, RZ, R2.reuse, 0x1000000, RZ, 0xc0, !PT ;  /* 0x0100000002ff7812 */ /* 0x040fe4000784c0ff */
[C---:B------:R-:W-:Y:S02]  /*37780*/  LOP3.LUT P1, RZ, R2.reuse, 0x200000, RZ, 0xc0, !PT ;  /* 0x0020000002ff7812 */ /* 0x040fe4000782c0ff */
[----:B------:R-:W-:-:S02]  /*37790*/  LOP3.LUT P0, RZ, R2, 0x100000, RZ, 0xc0, !PT ;  /* 0x0010000002ff7812 */ /* 0x000fc4000780c0ff */
[----:B------:R-:W-:Y:S01]  /*377a0*/  F2FP.SATFINITE.E4M3.F32.PACK_AB_MERGE_C R3, RZ, R3, RZ ;  /* 0x00000003ff03723e */ /* 0x000fe200048070ff */
[----:B-----5:R-:W-:-:S05]  /*377b0*/  FMUL R10, R52, UR4 ;  /* 0x00000004340a7c20 */ /* 0x020fca0008400000 */
[----:B------:R-:W-:Y:S01]  /*377c0*/  F2FP.SATFINITE.E4M3.F32.PACK_AB_MERGE_C R21, RZ, R10, RZ ;  /* 0x0000000aff15723e */ /* 0x000fe200048070ff */
[----:B0-----:R-:W-:Y:S06]  /*377d0*/  @P5 BRA `(.L_x_76) ;  /* 0x00000000002c5947 */ /* 0x001fec0003800000 */
[----:B------:R-:W-:Y:S01]  /*377e0*/  IMAD.MOV.U32 R8, RZ, RZ, R6 ;  /* 0x000000ffff087224 */ /* 0x000fe200078e0006 */
[----:B------:R-:W-:Y:S01]  /*377f0*/  ULDC.64 UR14, c[0x0][0x5c0] ;  /* 0x00017000000e7ab9 */ /* 0x000fe20000000a00 */
[----:B------:R-:W-:Y:S02]  /*37800*/  IMAD.MOV.U32 R9, RZ, RZ, R25 ;  /* 0x000000ffff097224 */ /* 0x000fe400078e0019 */
[----:B------:R-:W-:Y:S02]  /*37810*/  IMAD R11, R5, 0x180, RZ ;  /* 0x00000180050b7824 */ /* 0x000fe400078e02ff */
[----:B------:R-:W-:-:S04]  /*37820*/  IMAD.WIDE.U32 R8, R4, 0x180, R8 ;  /* 0x0000018004087825 */ /* 0x000fc800078e0008 */
[----:B------:R-:W-:Y:S02]  /*37830*/  IMAD.U32 R13, RZ, RZ, UR14 ;  /* 0x0000000eff0d7e24 */ /* 0x000fe4000f8e00ff */
[----:B------:R-:W-:Y:S02]  /*37840*/  IMAD.U32 R10, RZ, RZ, UR15 ;  /* 0x0000000fff0a7e24 */ /* 0x000fe4000f8e00ff */
[----:B------:R-:W-:Y:S01]  /*37850*/  IMAD.IADD R11, R9, 0x1, R11 ;  /* 0x00000001090b7824 */ /* 0x000fe200078e020b */
[----:B------:R-:W-:-:S04]  /*37860*/  IADD3 R8, P5, P6, R8, UR7, R13 ;  /* 0x0000000708087c10 */ /* 0x000fc8000febe00d */
[----:B------:R-:W-:-:S05]  /*37870*/  IADD3.X R9, R11, UR6, R10, P5, P6 ;  /* 0x000000060b097c10 */ /* 0x000fca000afec40a */
[----:B------:R0:W-:Y:S04]  /*37880*/  STG.E.U8 desc[UR8][R8.64+0x40], R3 ;  /* 0x0000400308007986 */ /* 0x0001e8000c101108 */
.L_x_76:
[----:B------:R-:W-:Y:S05]  /*37890*/  BSYNC B1 ;  /* 0x0000000000017941 */ /* 0x000fea0003800000 */
.L_x_75:
        /* <DEDUP_REMOVED lines=15> */
.L_x_78:
[----:B------:R-:W-:Y:S05]  /*37990*/  BSYNC B1 ;  /* 0x0000000000017941 */ /* 0x000fea0003800000 */
.L_x_77:
[----:B------:R-:W2:Y:S04]  /*379a0*/  LDL.LU R18, [R1+0x460] ;  /* 0x0004600001127983 */ /* 0x000ea80000300800 */
[----:B------:R-:W3:Y:S04]  /*379b0*/  LDL.LU R15, [R1+0x464] ;  /* 0x00046400010f7983 */ /* 0x000ee80000300800 */
[----:B------:R-:W4:Y:S04]  /*379c0*/  LDL.LU R17, [R1+0x468] ;  /* 0x0004680001117983 */ /* 0x000f280000300800 */
[----:B------:R-:W5:Y:S01]  /*379d0*/  LDL.LU R16, [R1+0x46c] ;  /* 0x00046c0001107983 */ /* 0x000f620000300800 */
[----:B------:R-:W-:Y:S01]  /*379e0*/  ISETP.LT.OR P6, PT, R24, 0x49, !P4 ;  /* 0x000000491800780c */ /* 0x000fe200067c1670 */
[----:B------:R-:W-:Y:S01]  /*379f0*/  BSSY B1, `(.L_x_79) ;  /* 0x000002a000017945 */ /* 0x000fe20003800000 */
[----:B------:R-:W-:-:S11]  /*37a00*/  P2R R14, PR, RZ, 0x1 ;  /* 0x00000001ff0e7803 */ /* 0x000fd60000000000 */
        /* <DEDUP_REMOVED lines=15> */
[----:B------:R-:W-:Y:S01]  /*37b00*/  ISETP.NE.AND P0, PT, R14, RZ, PT ;  /* 0x000000ff0e00720c */ /* 0x000fe20003f05270 */
[----:B--2---:R-:W-:-:S05]  /*37b10*/  FMUL R3, R18, UR4 ;  /* 0x0000000412037c20 */ /* 0x004fca0008400000 */
[----:B------:R-:W-:Y:S01]  /*37b20*/  F2FP.SATFINITE.E4M3.F32.PACK_AB_MERGE_C R11, RZ, R3, RZ ;  /* 0x00000003ff0b723e */ /* 0x000fe200048070ff */
[----:B---3--:R-:W-:-:S04]  /*37b30*/  FMUL R3, R15, UR4 ;  /* 0x000000040f037c20 */ /* 0x008fc80008400000 */
[----:B------:R0:W-:Y:S01]  /*37b40*/  @!P6 STG.E.U8 desc[UR8][R12.64+0x48], R11 ;  /* 0x0000480b0c00e986 */ /* 0x0001e2000c101108 */
[----:B------:R-:W-:Y:S01]  /*37b50*/  F2FP.SATFINITE.E4M3.F32.PACK_AB_MERGE_C R15, RZ, R3, RZ ;  /* 0x00000003ff0f723e */ /* 0x000fe200048070ff */
[----:B----4-:R-:W-:Y:S01]  /*37b60*/  FMUL R3, R17, UR4 ;  /* 0x0000000411037c20 */ /* 0x010fe20008400000 */
[----:B------:R-:W-:Y:S01]  /*37b70*/  LOP3.LUT P6, RZ, R0, 0x400000, RZ, 0xc0, !PT ;  /* 0x0040000000ff7812 */ /* 0x000fe200078cc0ff */
[----:B-----5:R-:W-:Y:S02]  /*37b80*/  FMUL R10, R16, UR4 ;  /* 0x00000004100a7c20 */ /* 0x020fe40008400000 */
[----:B------:R0:W-:Y:S01]  /*37b90*/  @!P5 STG.E.U8 desc[UR8][R8.64+0x49], R15 ;  /* 0x0000490f0800d986 */ /* 0x0001e2000c101108 */
[----:B------:R-:W-:Y:S02]  /*37ba0*/  ISETP.LT.OR P5, PT, R24, 0x49, !P6 ;  /* 0x000000491800780c */ /* 0x000fe400077a1670 */
[----:B------:R-:W-:Y:S02]  /*37bb0*/  F2FP.SATFINITE.E4M3.F32.PACK_AB_MERGE_C R3, RZ, R3, RZ ;  /* 0x00000003ff03723e */ /* 0x000fe400048070ff */
[----:B------:R-:W-:-:S09]  /*37bc0*/  F2FP.SATFINITE.E4M3.F32.PACK_AB_MERGE_C R17, RZ, R10, RZ ;  /* 0x0000000aff11723e */ /* 0x000fd200048070ff */
[----:B0-----:R-:W-:Y:S05]  /*37bd0*/  @P5 BRA `(.L_x_80) ;  /* 0x00000000002c5947 */ /* 0x001fea0003800000 */
        /* <DEDUP_REMOVED lines=11> */
.L_x_80:
[----:B------:R-:W-:Y:S05]  /*37c90*/  BSYNC B1 ;  /* 0x0000000000017941 */ /* 0x000fea0003800000 */
.L_x_79:
        /* <DEDUP_REMOVED lines=15> */
.L_x_82:
[----:B------:R-:W-:Y:S05]  /*37d90*/  BSYNC B1 ;  /* 0x0000000000017941 */ /* 0x000fea0003800000 */
.L_x_81:
[----:B0-----:R-:W-:Y:S01]  /*37da0*/  P2R R3, PR, RZ, 0x8 ;  /* 0x00000008ff037803 */ /* 0x001fe20000000000 */
[----:B------:R-:W2:Y:S01]  /*37db0*/  LDL.LU R46, [R1+0x470] ;  /* 0x00047000012e7983 */ /* 0x000ea20000300800 */
[----:B------:R-:W-:Y:S02]  /*37dc0*/  ISETP.LT.OR P3, PT, R24, 0x51, !P0 ;  /* 0x000000511800780c */ /* 0x000fe40004761670 */
[----:B------:R-:W-:Y:S01]  /*37dd0*/  LOP3.LUT R0, R0, 0xffdfffff, RZ, 0xc0, !PT ;  /* 0xffdfffff00007812 */ /* 0x000fe200078ec0ff */
[----:B------:R-:W3:Y:S01]  /*37de0*/  LDL.LU R56, [R1+0x474] ;  /* 0x0004740001387983 */ /* 0x000ee20000300800 */
[----:B------:R-:W-:-:S03]  /*37df0*/  LOP3.LUT R2, R2, 0xffbfffff, RZ, 0xc0, !PT ;  /* 0xffbfffff02027812 */ /* 0x000fc600078ec0ff */
[----:B------:R-:W4:Y:S06]  /*37e00*/  LDL.LU R55, [R1+0x478] ;  /* 0x0004780001377983 */ /* 0x000f2c0000300800 */
[----:B-1----:R-:W0:Y:S01]  /*37e10*/  @!P3 LDC.64 R8, c[0x0][0x5c0] ;  /* 0x00017000ff08bb82 */ /* 0x002e220000000a00 */
[----:B------:R-:W-:Y:S01]  /*37e20*/  @P3 LOP3.LUT R0, R0, 0x200000, RZ, 0xfc, !PT ;  /* 0x0020000000003812 */ /* 0x000fe200078efcff */
[----:B------:R-:W5:Y:S01]  /*37e30*/  LDL.LU R54, [R1+0x47c] ;  /* 0x00047c0001367983 */ /* 0x000f620000300800 */
[----:B------:R-:W-:Y:S02]  /*37e40*/  @P4 LOP3.LUT R2, R2, 0x400000, RZ, 0xfc, !PT ;  /* 0x0040000002024812 */ /* 0x000fe400078efcff */
[----:B0-----:R-:W-:Y:S01]  /*37e50*/  @!P3 IADD3 R16, P5, P6, R6, UR7, R8 ;  /* 0x000000070610bc10 */ /* 0x001fe2000febe008 */
[----:B------:R-:W5:Y:S01]  /*37e60*/  LDL.LU R53, [R1+0x480] ;  /* 0x0004800001357983 */ /* 0x000f620000300800 */
[----:B------:R-:W-:Y:S01]  /*37e70*/  LOP3.LUT P4, RZ, R0, 0x2000, RZ, 0xc0, !PT ;  /* 0x0000200000ff7812 */ /* 0x000fe2000788c0ff */
[----:B------:R-:W-:Y:S01]  /*37e80*/  IMAD.U32 R36, RZ, RZ, UR6 ;  /* 0x00000006ff247e24 */ /* 0x000fe2000f8e00ff */
[----:B------:R-:W-:Y:S01]  /*37e90*/  @!P3 IADD3.X R17, R25, UR6, R9, P5, P6 ;  /* 0x000000061911bc10 */ /* 0x000fe2000afec409 */
[----:B------:R-:W5:Y:S01]  /*37ea0*/  LDL.LU R52, [R1+0x484] ;  /* 0x0004840001347983 */ /* 0x000f620000300800 */
[----:B------:R-:W-:Y:S01]  /*37eb0*/  ISETP.LT.OR P3, PT, R24, 0x52, !P0 ;  /* 0x000000521800780c */ /* 0x000fe20004761670 */
[----:B------:R-:W-:Y:S01]  /*37ec0*/  IMAD.U32 R37, RZ, RZ, UR7 ;  /* 0x00000007ff257e24 */ /* 0x000fe2000f8e00ff */
[----:B------:R-:W-:Y:S01]  /*37ed0*/  LOP3.LUT R0, R0, 0xfff7ffff, RZ, 0xc0, !PT ;  /* 0xfff7ffff00007812 */ /* 0x000fe200078ec0ff */
[----:B------:R-:W-:Y:S01]  /*37ee0*/  IMAD.U32 R38, RZ, RZ, UR6 ;  /* 0x00000006ff267e24 */ /* 0x000fe2000f8e00ff */
[----:B------:R-:W-:Y:S01]  /*37ef0*/  LOP3.LUT R2, R2, 0xffefffff, RZ, 0xc0, !PT ;  /* 0xffefffff02027812 */ /* 0x000fe200078ec0ff */
[----:B------:R-:W-:-:S02]  /*37f00*/  IMAD.U32 R39, RZ, RZ, UR7 ;  /* 0x00000007ff277e24 */ /* 0x000fc4000f8e00ff */
[----:B------:R-:W-:Y:S01]  /*37f10*/  IMAD.U32 R40, RZ, RZ, UR6 ;  /* 0x00000006ff287e24 */ /* 0x000fe2000f8e00ff */
[----:B------:R-:W-:Y:S01]  /*37f20*/  @P0 LOP3.LUT R2, R2, 0x100000, RZ, 0xfc, !PT ;  /* 0x0010000002020812 */ /* 0x000fe200078efcff */
[----:B------:R-:W-:Y:S02]  /*37f30*/  IMAD.U32 R41, RZ, RZ, UR7 ;  /* 0x00000007ff297e24 */ /* 0x000fe4000f8e00ff */
[----:B------:R-:W-:Y:S01]  /*37f40*/  IMAD.U32 R42, RZ, RZ, UR6 ;  /* 0x00000006ff2a7e24 */ /* 0x000fe2000f8e00ff */
[----:B------:R-:W-:Y:S01]  /*37f50*/  LOP3.LUT R2, R2, 0xffdfffff, RZ, 0xc0, !PT ;  /* 0xffdfffff02027812 */ /* 0x000fe200078ec0ff */
[----:B------:R-:W0:Y:S01]  /*37f60*/  @!P3 LDC.64 R8, c[0x0][0x5c0] ;  /* 0x00017000ff08bb82 */ /* 0x000e220000000a00 */
[----:B------:R-:W-:Y:S01]  /*37f70*/  @P3 LOP3.LUT R0, R0, 0x80000, RZ, 0xfc, !PT ;  /* 0x0008000000003812 */ /* 0x000fe200078efcff */
[----:B------:R-:W-:Y:S01]  /*37f80*/  IMAD.U32 R43, RZ, RZ, UR7 ;  /* 0x00000007ff2b7e24 */ /* 0x000fe2000f8e00ff */
[----:B------:R-:W-:Y:S01]  /*37f90*/  @P1 LOP3.LUT R2, R2, 0x200000, RZ, 0xfc, !PT ;  /* 0x0020000002021812 */ /* 0x000fe200078efcff */
[----:B------:R-:W-:Y:S01]  /*37fa0*/  IMAD.U32 R44, RZ, RZ, UR6 ;  /* 0x00000006ff2c7e24 */ /* 0x000fe2000f8e00ff */
[----:B------:R-:W-:Y:S01]  /*37fb0*/  LOP3.LUT R0, R0, 0xffefffff, RZ, 0xc0, !PT ;  /* 0xffefffff00007812 */ /* 0x000fe200078ec0ff */
[----:B------:R-:W-:Y:S01]  /*37fc0*/  IMAD.U32 R45, RZ, RZ, UR7 ;  /* 0x00000007ff2d7e24 */ /* 0x000fe2000f8e00ff */
[----:B------:R-:W-:Y:S01]  /*37fd0*/  LOP3.LUT R2, R2, 0xff7fffff, RZ, 0xc0, !PT ;  /* 0xff7fffff02027812 */ /* 0x000fe200078ec0ff */
[----:B------:R-:W-:-:S02]  /*37fe0*/  IMAD.U32 R47, RZ, RZ, UR6 ;  /* 0x00000006ff2f7e24 */ /* 0x000fc4000f8e00ff */
[----:B------:R-:W-:Y:S02]  /*37ff0*/  IMAD.U32 R48, RZ, RZ, UR7 ;  /* 0x00000007ff307e24 */ /* 0x000fe4000f8e00ff */
[----:B------:R-:W-:Y:S02]  /*38000*/  IMAD.U32 R49, RZ, RZ, UR6 ;  /* 0x00000006ff317e24 */ /* 0x000fe4000f8e00ff */
[----:B------:R-:W-:Y:S02]  /*38010*/  IMAD.U32 R50, RZ, RZ, UR7 ;  /* 0x00000007ff327e24 */ /* 0x000fe4000f8e00ff */
        /* <DEDUP_REMOVED lines=19> */
[----:B------:R-:W-:Y:S01]  /*38150*/  ISETP.NE.AND P3, PT, R3, RZ, PT ;  /* 0x000000ff0300720c */ /* 0x000fe20003f65270 */
        /* <DEDUP_REMOVED lines=103> */
[----:B------:R4:W-:Y:S01]  /*387d0*/  @!P0 STG.E.U8 desc[UR8][R8.64+0x51], R46 ;  /* 0x0000512e08008986 */ /* 0x0009e2000c101108 */
[----:B------:R-:W-:Y:S01]  /*387e0*/  ISETP.LT.OR P0, PT, R24, 0x59, !P6 ;  /* 0x000000591800780c */ /* 0x000fe20007701670 */
[----:B----4-:R-:W-:Y:S02]  /*387f0*/  FMUL R8, R55, UR4 ;  /* 0x0000000437087c20 */ /* 0x010fe40008400000 */
[----:B------:R-:W2:Y:S03]  /*38800*/  LDL.LU R55, [R1+0x488] ;  /* 0x0004880001377983 */ /* 0x000ea60000300800 */
[----:B------:R-:W-:-:S05]  /*38810*/  F2FP.SATFINITE.E4M3.F32.PACK_AB_MERGE_C R8, RZ, R8, RZ ;  /* 0x00000008ff08723e */ /* 0x000fca00048070ff */
[----:B------:R5:W-:Y:S02]  /*38820*/  @!P2 STG.E.U8 desc[UR8][R16.64+0x50], R8 ;  /* 0x000050081000a986 */ /* 0x000be4000c101108 */
[----:B-----5:R-:W-:Y:S02]  /*38830*/  FMUL R8, R54, UR4 ;  /* 0x0000000436087c20 */ /* 0x020fe40008400000 */
[----:B------:R-:W3:Y:S03]  /*38840*/  LDL.LU R54, [R1+0x48c] ;  /* 0x00048c0001367983 */ /* 0x000ee60000300800 */
[----:B------:R-:W-:Y:S01]  /*38850*/  F2FP.SATFINITE.E4M3.F32.PACK_AB_MERGE_C R8, RZ, R8, RZ ;  /* 0x00000008ff08723e */ /* 0x000fe200048070ff */
[----:B------:R-:W4:Y:S04]  /*38860*/  LDL.LU R57, [R1+0x490] ;  /* 0x0004900001397983 */ /* 0x000f280000300800 */
[----:B------:R0:W-:Y:S02]  /*38870*/  @!P1 STG.E.U8 desc[UR8][R12.64+0x51], R8 ;  /* 0x000051080c009986 */ /* 0x0001e4000c101108 */
[----:B0-----:R-:W0:Y:S01]  /*38880*/  @!P0 LDC.64 R8, c[0x0][0x5c0] ;  /* 0x00017000ff088b82 */ /* 0x001e220000000a00 */
[----:B------:R-:W-:-:S02]  /*38890*/  FMUL R12, R53, UR4 ;  /* 0x00000004350c7c20 */ /* 0x000fc40008400000 */
[----:B------:R-:W5:Y:S03]  /*388a0*/  LDL.LU R53, [R1+0x494] ;  /* 0x0004940001357983 */ /* 0x000f660000300800 */
[----:B------:R-:W-:Y:S02]  /*388b0*/  F2FP.SATFINITE.E4M3.F32.PACK_AB_MERGE_C R12, RZ, R12, RZ ;  /* 0x0000000cff0c723e */ /* 0x000fe400048070ff */
[----:B0-----:R-:W-:-:S05]  /*388c0*/  @!P0 IADD3 R8, P3, R6, R8, RZ ;  /* 0x0000000806088210 */ /* 0x001fca0007f7e0ff */
        /* <DEDUP_REMOVED lines=9> */
[----:B------:R-:W-:Y:S02]  /*38960*/  LOP3.LUT R2, R2, 0xbfffffff, RZ, 0xc0, !PT ;  /* 0xbfffffff02027812 */ /* 0x000fe400078ec0ff */
[----:B0-----:R-:W-:-:S05]  /*38970*/  @!P3 IADD3 R8, P6, R6, R8, RZ ;  /* 0x000000080608b210 */ /* 0x001fca0007fde0ff */
[----:B------:R-:W-:-:S05]  /*38980*/  @!P3 IMAD.X R9, R25, 0x1, R9, P6 ;  /* 0x000000011909b824 */ /* 0x000fca00030e0609 */
[----:B------:R2:W-:Y:S01]  /*38990*/  @!P3 STG.E.U8 desc[UR8][R8.64+0x59], R12 ;  /* 0x0000590c0800b986 */ /* 0x0005e2000c101108 */
[C---:B------:R-:W-:Y:S02]  /*389a0*/  LOP3.LUT P3, RZ, R0.reuse, 0x4000, RZ, 0xc0, !PT ;  /* 0x0000400000ff7812 */ /* 0x040fe4000786c0ff */
[----:B------:R-:W-:-:S11]  /*389b0*/  LOP3.LUT P4, RZ, R0, 0x40000, RZ, 0xc0, !PT ;  /* 0x0004000000ff7812 */ /* 0x000fd6000788c0ff */
[----:B------:R-:W-:Y:S02]  /*389c0*/  @P3 LOP3.LUT R2, R2, 0x40000000, RZ, 0xfc, !PT ;  /* 0x4000000002023812 */ /* 0x000fe400078efcff */
[C---:B------:R-:W-:Y:S02]  /*389d0*/  LOP3.LUT P3, RZ, R0.reuse, 0x10, RZ, 0xc0, !PT ;  /* 0x0000001000ff7812 */ /* 0x040fe4000786c0ff */
        /* <DEDUP_REMOVED lines=10> */
[----:B----4-:R-:W-:Y:S01]  /*38a80*/  FMUL R13, R57, UR4 ;  /* 0x00000004390d7c20 */ /* 0x010fe20008400000 */
[----:B0-----:R-:W0:Y:S04]  /*38a90*/  @!P3 LDC.64 R8, c[0x0][0x5c0] ;  /* 0x00017000ff08bb82 */ /* 0x001e280000000a00 */
[----:B------:R-:W-:Y:S01]  /*38aa0*/  F2FP.SATFINITE.E4M3.F32.PACK_AB_MERGE_C R17, RZ, R13, RZ ;  /* 0x0000000dff11723e */ /* 0x000fe200048070ff */
[----:B-----5:R-:W-:Y:S02]  /*38ab0*/  FMUL R13, R53, UR4 ;  /* 0x00000004350d7c20 */ /* 0x020fe40008400000 */
[----:B------:R-:W4:Y:S03]  /*38ac0*/  LDL.LU R53, [R1+0x4a8] ;  /* 0x0004a80001357983 */ /* 0x000f260000300800 */
[----:B------:R-:W-:Y:S01]  /*38ad0*/  F2FP.SATFINITE.E4M3.F32.PACK_AB_MERGE_C R13, RZ, R13, RZ ;  /* 0x0000000dff0d723e */ /* 0x000fe200048070ff */
[----:B------:R-:W5:Y:S04]  /*38ae0*/  LDL.LU R57, [R1+0x4ac] ;  /* 0x0004ac0001397983 */ /* 0x000f680000300800 */
[----:B------:R-:W-:Y:S04]  /*38af0*/  @!P2 STG.E.U8 desc[UR8][R14.64+0x50], R17 ;  /* 0x000050110e00a986 */ /* 0x000fe8000c101108 */
[----:B------:R-:W-:Y:S01]  /*38b00*/  @!P1 STG.E.U8 desc[UR8][R10.64+0x51], R13 ;  /* 0x0000510d0a009986 */ /* 0x000fe2000c101108 */
[----:B0-----:R-:W-:Y:S01]  /*38b10*/  @!P3 IADD3 R8, P1, R3, R8, RZ ;  /* 0x000000080308b210 */ /* 0x001fe20007f3e0ff */
[----:B------:R-:W-:-:S02]  /*38b20*/  FMUL R3, R52, UR4 ;  /* 0x0000000434037c20 */ /* 0x000fc40008400000 */
[----:B------:R-:W5:Y:S01]  /*38b30*/  LDL.LU R52, [R1+0x4b0] ;  /* 0x0004b00001347983 */ /* 0x000f620000300800 */
[----:B------:R-:W-:Y:S01]  /*38b40*/  LOP3.LUT P0, RZ, R0, 0x8, RZ, 0xc0, !PT ;  /* 0x0000000800ff7812 */ /* 0x000fe2000780c0ff */
[----:B------:R-:W-:Y:S01]  /*38b50*/  @!P3 IMAD.X R9, R36, 0x1, R9, P1 ;  /* 0x000000012409b824 */ /* 0x000fe200008e0609 */
[----:B------:R-:W-:-:S05]  /*38b60*/  F2FP.SATFINITE.E4M3.F32.PACK_AB_MERGE_C R21, RZ, R3, RZ ;  /* 0x00000003ff15723e */ /* 0x000fca00048070ff */
[----:B------:R0:W-:Y:S01]  /*38b70*/  @!P3 STG.E.U8 desc[UR8][R8.64+0x50], R21 ;  /* 0x000050150800b986 */ /* 0x0001e2000c101108 */
[----:B------:R-:W-:-:S03]  /*38b80*/  FMUL R3, R56, UR4 ;  /* 0x0000000438037c20 */ /* 0x000fc60008400000 */
[----:B------:R-:W5:Y:S02]  /*38b90*/  LDL.LU R56, [R1+0x4b4] ;  /* 0x0004b40001387983 */ /* 0x000f640000300800 */
[----:B0-----:R-:W0:Y:S01]  /*38ba0*/  @!P0 LDC.64 R8, c[0x0][0x5c0] ;  /* 0x00017000ff088b82 */ /* 0x001e220000000a00 */
[----:B------:R-:W-:Y:S02]  /*38bb0*/  F2FP.SATFINITE.E4M3.F32.PACK_AB_MERGE_C R11, RZ, R3, RZ ;  /* 0x00000003ff0b723e */ /* 0x000fe400048070ff */
[----:B0-----:R-:W-:-:S05]  /*38bc0*/  @!P0 IADD3 R8, P3, R37, R8, RZ ;  /* 0x0000000825088210 */ /* 0x001fca0007f7e0ff */
[----:B------:R-:W-:Y:S01]  /*38bd0*/  @!P0 IMAD.X R9, R38, 0x1, R9, P3 ;  /* 0x0000000126098824 */ /* 0x000fe200018e0609 */
[----:B------:R-:W-:-:S04]  /*38be0*/  LOP3.LUT P3, RZ, R2, 0x40000000, RZ, 0xc0, !PT ;  /* 0x4000000002ff7812 */ /* 0x000fc8000786c0ff */
[----:B------:R0:W-:Y:S01]  /*38bf0*/  @!P0 STG.E.U8 desc[UR8][R8.64+0x51], R11 ;  /* 0x0000510b08008986 */ /* 0x0001e2000c101108 */
[----:B--2---:R-:W-:-:S03]  /*38c00*/  FMUL R3, R55, UR4 ;  /* 0x0000000437037c20 */ /* 0x004fc60008400000 */
[----:B------:R-:W2:Y:S02]  /*38c10*/  LDL.LU R55, [R1+0x4b8] ;  /* 0x0004b80001377983 */ /* 0x000ea40000300800 */
[----:B------:R-:W-:Y:S01]  /*38c20*/  F2FP.SATFINITE.E4M3.F32.PACK_AB_MERGE_C R13, RZ, R3, RZ ;  /* 0x00000003ff0d723e */ /* 0x000fe200048070ff */
[----:B---3--:R-:W-:Y:S02]  /*38c30*/  FMUL R3, R54, UR4 ;  /* 0x0000000436037c20 */ /* 0x008fe40008400000 */
[----:B------:R-:W3:Y:S03]  /*38c40*/  LDL.LU R54, [R1+0x4bc] ;  /* 0x0004bc0001367983 */ /* 0x000ee60000300800 */
[----:B------:R-:W-:Y:S01]  /*38c50*/  F2FP.SATFINITE.E4M3.F32.PACK_AB_MERGE_C R15, RZ, R3, RZ ;  /* 0x00000003ff0f723e */ /* 0x000fe200048070ff */
[----:B------:R1:W-:Y:S01]  /*38c60*/  @!P3 STG.E.U8 desc[UR8][R22.64+0x58], R13 ;  /* 0x0000580d1600b986 */ /* 0x0003e2000c101108 */
[----:B----4-:R-:W-:-:S03]  /*38c70*/  FMUL R3, R53, UR4 ;  /* 0x0000000435037c20 */ /* 0x010fc60008400000 */
[----:B------:R-:W4:Y:S02]  /*38c80*/  LDL.LU R53, [R1+0x4c0] ;  /* 0x0004c00001357983 */ /* 0x000f240000300800 */
[----:B0-----:R-:W-:Y:S01]  /*38c90*/  F2FP.SATFINITE.E4M3.F32.PACK_AB_MERGE_C R11, RZ, R3, RZ ;  /* 0x00000003ff0b723e */ /* 0x001fe200048070ff */
[----:B-----5:R-:W-:-:S05]  /*38ca0*/  FMUL R3, R57, UR4 ;  /* 0x0000000439037c20 */ /* 0x020fca0008400000 */
[----:B-1----:R-:W-:Y:S01]  /*38cb0*/  F2FP.SATFINITE.E4M3.F32.PACK_AB_MERGE_C R13, RZ, R3, RZ ;  /* 0x00000003ff0d723e */ /* 0x002fe200048070ff */
[----:B------:R-:W-:Y:S02]  /*38cc0*/  FMUL R3, R52, UR4 ;  /* 0x0000000434037c20 */ /* 0x000fe40008400000 */
[----:B------:R-:W5:Y:S01]  /*38cd0*/  LDL.LU R52, [R1+0x4c4] ;  /* 0x0004c40001347983 */ /* 0x000f620000300800 */
[----:B------:R-:W-:-:S03]  /*38ce0*/  LOP3.LUT P5, RZ, R0, 0x4, RZ, 0xc0, !PT ;  /* 0x0000000400ff7812 */ /* 0x000fc600078ac0ff */
[----:B------:R-:W5:Y:S10]  /*38cf0*/  LDL.LU R57, [R1+0x4c8] ;  /* 0x0004c80001397983 */ /* 0x000f740000300800 */
[----:B------:R-:W0:Y:S01]  /*38d00*/  @!P5 LDC.64 R8, c[0x0][0x5c0] ;  /* 0x00017000ff08db82 */ /* 0x000e220000000a00 */
[----:B------:R-:W-:-:S02]  /*38d10*/  LOP3.LUT P6, RZ, R0, 0x1000, RZ, 0xc0, !PT ;  /* 0x0000100000ff7812 */ /* 0x000fc400078cc0ff */
[----:B------:R-:W-:-:S11]  /*38d20*/  LOP3.LUT P4, RZ, R0, 0x2, RZ, 0xc0, !PT ;  /* 0x0000000200ff7812 */ /* 0x000fd6000788c0ff */
[----:B------:R-:W-:Y:S01]  /*38d30*/  @!P6 STG.E.U8 desc[UR8][R18.64+0x59], R15 ;  /* 0x0000590f1200e986 */ /* 0x000fe2000c101108 */
[----:B0-----:R-:W-:-:S05]  /*38d40*/  @!P5 IADD3 R8, P6, R39, R8, RZ ;  /* 0x000000082708d210 */ /* 0x001fca0007fde0ff */
[----:B------:R-:W-:-:S05]  /*38d50*/  @!P5 IMAD.X R9, R40, 0x1, R9, P6 ;  /* 0x000000012809d824 */ /* 0x000fca00030e0609 */
[----:B------:R0:W-:Y:S02]  /*38d60*/  @!P5 STG.E.U8 desc[UR8][R8.64+0x58], R11 ;  /* 0x0000580b0800d986 */ /* 0x0001e4000c101108 */
[----:B0-----:R-:W0:Y:S01]  /*38d70*/  @!P4 LDC.64 R8, c[0x0][0x5c0] ;  /* 0x00017000ff08cb82 */ /* 0x001e220000000a00 */
[----:B------:R-:W-:Y:S01]  /*38d80*/  F2FP.SATFINITE.E4M3.F32.PACK_AB_MERGE_C R15, RZ, R3, RZ ;  /* 0x00000003ff0f723e */ /* 0x000fe200048070ff */
[----:B------:R-:W-:Y:S02]  /*38d90*/  FMUL R3, R56, UR4 ;  /* 0x0000000438037c20 */ /* 0x000fe40008400000 */
[----:B------:R-:W5:Y:S03]  /*38da0*/  LDL.LU R56, [R1+0x4cc] ;  /* 0x0004cc0001387983 */ /* 0x000f660000300800 */
[----:B------:R-:W-:Y:S02]  /*38db0*/  F2FP.SATFINITE.E4M3.F32.PACK_AB_MERGE_C R11, RZ, R3, RZ ;  /* 0x00000003ff0b723e */ /* 0x000fe400048070ff */
[----:B------:R-:W-:-:S02]  /*38dc0*/  LOP3.LUT P2, RZ, R0, 0x800, RZ, 0xc0, !PT ;  /* 0x0000080000ff7812 */ /* 0x000fc4000784c0ff */
[----:B0-----:R-:W-:-:S05]  /*38dd0*/  @!P4 IADD3 R8, P5, R41, R8, RZ ;  /* 0x000000082908c210 */ /* 0x001fca0007fbe0ff */
[----:B------:R-:W-:-:S05]  /*38de0*/  @!P4 IMAD.X R9, R42, 0x1, R9, P5 ;  /* 0x000000012a09c824 */ /* 0x000fca00028e0609 */
[----:B------:R0:W-:Y:S01]  /*38df0*/  @!P4 STG.E.U8 desc[UR8][R8.64+0x59], R13 ;  /* 0x0000590d0800c986 */ /* 0x0001e2000c101108 */
[----:B------:R-:W-:-:S03]  /*38e00*/  LOP3.LUT P1, RZ, R0, 0x400, RZ, 0xc0, !PT ;  /* 0x0000040000ff7812 */ /* 0x000fc6000782c0ff */
[----:B------:R-:W-:Y:S10]  /*38e10*/  @!P2 STG.E.U8 desc[UR8][R30.64+0x50], R15 ;  /* 0x0000500f1e00a986 */ /* 0x000ff4000c101108 */
[----:B------:R1:W-:Y:S01]  /*38e20*/  @!P1 STG.E.U8 desc[UR8][R28.64+0x51], R11 ;  /* 0x0000510b1c009986 */ /* 0x0003e2000c101108 */
[----:B------:R-:W-:-:S13]  /*38e30*/  LOP3.LUT P4, RZ, R2, 0x2000000, RZ, 0xc0, !PT ;  /* 0x0200000002ff7812 */ /* 0x000fda000788c0ff */
[----:B0-----:R-:W0:Y:S01]  /*38e40*/  @!P4 LDC.64 R8, c[0x0][0x5c0] ;  /* 0x00017000ff08cb82 */ /* 0x001e220000000a00 */
[----:B--2---:R-:W-:Y:S02]  /*38e50*/  FMUL R3, R55, UR4 ;  /* 0x0000000437037c20 */ /* 0x004fe40008400000 */
[----:B------:R-:W2:Y:S03]  /*38e60*/  LDL.LU R55, [R1+0x4d0] ;  /* 0x0004d00001377983 */ /* 0x000ea60000300800 */
[----:B------:R-:W-:Y:S01]  /*38e70*/  F2FP.SATFINITE.E4M3.F32.PACK_AB_MERGE_C R13, RZ, R3, RZ ;  /* 0x00000003ff0d723e */ /* 0x000fe200048070ff */
[----:B---3--:R-:W-:Y:S02]  /*38e80*/  FMUL R3, R54, UR4 ;  /* 0x0000000436037c20 */ /* 0x008fe40008400000 */
[----:B------:R-:W3:Y:S03]  /*38e90*/  LDL.LU R54, [R1+0x4d4] ;  /* 0x0004d40001367983 */ /* 0x000ee60000300800 */
[----:B-1----:R-:W-:Y:S01]  /*38ea0*/  F2FP.SATFINITE.E4M3.F32.PACK_AB_MERGE_C R11, RZ, R3, RZ ;  /* 0x00000003ff0b723e */ /* 0x002fe200048070ff */
[----:B----4-:R-:W-:-:S02]  /*38eb0*/  FMUL R3, R53, UR4 ;  /* 0x0000000435037c20 */ /* 0x010fc40008400000 */
[----:B------:R-:W4:Y:S03]  /*38ec0*/  LDL.LU R53, [R1+0x4d8] ;  /* 0x0004d80001357983 */ /* 0x000f260000300800 */
[----:B------:R-:W-:Y:S01]  /*38ed0*/  F2FP.SATFINITE.E4M3.F32.PACK_AB_MERGE_C R19, RZ, R3, RZ ;  /* 0x00000003ff13723e */ /* 0x000fe200048070ff */
[----:B-----5:R-:W-:Y:S02]  /*38ee0*/  FMUL R3, R52, UR4 ;  /* 0x0000000434037c20 */ /* 0x020fe40008400000 */
[----:B------:R-:W5:Y:S01]  /*38ef0*/  LDL.LU R52, [R1+0x4dc] ;  /* 0x0004dc0001347983 */ /* 0x000f620000300800 */
[----:B------:R-:W-:Y:S02]  /*38f00*/  LOP3.LUT P5, RZ, R2, 0x4000000, RZ, 0xc0, !PT ;  /* 0x0400000002ff7812 */ /* 0x000fe400078ac0ff */
[----:B0-----:R-:W-:-:S05]  /*38f10*/  @!P4 IADD3 R8, P1, R43, R8, RZ ;  /* 0x000000082b08c210 */ /* 0x001fca0007f3e0ff */
[----:B------:R-:W-:-:S05]  /*38f20*/  @!P4 IMAD.X R9, R44, 0x1, R9, P1 ;  /* 0x000000012c09c824 */ /* 0x000fca00008e0609 */
[----:B------:R0:W-:Y:S02]  /*38f30*/  @!P4 STG.E.U8 desc[UR8][R8.64+0x50], R13 ;  /* 0x0000500d0800c986 */ /* 0x0001e4000c101108 */
[----:B0-----:R-:W0:Y:S01]  /*38f40*/  @!P5 LDC.64 R8, c[0x0][0x5c0] ;  /* 0x00017000ff08db82 */ /* 0x001e220000000a00 */
[----:B------:R-:W-:Y:S02]  /*38f50*/  LOP3.LUT P6, RZ, R2, 0x8000000, RZ, 0xc0, !PT ;  /* 0x0800000002ff7812 */ /* 0x000fe400078cc0ff */
        /* <DEDUP_REMOVED lines=46> */
[----:B------:R-:W-:Y:S01]  /*39240*/  BSSY B1, `(.L_x_83) ;  /* 0x0000015000017945 */ /* 0x000fe20003800000 */
[----:B----4-:R-:W-:Y:S01]  /*39250*/  FMUL R3, R53, UR4 ;  /* 0x0000000435037c20 */ /* 0x010fe20008400000 */
        /* <DEDUP_REMOVED lines=19> */
.L_x_84:
[----:B------:R-:W-:Y:S05]  /*39390*/  BSYNC B1 ;  /* 0x0000000000017941 */ /* 0x000fea0003800000 */
.L_x_83:
        /* <DEDUP_REMOVED lines=15> */
.L_x_86:
[----:B------:R-:W-:Y:S05]  /*39490*/  BSYNC B1 ;  /* 0x0000000000017941 */ /* 0x000fea0003800000 */
.L_x_85:
        /* <DEDUP_REMOVED lines=47> */
.L_x_88:
[----:B------:R-:W-:Y:S05]  /*39790*/  BSYNC B1 ;  /* 0x0000000000017941 */ /* 0x000fea0003800000 */
.L_x_87:
        /* <DEDUP_REMOVED lines=15> */
.L_x_90:
[----:B------:R-:W-:Y:S05]  /*39890*/  BSYNC B1 ;  /* 0x0000000000017941 */ /* 0x000fea0003800000 */
.L_x_89:
[----:B0-----:R-:W-:Y:S01]  /*398a0*/  P2R R3, PR, RZ, 0x8 ;  /* 0x00000008ff037803 */ /* 0x001fe20000000000 */
[----:B------:R-:W2:Y:S01]  /*398b0*/  LDL.LU R61, [R1+0x4f0] ;  /* 0x0004f000013d7983 */ /* 0x000ea20000300800 */
[----:B------:R-:W-:Y:S02]  /*398c0*/  ISETP.LT.OR P3, PT, R24, 0x61, !P0 ;  /* 0x000000611800780c */ /* 0x000fe40004761670 */
[----:B------:R-:W-:Y:S01]  /*398d0*/  LOP3.LUT R0, R0, 0xffdfffff, RZ, 0xc0, !PT ;  /* 0xffdfffff00007812 */ /* 0x000fe200078ec0ff */
[----:B------:R-:W3:Y:S01]  /*398e0*/  LDL.LU R65, [R1+0x4f4] ;  /* 0x0004f40001417983 */ /* 0x000ee20000300800 */
[----:B------:R-:W-:Y:S02]  /*398f0*/  P2R R48, PR, RZ, 0x10 ;  /* 0x00000010ff307803 */ /* 0x000fe40000000000 */
[----:B------:R-:W-:Y:S01]  /*39900*/  P2R R58, PR, RZ, 0x1 ;  /* 0x00000001ff3a7803 */ /* 0x000fe20000000000 */
[----:B------:R-:W4:Y:S04]  /*39910*/  LDL.LU R66, [R1+0x4f8] ;  /* 0x0004f80001427983 */ /* 0x000f280000300800 */
[----:B------:R-:W5:Y:S02]  /*39920*/  LDL.LU R64, [R1+0x4fc] ;  /* 0x0004fc0001407983 */ /* 0x000f640000300800 */
[----:B-1----:R-:W0:Y:S01]  /*39930*/  @!P3 LDC.64 R8, c[0x0][0x5c0] ;  /* 0x00017000ff08bb82 */ /* 0x002e220000000a00 */
[----:B------:R-:W-:Y:S01]  /*39940*/  @P3 LOP3.LUT R0, R0, 0x200000, RZ, 0xfc, !PT ;  /* 0x0020000000003812 */ /* 0x000fe200078efcff */
[----:B------:R-:W5:Y:S01]  /*39950*/  LDL.LU R62, [R1+0x500] ;  /* 0x00050000013e7983 */ /* 0x000f620000300800 */
[----:B------:R-:W-:Y:S01]  /*39960*/  P2R R56, PR, RZ, 0x2 ;  /* 0x00000002ff387803 */ /* 0x000fe20000000000 */
[----:B------:R-:W-:Y:S01]  /*39970*/  IMAD.U32 R57, RZ, RZ, UR7 ;  /* 0x00000007ff397e24 */ /* 0x000fe2000f8e00ff */
[C---:B------:R-:W-:Y:S01]  /*39980*/  LOP3.LUT P4, RZ, R0.reuse, 0x2000, RZ, 0xc0, !PT ;  /* 0x0000200000ff7812 */ /* 0x040fe2000788c0ff */
[----:B------:R-:W-:Y:S01]  /*39990*/  IMAD.U32 R50, RZ, RZ, UR6 ;  /* 0x00000006ff327e24 */ /* 0x000fe2000f8e00ff */
[----:B------:R-:W-:Y:S01]  /*399a0*/  LOP3.LUT R0, R0, 0xfff7ffff, RZ, 0xc0, !PT ;  /* 0xfff7ffff00007812 */ /* 0x000fe200078ec0ff */
[----:B------:R-:W-:Y:S01]  /*399b0*/  IMAD.U32 R49, RZ, RZ, UR7 ;  /* 0x00000007ff317e24 */ /* 0x000fe2000f8e00ff */
[----:B------:R-:W5:Y:S01]  /*399c0*/  LDL.LU R69, [R1+0x504] ;  /* 0x0005040001457983 */ /* 0x000f620000300800 */
[----:B------:R-:W-:Y:S01]  /*399d0*/  IMAD.U32 R43, RZ, RZ, UR7 ;  /* 0x00000007ff2b7e24 */ /* 0x000fe2000f8e00ff */
[----:B------:R-:W-:Y:S01]  /*399e0*/  P2R R44, PR, RZ, 0x4 ;  /* 0x00000004ff2c7803 */ /* 0x000fe20000000000 */
[----:B------:R-:W-:Y:S01]  /*399f0*/  IMAD.U32 R42, RZ, RZ, UR6 ;  /* 0x00000006ff2a7e24 */ /* 0x000fe2000f8e00ff */
[----:B------:R-:W5:Y:S01]  /*39a00*/  LDL.LU R68, [R1+0x508] ;  /* 0x0005080001447983 */ /* 0x000f620000300800 */
[----:B------:R-:W-:-:S02]  /*39a10*/  IMAD.U32 R37, RZ, RZ, UR7 ;  /* 0x00000007ff257e24 */ /* 0x000fc4000f8e00ff */
        /* <DEDUP_REMOVED lines=26> */
[----:B------:R-:W-:-:S03]  /*39bc0*/  IMAD.U32 R3, RZ, RZ, UR7 ;  /* 0x00000007ff037e24 */ /* 0x000fc6000f8e00ff */
[----:B------:R-:W-:Y:S02]  /*39bd0*/  P2R R54, PR, RZ, 0x8 ;  /* 0x00000008ff367803 */ /* 0x000fe40000000000 */
        /* <DEDUP_REMOVED lines=15> */
[----:B------:R-:W-:-:S04]  /*39cd0*/  ISETP.LT.OR P1, PT, R24, 0x6a, !P4 ;  /* 0x0000006a1800780c */ /* 0x000fc80006721670 */
[----:B------:R-:W-:Y:S01]  /*39ce0*/  P2R R41, PR, RZ, 0x2 ;  /* 0x00000002ff297803 */ /* 0x000fe20000000000 */
[----:B--2---:R-:W-:-:S06]  /*39cf0*/  FMUL R61, R61, UR4 ;  /* 0x000000043d3d7c20 */ /* 0x004fcc0008400000 */
        /* <DEDUP_REMOVED lines=18> */
[----:B------:R-:W-:Y:S02]  /*39e20*/  ISETP.LT.OR P4, PT, R24, 0x61, !P3 ;  /* 0x000000611800780c */ /* 0x000fe40005f81670 */
[----:B------:R-:W-:-:S09]  /*39e30*/  F2FP.SATFINITE.E4M3.F32.PACK_AB_MERGE_C R63, RZ, R61, RZ ;  /* 0x0000003dff3f723e */ /* 0x000fd200048070ff */
[----:B------:R-:W0:Y:S01]  /*39e40*/  @!P0 LDC.64 R8, c[0x0][0x5c0] ;  /* 0x00017000ff088b82 */ /* 0x000e220000000a00 */
[----:B------:R-:W-:Y:S02]  /*39e50*/  @P0 LOP3.LUT R0, R0, 0x200, RZ, 0xfc, !PT ;  /* 0x0000020000000812 */ /* 0x000fe400078efcff */
[----:B------:R-:W-:Y:S02]  /*39e60*/  P2R R46, PR, RZ, 0x10 ;  /* 0x00000010ff2e7803 */ /* 0x000fe40000000000 */
[----:B------:R-:W-:Y:S02]  /*39e70*/  LOP3.LUT R0, R0, 0xffffffef, RZ, 0xc0, !PT ;  /* 0xffffffef00007812 */ /* 0x000fe400078ec0ff */
[----:B0-----:R-:W-:-:S04]  /*39e80*/  @!P0 IADD3 R32, P5, P6, R6, UR61, R8 ;  /* 0x0000003d06208c10 */ /* 0x001fc8000febe008 */
[----:B------:R-:W-:Y:S02]  /*39e90*/  @!P0 IADD3.X R33, R25, UR60, R9, P5, P6 ;  /* 0x0000003c19218c10 */ /* 0x000fe4000afec409 */
[----:B------:R-:W0:Y:S01]  /*39ea0*/  @!P1 LDC.64 R8, c[0x0][0x5c0] ;  /* 0x00017000ff089b82 */ /* 0x000e220000000a00 */
[----:B------:R-:W-:-:S13]  /*39eb0*/  ISETP.LT.OR P0, PT, R24, 0x61, !P2 ;  /* 0x000000611800780c */ /* 0x000fda0005701670 */
[----:B------:R-:W-:-:S04]  /*39ec0*/  @P0 LOP3.LUT R0, R0, 0x10, RZ, 0xfc, !PT ;  /* 0x0000001000000812 */ /* 0x000fc800078efcff */
[----:B------:R-:W-:Y:S02]  /*39ed0*/  LOP3.LUT R0, R0, 0xfffffff7, RZ, 0xc0, !PT ;  /* 0xfffffff700007812 */ /* 0x000fe400078ec0ff */
[----:B0-----:R-:W-:Y:S01]  /*39ee0*/  @!P1 IADD3 R34, P5, P6, R6, UR61, R8 ;  /* 0x0000003d06229c10 */ /* 0x001fe2000febe008 */
[----:B------:R-:W-:-:S03]  /*39ef0*/  IMAD.U32 R8, RZ, RZ, UR6 ;  /* 0x00000006ff087e24 */ /* 0x000fc6000f8e00ff */
[----:B------:R-:W-:Y:S01]  /*39f00*/  @!P1 IADD3.X R35, R25, UR60, R9, P5, P6 ;  /* 0x0000003c19239c10 */ /* 0x000fe2000afec409 */
[----:B---3--:R-:W-:Y:S01]  /*39f10*/  FMUL R61, R65, UR4 ;  /* 0x00000004413d7c20 */ /* 0x008fe20008400000 */
[----:B------:R-:W-:Y:S01]  /*39f20*/  @!P0 IADD3 R60, P6, P5, R3, UR11, R6 ;  /* 0x0000000b033c8c10 */ /* 0x000fe2000fdde006 */
[----:B------:R-:W-:-:S03]  /*39f30*/  IMAD.U32 R9, RZ, RZ, UR7 ;  /* 0x00000007ff097e24 */ /* 0x000fc6000f8e00ff */
        /* <DEDUP_REMOVED lines=18> */
[----:B------:R-:W-:Y:S01]  /*3a060*/  ISETP.LT.OR P5, PT, R24, 0x62, !P3 ;  /* 0x000000621800780c */ /* 0x000fe20005fa1670 */
[----:B----4-:R-:W-:Y:S01]  /*3a070*/  FMUL R61, R66, UR4 ;  /* 0x00000004423d7c20 */ /* 0x010fe20008400000 */
[----:B------:R-:W-:Y:S01]  /*3a080*/  LOP3.LUT P2, RZ, R0, 0x200000, RZ, 0xc0, !PT ;  /* 0x0020000000ff7812 */ /* 0x000fe2000784c0ff */
[----:B------:R-:W2:Y:S01]  /*3a090*/  LDL.LU R66, [R1+0x50c] ;  /* 0x00050c0001427983 */ /* 0x000ea20000300800 */
[----:B------:R-:W-:-:S03]  /*3a0a0*/  P2R R47, PR, RZ, 0x20 ;  /* 0x00000020ff2f7803 */ /* 0x000fc60000000000 */
[----:B------:R-:W3:Y:S06]  /*3a0b0*/  LDL.LU R70, [R1+0x510] ;  /* 0x0005100001467983 */ /* 0x000eec0000300800 */
[----:B------:R-:W-:-:S04]  /*3a0c0*/  @!P5 IADD3 R40, P0, P6, R3, UR61, R6 ;  /* 0x0000003d0328dc10 */ /* 0x000fc8000fe1e006 */
[----:B------:R-:W-:Y:S02]  /*3a0d0*/  @!P5 IADD3.X R39, R8, UR60, R25, P0, P6 ;  /* 0x0000003c0827dc10 */ /* 0x000fe400087ec419 */
[----:B------:R-:W-:-:S04]  /*3a0e0*/  ISETP.LT.OR P6, PT, R24, 0x69, !P3 ;  /* 0x000000691800780c */ /* 0x000fc80005fc1670 */
[----:B------:R-:W-:-:S09]  /*3a0f0*/  P2R R51, PR, RZ, 0x40 ;  /* 0x00000040ff337803 */ /* 0x000fd20000000000 */
[----:B------:R-:W-:-:S04]  /*3a100*/  @!P6 IADD3 R37, P0, P1, R37, UR61, R6 ;  /* 0x0000003d2525ec10 */ /* 0x000fc8000f91e006 */
[----:B------:R-:W-:Y:S02]  /*3a110*/  @!P6 IADD3.X R3, R8, UR60, R25, P0, P1 ;  /* 0x0000003c0803ec10 */ /* 0x000fe400087e2419 */
[----:B------:R-:W-:Y:S02]  /*3a120*/  LOP3.LUT P6, RZ, R0, 0x20000, RZ, 0xc0, !PT ;  /* 0x0002000000ff7812 */ /* 0x000fe400078cc0ff */
[C---:B------:R-:W-:Y:S02]  /*3a130*/  ISETP.LT.OR P0, PT, R24.reuse, 0x6a, !P3 ;  /* 0x0000006a1800780c */ /* 0x040fe40005f01670 */
[----:B------:R-:W-:Y:S02]  /*3a140*/  ISETP.LT.OR P3, PT, R24, 0x61, !P6 ;  /* 0x000000611800780c */ /* 0x000fe40007761670 */
[----:B------:R-:W-:Y:S02]  /*3a150*/  F2FP.SATFINITE.E4M3.F32.PACK_AB_MERGE_C R67, RZ, R61, RZ ;  /* 0x0000003dff43723e */ /* 0x000fe400048070ff */
[----:B------:R-:W-:-:S02]  /*3a160*/  P2R R55, PR, RZ, 0x1 ;  /* 0x00000001ff377803 */ /* 0x000fc40000000000 */
[----:B------:R-:W-:-:S05]  /*3a170*/  LOP3.LUT P1, RZ, R0, 0x80000, RZ, 0xc0, !PT ;  /* 0x0008000000ff7812 */ /* 0x000fca000782c0ff */
[----:B------:R-:W-:Y:S02]  /*3a180*/  @!P0 IADD3 R36, P4, P5, R9, UR61, R6 ;  /* 0x0000003d09248c10 */ /* 0x000fe4000fd9e006 */
[----:B------:R-:W0:Y:S01]  /*3a190*/  @!P3 LDC.64 R8, c[0x0][0x5c0] ;  /* 0x00017000ff08bb82 */ /* 0x000e220000000a00 */
[----:B-----5:R-:W-:Y:S01]  /*3a1a0*/  FMUL R61, R64, UR4 ;  /* 0x00000004403d7c20 */ /* 0x020fe20008400000 */
[----:B------:R-:W-:Y:S01]  /*3a1b0*/  @!P0 IADD3.X R38, R38, UR60, R25, P4, P5 ;  /* 0x0000003c26268c10 */ /* 0x000fe2000a7ea419 */
[----:B------:R-:W4:Y:S01]  /*3a1c0*/  LDL.LU R64, [R1+0x514] ;  /* 0x0005140001407983 */ /* 0x000f220000300800 */
[----:B0-----:R-:W-:-:S05]  /*3a1d0*/  @!P3 IADD3 R8, P4, R6, R8, RZ ;  /* 0x000000080608b210 */ /* 0x001fca0007f9e0ff */
[----:B------:R-:W-:-:S05]  /*3a1e0*/  @!P3 IMAD.X R9, R25, 0x1, R9, P4 ;  /* 0x000000011909b824 */ /* 0x000fca00020e0609 */
[----:B------:R0:W-:Y:S02]  /*3a1f0*/  @!P3 STG.E.U8 desc[UR8][R8.64+0x60], R63 ;  /* 0x0000603f0800b986 */ /* 0x0001e4000c101108 */
[----:B0-----:R-:W-:Y:S01]  /*3a200*/  F2FP.SATFINITE.E4M3.F32.PACK_AB_MERGE_C R63, RZ, R61, RZ ;  /* 0x0000003dff3f723e */ /* 0x001fe200048070ff */
[----:B------:R-:W-:Y:S02]  /*3a210*/  FMUL R61, R62, UR4 ;  /* 0x000000043e3d7c20 */ /* 0x000fe40008400000 */
[----:B------:R-:W5:Y:S01]  /*3a220*/  LDL.LU R62, [R1+0x518] ;  /* 0x00051800013e7983 */ /* 0x000f620000300800 */
[----:B------:R-:W-:-:S13]  /*3a230*/  ISETP.LT.OR P0, PT, R24, 0x62, !P6 ;  /* 0x000000621800780c */ /* 0x000fda0007701670 */
[----:B------:R-:W0:Y:S02]  /*3a240*/  @!P0 LDC.64 R8, c[0x0][0x5c0] ;  /* 0x00017000ff088b82 */ /* 0x000e240000000a00 */
[----:B0-----:R-:W-:-:S05]  /*3a250*/  @!P0 IADD3 R8, P3, R6, R8, RZ ;  /* 0x0000000806088210 */ /* 0x001fca0007f7e0ff */
[----:B------:R-:W-:-:S05]  /*3a260*/  @!P0 IMAD.X R9, R25, 0x1, R9, P3 ;  /* 0x0000000119098824 */ /* 0x000fca00018e0609 */
[----:B------:R0:W-:Y:S01]  /*3a270*/  @!P0 STG.E.U8 desc[UR8][R8.64+0x61], R65 ;  /* 0x0000614108008986 */ /* 0x0001e2000c101108 */
[----:B------:R-:W-:-:S03]  /*3a280*/  ISETP.LT.OR P0, PT, R24, 0x69, !P6 ;  /* 0x000000691800780c */ /* 0x000fc60007701670 */
[----:B------:R-:W-:Y:S04]  /*3a290*/  @!P2 STG.E.U8 desc[UR8][R16.64+0x60], R67 ;  /* 0x000060431000a986 */ /* 0x000fe8000c101108 */
[----:B------:R1:W-:Y:S06]  /*3a2a0*/  @!P1 STG.E.U8 desc[UR8][R12.64+0x61], R63 ;  /* 0x0000613f0c009986 */ /* 0x0003ec000c101108 */
[----:B0-----:R-:W0:Y:S01]  /*3a2b0*/  @!P0 LDC.64 R8, c[0x0][0x5c0] ;  /* 0x00017000ff088b82 */ /* 0x001e220000000a00 */
[----:B-1----:R-:W-:-:S02]  /*3a2c0*/  FMUL R12, R69, UR4 ;  /* 0x00000004450c7c20 */ /* 0x002fc40008400000 */
[----:B------:R-:W5:Y:S03]  /*3a2d0*/  LDL.LU R69, [R1+0x51c] ;  /* 0x00051c0001457983 */ /* 0x000f660000300800 */
[----:B------:R-:W-:Y:S01]  /*3a2e0*/  F2FP.SATFINITE.E4M3.F32.PACK_AB_MERGE_C R13, RZ, R12, RZ ;  /* 0x0000000cff0d723e */ /* 0x000fe200048070ff */
[----:B------:R-:W-:Y:S02]  /*3a2f0*/  FMUL R12, R68, UR4 ;  /* 0x00000004440c7c20 */ /* 0x000fe40008400000 */
[----:B------:R-:W5:Y:S01]  /*3a300*/  LDL.LU R68, [R1+0x520] ;  /* 0x0005200001447983 */ /* 0x000f620000300800 */
[----:B0-----:R-:W-:-:S05]  /*3a310*/  @!P0 IADD3 R8, P3, R6, R8, RZ ;  /* 0x0000000806088210 */ /* 0x001fca0007f7e0ff */
[----:B------:R-:W-:Y:S01]  /*3a320*/  @!P0 IMAD.X R9, R25, 0x1, R9, P3 ;  /* 0x0000000119098824 */ /* 0x000fe200018e0609 */
[----:B------:R-:W-:Y:S02]  /*3a330*/  ISETP.LT.OR P3, PT, R24, 0x6a, !P6 ;  /* 0x0000006a1800780c */ /* 0x000fe40007761670 */
[----:B------:R-:W-:Y:S02]  /*3a340*/  F2FP.SATFINITE.E4M3.F32.PACK_AB_MERGE_C R61, RZ, R61, RZ ;  /* 0x0000003dff3d723e */ /* 0x000fe400048070ff */
[----:B------:R-:W-:-:S03]  /*3a350*/  F2FP.SATFINITE.E4M3.F32.PACK_AB_MERGE_C R17, RZ, R12, RZ ;  /* 0x0000000cff11723e */ /* 0x000fc600048070ff */
[----:B------:R0:W-:Y:S06]  /*3a360*/  @!P0 STG.E.U8 desc[UR8][R8.64+0x68], R61 ;  /* 0x0000683d08008986 */ /* 0x0001ec000c101108 */
[----:B0-----:R-:W0:Y:S02]  /*3a370*/  @!P3 LDC.64 R8, c[0x0][0x5c0] ;  /* 0x00017000ff08bb82 */ /* 0x001e240000000a00 */
[----:B0-----:R-:W-:-:S05]  /*3a380*/  @!P3 IADD3 R8, P6, R6, R8, RZ ;  /* 0x000000080608b210 */ /* 0x001fca0007fde0ff */
[----:B------:R-:W-:-:S05]  /*3a390*/  @!P3 IMAD.X R9, R25, 0x1, R9, P6 ;  /* 0x000000011909b824 */ /* 0x000fca00030e0609 */
[----:B------:R0:W-:Y:S01]  /*3a3a0*/  @!P3 STG.E.U8 desc[UR8][R8.64+0x69], R13 ;  /* 0x0000690d0800b986 */ /* 0x0001e2000c101108 */
[----:B--2---:R-:W-:-:S03]  /*3a3b0*/  FMUL R12, R66, UR4 ;  /* 0x00000004420c7c20 */ /* 0x004fc60008400000 */
[----:B------:R-:W2:Y:S02]  /*3a3c0*/  LDL.LU R66, [R1+0x524] ;  /* 0x0005240001427983 */ /* 0x000ea40000300800 */
[----:B------:R-:W-:Y:S01]  /*3a3d0*/  F2FP.SATFINITE.E4M3.F32.PACK_AB_MERGE_C R61, RZ, R12, RZ ;  /* 0x0000000cff3d723e */ /* 0x000fe200048070ff */
[----:B---3--:R-:W-:-:S05]  /*3a3e0*/  FMUL R12, R70, UR4 ;  /* 0x00000004460c7c20 */ /* 0x008fca0008400000 */
[----:B------:R-:W-:Y:S01]  /*3a3f0*/  F2FP.SATFINITE.E4M3.F32.PACK_AB_MERGE_C R63, RZ, R12, RZ ;  /* 0x0000000cff3f723e */ /* 0x000fe200048070ff */
[----:B----4-:R-:W-:Y:S02]  /*3a400*/  FMUL R12, R64, UR4 ;  /* 0x00000004400c7c20 */ /* 0x010fe40008400000 */
[----:B------:R-:W3:Y:S04]  /*3a410*/  LDL.LU R64, [R1+0x528] ;  /* 0x0005280001407983 */ /* 0x000ee80000300800 */
[----:B------:R-:W4:Y:S01]  /*3a420*/  LDL.LU R70, [R1+0x52c] ;  /* 0x00052c0001467983 */ /* 0x000f220000300800 */
[----:B0-----:R-:W-:Y:S01]  /*3a430*/  F2FP.SATFINITE.E4M3.F32.PACK_AB_MERGE_C R13, RZ, R12, RZ ;  /* 0x0000000cff0d723e */ /* 0x001fe200048070ff */
[----:B-----5:R-:W-:Y:S02]  /*3a440*/  FMUL R12, R62, UR4 ;  /* 0x000000043e0c7c20 */ /* 0x020fe40008400000 */
[----:B------:R-:W5:Y:S01]  /*3a450*/  LDL.LU R62, [R1+0x530] ;  /* 0x00053000013e7983 */ /* 0x000f620000300800 */
[----:B------:R-:W-:-:S02]  /*3a460*/  LOP3.LUT P5, RZ, R0, 0x100000, RZ, 0xc0, !PT ;  /* 0x0010000000ff7812 */ /* 0x000fc400078ac0ff */
[C---:B------:R-:W-:Y:S02]  /*3a470*/  LOP3.LUT P3, RZ, R0.reuse, 0x4000, RZ, 0xc0, !PT ;  /* 0x0000400000ff7812 */ /* 0x040fe4000786c0ff */
[C---:B------:R-:W-:Y:S02]  /*3a480*/  LOP3.LUT P4, RZ, R0.reuse, 0x40000, RZ, 0xc0, !PT ;  /* 0x0004000000ff7812 */ /* 0x040fe4000788c0ff */
[----:B------:R-:W-:Y:S02]  /*3a490*/  P2R R16, PR, RZ, 0x8 ;  /* 0x00000008ff107803 */ /* 0x000fe40000000000 */
[C---:B------:R-:W-:Y:S02]  /*3a4a0*/  LOP3.LUT P3, RZ, R0.reuse, 0x10, RZ, 0xc0, !PT ;  /* 0x0000001000ff7812 */ /* 0x040fe4000786c0ff */
[C---:B------:R-:W-:Y:S02]  /*3a4b0*/  LOP3.LUT P2, RZ, R0.reuse, 0x10000, RZ, 0xc0, !PT ;  /* 0x0001000000ff7812 */ /* 0x040fe4000784c0ff */
[C---:B------:R-:W-:Y:S01]  /*3a4c0*/  LOP3.LUT P1, RZ, R0.reuse, 0x8000, RZ, 0xc0, !PT ;  /* 0x0000800000ff7812 */ /* 0x040fe2000782c0ff */
[----:B------:R0:W-:Y:S08]  /*3a4d0*/  @!P5 STG.E.U8 desc[UR8][R26.64+0x68], R17 ;  /* 0x000068111a00d986 */ /* 0x0001f0000c101108 */
[----:B------:R-:W1:Y:S01]  /*3a4e0*/  @!P3 LDC.64 R8, c[0x0][0x5c0] ;  /* 0x00017000ff08bb82 */ /* 0x000e620000000a00 */
[----:B0-----:R-:W-:Y:S01]  /*3a4f0*/  F2FP.SATFINITE.E4M3.F32.PACK_AB_MERGE_C R17, RZ, R12, RZ ;  /* 0x0000000cff11723e */ /* 0x001fe200048070ff */
[----:B------:R-:W-:Y:S04]  /*3a500*/  @!P4 STG.E.U8 desc[UR8][R20.64+0x69], R61 ;  /* 0x0000693d1400c986 */ /* 0x000fe8000c101108 */
[----:B------:R-:W-:Y:S04]  /*3a510*/  @!P2 STG.E.U8 desc[UR8][R14.64+0x60], R63 ;  /* 0x0000603f0e00a986 */ /* 0x000fe8000c101108 */
[----:B------:R0:W-:Y:S01]  /*3a520*/  @!P1 STG.E.U8 desc[UR8][R10.64+0x61], R13 ;  /* 0x0000610d0a009986 */ /* 0x0001e2000c101108 */
[----:B------:R-:W-:Y:S01]  /*3a530*/  LOP3.LUT P0, RZ, R0, 0x8, RZ, 0xc0, !PT ;  /* 0x0000000800ff7812 */ /* 0x000fe2000780c0ff */
[----:B------:R-:W-:-:S02]  /*3a540*/  FMUL R12, R69, UR4 ;  /* 0x00000004450c7c20 */ /* 0x000fc40008400000 */
[----:B------:R-:W5:Y:S01]  /*3a550*/  LDL.LU R69, [R1+0x534] ;  /* 0x0005340001457983 */ /* 0x000f620000300800 */
[----:B0-----:R-:W-:-:S03]  /*3a560*/  FMUL R10, R68, UR4 ;  /* 0x00000004440a7c20 */ /* 0x001fc60008400000 */
[----:B------:R-:W5:Y:S01]  /*3a570*/  LDL.LU R68, [R1+0x538] ;  /* 0x0005380001447983 */ /* 0x000f620000300800 */
[----:B-1----:R-:W-:-:S05]  /*3a580*/  @!P3 IADD3 R8, P1, R60, R8, RZ ;  /* 0x000000083c08b210 */ /* 0x002fca0007f3e0ff */
[----:B------:R-:W-:Y:S01]  /*3a590*/  @!P3 IMAD.X R9, R59, 0x1, R9, P1 ;  /* 0x000000013b09b824 */ /* 0x000fe200008e0609 */
[----:B------:R-:W-:-:S04]  /*3a5a0*/  F2FP.SATFINITE.E4M3.F32.PACK_AB_MERGE_C R13, RZ, R10, RZ ;  /* 0x0000000aff0d723e */ /* 0x000fc800048070ff */
[----:B------:R0:W-:Y:S02]  /*3a5b0*/  @!P3 STG.E.U8 desc[UR8][R8.64+0x60], R17 ;  /* 0x000060110800b986 */ /* 0x0001e4000c101108 */
[----:B0-----:R-:W0:Y:S01]  /*3a5c0*/  @!P0 LDC.64 R8, c[0x0][0x5c0] ;  /* 0x00017000ff088b82 */ /* 0x001e220000000a00 */
[----:B------:R-:W-:Y:S02]  /*3a5d0*/  F2FP.SATFINITE.E4M3.F32.PACK_AB_MERGE_C R11, RZ, R12, RZ ;  /* 0x0000000cff0b723e */ /* 0x000fe400048070ff */
[----:B0-----:R-:W-:-:S05]  /*3a5e0*/  @!P0 IADD3 R8, P3, R57, R8, RZ ;  /* 0x0000000839088210 */ /* 0x001fca0007f7e0ff */
[----:B------:R-:W-:Y:S01]  /*3a5f0*/  @!P0 IMAD.X R9, R53, 0x1, R9, P3 ;  /* 0x0000000135098824 */ /* 0x000fe200018e0609 */
[----:B------:R-:W-:-:S04]  /*3a600*/  ISETP.NE.AND P3, PT, R16, RZ, PT ;  /* 0x000000ff1000720c */ /* 0x000fc80003f65270 */
[----:B------:R0:W-:Y:S09]  /*3a610*/  @!P0 STG.E.U8 desc[UR8][R8.64+0x61], R11 ;  /* 0x0000610b08008986 */ /* 0x0001f2000c101108 */
[----:B------:R1:W-:Y:S01]  /*3a620*/  @!P3 STG.E.U8 desc[UR8][R22.64+0x68], R13 ;  /* 0x0000680d1600b986 */ /* 0x0003e2000c101108 */
[----:B--2---:R-:W-:-:S03]  /*3a630*/  FMUL R10, R66, UR4 ;  /* 0x00000004420a7c20 */ /* 0x004fc60008400000 */
[----:B------:R-:W2:Y:S02]  /*3a640*/  LDL.LU R66, [R1+0x53c] ;  /* 0x00053c0001427983 */ /* 0x000ea40000300800 */
[----:B------:R-:W-:Y:S01]  /*3a650*/  F2FP.SATFINITE.E4M3.F32.PACK_AB_MERGE_C R15, RZ, R10, RZ ;  /* 0x0000000aff0f723e */ /* 0x000fe200048070ff */
[----:B---3--:R-:W-:Y:S02]  /*3a660*/  FMUL R10, R64, UR4 ;  /* 0x00000004400a7c20 */ /* 0x008fe40008400000 */
[----:B------:R-:W3:Y:S03]  /*3a670*/  LDL.LU R64, [R1+0x540] ;  /* 0x0005400001407983 */ /* 0x000ee60000300800 */
[----:B0-----:R-:W-:Y:S01]  /*3a680*/  F2FP.SATFINITE.E4M3.F32.PACK_AB_MERGE_C R11, RZ, R10, RZ ;  /* 0x0000000aff0b723e */ /* 0x001fe200048070ff */
[----:B----4-:R-:W-:-:S05]  /*3a690*/  FMUL R10, R70, UR4 ;  /* 0x00000004460a7c20 */ /* 0x010fca0008400000 */
[----:B-1----:R-:W-:Y:S01]  /*3a6a0*/  F2FP.SATFINITE.E4M3.F32.PACK_AB_MERGE_C R13, RZ, R10, RZ ;  /* 0x0000000aff0d723e */ /* 0x002fe200048070ff */
[----:B-----5:R-:W-:Y:S02]  /*3a6b0*/  FMUL R10, R62, UR4 ;  /* 0x000000043e0a7c20 */ /* 0x020fe40008400000 */
[----:B------:R-:W4:Y:S01]  /*3a6c0*/  LDL.LU R62, [R1+0x544] ;  /* 0x00054400013e7983 */ /* 0x000f220000300800 */
[C---:B------:R-:W-:Y:S02]  /*3a6d0*/  LOP3.LUT P5, RZ, R0.reuse, 0x4, RZ, 0xc0, !PT ;  /* 0x0000000400ff7812 */ /* 0x040fe400078ac0ff */
[C---:B------:R-:W-:Y:S01]  /*3a6e0*/  LOP3.LUT P6, RZ, R0.reuse, 0x1000, RZ, 0xc0, !PT ;  /* 0x0000100000ff7812 */ /* 0x040fe200078cc0ff */
[----:B------:R-:W5:Y:S10]  /*3a6f0*/  LDL.LU R70, [R1+0x548] ;  /* 0x0005480001467983 */ /* 0x000f740000300800 */
[----:B------:R-:W0:Y:S01]  /*3a700*/  @!P5 LDC.64 R8, c[0x0][0x5c0] ;  /* 0x00017000ff08db82 */ /* 0x000e220000000a00 */
[----:B------:R-:W-:Y:S01]  /*3a710*/  LOP3.LUT P4, RZ, R0, 0x2, RZ, 0xc0, !PT ;  /* 0x0000000200ff7812 */ /* 0x000fe2000788c0ff */
[----:B------:R-:W-:Y:S01]  /*3a720*/  @!P6 STG.E.U8 desc[UR8][R18.64+0x69], R15 ;  /* 0x0000690f1200e986 */ /* 0x000fe2000c101108 */
[----:B0-----:R-:W-:-:S05]  /*3a730*/  @!P5 IADD3 R8, P6, R52, R8, RZ ;  /* 0x000000083408d210 */ /* 0x001fca0007fde0ff */
[----:B------:R-:W-:-:S05]  /*3a740*/  @!P5 IMAD.X R9, R50, 0x1, R9, P6 ;  /* 0x000000013209d824 */ /* 0x000fca00030e0609 */
[----:B------:R0:W-:Y:S02]  /*3a750*/  @!P5 STG.E.U8 desc[UR8][R8.64+0x68], R11 ;  /* 0x0000680b0800d986 */ /* 0x0001e4000c101108 */
[----:B0-----:R-:W0:Y:S02]  /*3a760*/  @!P4 LDC.64 R8, c[0x0][0x5c0] ;  /* 0x00017000ff08cb82 */ /* 0x001e240000000a00 */
[----:B0-----:R-:W-:-:S05]  /*3a770*/  @!P4 IADD3 R8, P5, R49, R8, RZ ;  /* 0x000000083108c210 */ /* 0x001fca0007fbe0ff */
[----:B------:R-:W-:-:S05]  /*3a780*/  @!P4 IMAD.X R9, R45, 0x1, R9, P5 ;  /* 0x000000012d09c824 */ /* 0x000fca00028e0609 */
[----:B------:R0:W-:Y:S01]  /*3a790*/  @!P4 STG.E.U8 desc[UR8][R8.64+0x69], R13 ;  /* 0x0000690d0800c986 */ /* 0x0001e2000c101108 */
[----:B------:R-:W-:Y:S02]  /*3a7a0*/  ISETP.NE.AND P4, PT, R46, RZ, PT ;  /* 0x000000ff2e00720c */ /* 0x000fe40003f85270 */
[----:B------:R-:W-:-:S11]  /*3a7b0*/  LOP3.LUT P2, RZ, R0, 0x800, RZ, 0xc0, !PT ;  /* 0x0000080000ff7812 */ /* 0x000fd6000784c0ff */
[----:B0-----:R-:W0:Y:S01]  /*3a7c0*/  @!P4 LDC.64 R8, c[0x0][0x5c0] ;  /* 0x00017000ff08cb82 */ /* 0x001e220000000a00 */
[----:B------:R-:W-:Y:S02]  /*3a7d0*/  LOP3.LUT P1, RZ, R0, 0x400, RZ, 0xc0, !PT ;  /* 0x0000040000ff7812 */ /* 0x000fe4000782c0ff */
[----:B------:R-:W-:Y:S01]  /*3a7e0*/  F2FP.SATFINITE.E4M3.F32.PACK_AB_MERGE_C R15, RZ, R10, RZ ;  /* 0x0000000aff0f723e */ /* 0x000fe200048070ff */
[----:B------:R-:W-:Y:S01]  /*3a7f0*/  FMUL R10, R69, UR4 ;  /* 0x00000004450a7c20 */ /* 0x000fe20008400000 */
[----:B------:R-:W-:Y:S01]  /*3a800*/  ISETP.NE.AND P5, PT, R47, RZ, PT ;  /* 0x000000ff2f00720c */ /* 0x000fe20003fa5270 */
[----:B------:R-:W5:Y:S03]  /*3a810*/  LDL.LU R69, [R1+0x54c] ;  /* 0x00054c0001457983 */ /* 0x000f660000300800 */
[----:B------:R-:W-:Y:S01]  /*3a820*/  F2FP.SATFINITE.E4M3.F32.PACK_AB_MERGE_C R11, RZ, R10, RZ ;  /* 0x0000000aff0b723e */ /* 0x000fe200048070ff */
[----:B------:R-:W-:Y:S01]  /*3a830*/  @!P2 STG.E.U8 desc[UR8][R30.64+0x60], R15 ;  /* 0x0000600f1e00a986 */ /* 0x000fe2000c101108 */
[----:B------:R-:W-:-:S03]  /*3a840*/  FMUL R10, R68, UR4 ;  /* 0x00000004440a7c20 */ /* 0x000fc60008400000 */
[----:B------:R-:W-:Y:S02]  /*3a850*/  @!P1 STG.E.U8 desc[UR8][R28.64+0x61], R11 ;  /* 0x0000610b1c009986 */ /* 0x000fe4000c101108 */
[----:B------:R-:W-:Y:S02]  /*3a860*/  F2FP.SATFINITE.E4M3.F32.PACK_AB_MERGE_C R13, RZ, R10, RZ ;  /* 0x0000000aff0d723e */ /* 0x000fe400048070ff */
[----:B------:R-:W-:Y:S01]  /*3a870*/  ISETP.NE.AND P6, PT, R51, RZ, PT ;  /* 0x000000ff3300720c */ /* 0x000fe20003fc5270 */
[----:B------:R-:W5:Y:S01]  /*3a880*/  LDL.LU R68, [R1+0x550] ;  /* 0x0005500001447983 */ /* 0x000f620000300800 */
[----:B0-----:R-:W-:-:S05]  /*3a890*/  @!P4 IADD3 R8, P1, R43, R8, RZ ;  /* 0x000000082b08c210 */ /* 0x001fca0007f3e0ff */
[----:B------:R-:W-:-:S05]  /*3a8a0*/  @!P4 IMAD.X R9, R42, 0x1, R9, P1 ;  /* 0x000000012a09c824 */ /* 0x000fca00008e0609 */
[----:B------:R0:W-:Y:S02]  /*3a8b0*/  @!P4 STG.E.U8 desc[UR8][R8.64+0x60], R13 ;  /* 0x0000600d0800c986 */ /* 0x0001e4000c101108 */
[----:B0-----:R-:W0:Y:S02]  /*3a8c0*/  @!P5 LDC.64 R8, c[0x0][0x5c0] ;  /* 0x00017000ff08db82 */ /* 0x001e240000000a00 */
[----:B0-----:R-:W-:-:S05]  /*3a8d0*/  @!P5 IADD3 R8, P4, R40, R8, RZ ;  /* 0x000000082808d210 */ /* 0x001fca0007f9e0ff */
[----:B------:R-:W-:Y:S02]  /*3a8e0*/  @!P5 IMAD.X R9, R39, 0x1, R9, P4 ;  /* 0x000000012709d824 */ /* 0x000fe400020e0609 */
[----:B--2---:R-:W-:Y:S02]  /*3a8f0*/  FMUL R10, R66, UR4 ;  /* 0x00000004420a7c20 */ /* 0x004fe40008400000 */
[----:B------:R-:W2:Y:S03]  /*3a900*/  LDL.LU R66, [R1+0x554] ;  /* 0x0005540001427983 */ /* 0x000ea60000300800 */
[----:B------:R-:W-:-:S05]  /*3a910*/  F2FP.SATFINITE.E4M3.F32.PACK_AB_MERGE_C R11, RZ, R10, RZ ;  /* 0x0000000aff0b723e */ /* 0x000fca00048070ff */
[----:B------:R0:W-:Y:S01]  /*3a920*/  @!P5 STG.E.U8 desc[UR8][R8.64+0x61], R11 ;  /* 0x0000610b0800d986 */ /* 0x0001e2000c101108 */
[----:B------:R-:W-:Y:S01]  /*3a930*/  LOP3.LUT P5, RZ, R0, 0x200, RZ, 0xc0, !PT ;  /* 0x0000020000ff7812 */ /* 0x000fe200078ac0ff */
[----:B0-----:R-:W0:Y:S01]  /*3a940*/  @!P6 LDC.64 R8, c[0x0][0x5c0] ;  /* 0x00017000ff08eb82 */ /* 0x001e220000000a00 */
[----:B---3--:R-:W-:Y:S02]  /*3a950*/  FMUL R10, R64, UR4 ;  /* 0x00000004400a7c20 */ /* 0x008fe40008400000 */
[----:B------:R-:W3:Y:S03]  /*3a960*/  LDL.LU R64, [R1+0x558] ;  /* 0x0005580001407983 */ /* 0x000ee60000300800 */
[----:B------:R-:W-:-:S06]  /*3a970*/  F2FP.SATFINITE.E4M3.F32.PACK_AB_MERGE_C R19, RZ, R10, RZ ;  /* 0x0000000aff13723e */ /* 0x000fcc00048070ff */
[----:B------:R1:W-:Y:S01]  /*3a980*/  @!P5 STG.E.U8 desc[UR8][R32.64+0x68], R19 ;  /* 0x000068132000d986 */ /* 0x0003e2000c101108 */
[----:B0-----:R-:W-:-:S05]  /*3a990*/  @!P6 IADD3 R14, P5, R37, R8, RZ ;  /* 0x00000008250ee210 */ /* 0x001fca0007fbe0ff */
[----:B------:R-:W-:Y:S02]  /*3a9a0*/  @!P6 IMAD.X R15, R3, 0x1, R9, P5 ;  /* 0x00000001030fe824 */ /* 0x000fe400028e0609 */
[----:B----4-:R-:W-:Y:S02]  /*3a9b0*/  FMUL R3, R62, UR4 ;  /* 0x000000043e037c20 */ /* 0x010fe40008400000 */
[----:B------:R-:W4:Y:S01]  /*3a9c0*/  LDL.LU R62, [R1+0x55c] ;  /* 0x00055c00013e7983 */ /* 0x000f220000300800 */
[----:B------:R-:W-:-:S13]  /*3a9d0*/  ISETP.NE.AND P0, PT, R55, RZ, PT ;  /* 0x000000ff3700720c */ /* 0x000fda0003f05270 */
[----:B------:R-:W0:Y:S01]  /*3a9e0*/  @!P0 LDC.64 R8, c[0x0][0x5c0] ;  /* 0x00017000ff088b82 */ /* 0x000e220000000a00 */
[----:B------:R-:W-:Y:S02]  /*3a9f0*/  ISETP.NE.AND P4, PT, R48, RZ, PT ;  /* 0x000000ff3000720c */ /* 0x000fe40003f85270 */
[----:B0-----:R-:W-:-:S05]  /*3aa00*/  @!P0 IADD3 R16, P5, R36, R8, RZ ;  /* 0x0000000824108210 */ /* 0x001fca0007fbe0ff */
[----:B------:R-:W-:Y:S01]  /*3aa10*/  @!P0 IMAD.X R17, R38, 0x1, R9, P5 ;  /* 0x0000000126118824 */ /* 0x000fe200028e0609 */
[----:B------:R-:W-:Y:S02]  /*3aa20*/  ISETP.LT.OR P5, PT, R24, 0x61, !P4 ;  /* 0x000000611800780c */ /* 0x000fe400067a1670 */
[----:B------:R-:W-:-:S11]  /*3aa30*/  ISETP.NE.AND P1, PT, R41, RZ, PT ;  /* 0x000000ff2900720c */ /* 0x000fd60003f25270 */
        /* <DEDUP_REMOVED lines=9> */
[----:B-----5:R-:W-:-:S05]  /*3aad0*/  FMUL R3, R70, UR4 ;  /* 0x0000000446037c20 */ /* 0x020fca0008400000 */
        /* <DEDUP_REMOVED lines=12> */
[----:B------:R-:W-:-:S05]  /*3aba0*/  FMUL R3, R68, UR4 ;  /* 0x0000000444037c20 */ /* 0x000fca0008400000 */
[----:B0-----:R-:W-:Y:S01]  /*3abb0*/  F2FP.SATFINITE.E4M3.F32.PACK_AB_MERGE_C R15, RZ, R3, RZ ;  /* 0x00000003ff0f723e */ /* 0x001fe200048070ff */
[----:B------:R0:W-:Y:S04]  /*3abc0*/  @!P0 STG.E.U8 desc[UR8][R16.64+0x69], R11 ;  /* 0x0000690b10008986 */ /* 0x0001e8000c101108 */
[----:B------:R0:W-:Y:S01]  /*3abd0*/  @!P5 STG.E.U8 desc[UR8][R12.64+0x60], R15 ;  /* 0x0000600f0c00d986 */ /* 0x0001e2000c101108 */
[----:B------:R-:W-:-:S04]  /*3abe0*/  LOP3.LUT P5, RZ, R0, 0x400000, RZ, 0xc0, !PT ;  /* 0x0040000000ff7812 */ /* 0x000fc800078ac0ff */
[----:B------:R-:W-:Y:S01]  /*3abf0*/  ISETP.LT.OR P5, PT, R24, 0x61, !P5 ;  /* 0x000000611800780c */ /* 0x000fe20006fa1670 */
[----:B------:R-:W-:Y:S01]  /*3ac00*/  BSSY B1, `(.L_x_91) ;  /* 0x0000018000017945 */ /* 0x000fe20003800000 */
[----:B------:R-:W-:Y:S02]  /*3ac10*/  ISETP.NE.AND P3, PT, R54, RZ, PT ;  /* 0x000000ff3600720c */ /* 0x000fe40003f65270 */
[----:B------:R-:W-:Y:S02]  /*3ac20*/  ISETP.NE.AND P2, PT, R44, RZ, PT ;  /* 0x000000ff2c00720c */ /* 0x000fe40003f45270 */
[----:B------:R-:W-:Y:S02]  /*3ac30*/  ISETP.NE.AND P1, PT, R56, RZ, PT ;  /* 0x000000ff3800720c */ /* 0x000fe40003f25270 */
[----:B------:R-:W-:Y:S01]  /*3ac40*/  ISETP.NE.AND P0, PT, R58, RZ, PT ;  /* 0x000000ff3a00720c */ /* 0x000fe20003f05270 */
[----:B--2---:R-:W-:-:S05]  /*3ac50*/  FMUL R3, R66, UR4 ;  /* 0x0000000442037c20 */ /* 0x004fca0008400000 */
[----:B------:R-:W-:-:S05]  /*3ac60*/  F2FP.SATFINITE.E4M3.F32.PACK_AB_MERGE_C R19, RZ, R3, RZ ;  /* 0x00000003ff13723e */ /* 0x000fca00048070ff */
[----:B------:R0:W-:Y:S01]  /*3ac70*/  @!P6 STG.E.U8 desc[UR8][R8.64+0x61], R19 ;  /* 0x000061130800e986 */ /* 0x0001e2000c101108 */
[----:B---3--:R-:W-:-:S05]  /*3ac80*/  FMUL R3, R64, UR4 ;  /* 0x0000000440037c20 */ /* 0x008fca0008400000 */
[----:B------:R-:W-:Y:S01]  /*3ac90*/  F2FP.SATFINITE.E4M3.F32.PACK_AB_MERGE_C R3, RZ, R3, RZ ;  /* 0x00000003ff03723e */ /* 0x000fe200048070ff */
[----:B----4-:R-:W-:-:S05]  /*3aca0*/  FMUL R10, R62, UR4 ;  /* 0x000000043e0a7c20 */ /* 0x010fca0008400000 */
        /* <DEDUP_REMOVED lines=13> */
.L_x_92:
[----:B------:R-:W-:Y:S05]  /*3ad80*/  BSYNC B1 ;  /* 0x0000000000017941 */ /* 0x000fea0003800000 */
.L_x_91:
        /* <DEDUP_REMOVED lines=15> */
.L_x_94:
[----:B------:R-:W-:Y:S05]  /*3ae80*/  BSYNC B1 ;  /* 0x0000000000017941 */ /* 0x000fea0003800000 */
.L_x_93:
        /* <DEDUP_REMOVED lines=47> */
.L_x_96:
[----:B------:R-:W-:Y:S05]  /*3b180*/  BSYNC B1 ;  /* 0x0000000000017941 */ /* 0x000fea0003800000 */
.L_x_95:
        /* <DEDUP_REMOVED lines=15> */
.L_x_98:
[----:B------:R-:W-:Y:S05]  /*3b280*/  BSYNC B1 ;  /* 0x0000000000017941 */ /* 0x000fea0003800000 */
.L_x_97:
[----:B------:R-:W-:Y:S01]  /*3b290*/  P2R R10, PR, RZ, 0x8 ;  /* 0x00000008ff0a7803 */ /* 0x000fe20000000000 */
[----:B------:R-:W2:Y:S01]  /*3b2a0*/  LDL.LU R54, [R1+0x570] ;  /* 0x0005700001367983 */ /* 0x000ea20000300800 */
[----:B------:R-:W-:Y:S02]  /*3b2b0*/  ISETP.LT.OR P3, PT, R24, 0x71, !P0 ;  /* 0x000000711800780c */ /* 0x000fe40004761670 */
[----:B0-----:R-:W-:Y:S01]  /*3b2c0*/  P2R R3, PR, RZ, 0x1 ;  /* 0x00000001ff037803 */ /* 0x001fe20000000000 */
[----:B------:R-:W3:Y:S10]  /*3b2d0*/  LDL.LU R79, [R1+0x574] ;  /* 0x00057400014f7983 */ /* 0x000ef40000300800 */
[----:B-1----:R-:W0:Y:S01]  /*3b2e0*/  @!P3 LDC.64 R8, c[0x0][0x5c0] ;  /* 0x00017000ff08bb82 */ /* 0x002e220000000a00 */
[----:B------:R-:W-:Y:S01]  /*3b2f0*/  P2R R39, PR, RZ, 0x8 ;  /* 0x00000008ff277803 */ /* 0x000fe20000000000 */
[----:B------:R-:W4:Y:S01]  /*3b300*/  LDL.LU R69, [R1+0x578] ;  /* 0x0005780001457983 */ /* 0x000f220000300800 */
[----:B------:R-:W-:-:S02]  /*3b310*/  P2R R37, PR, RZ, 0x10 ;  /* 0x00000010ff257803 */ /* 0x000fc40000000000 */
[----:B0-----:R-:W-:Y:S01]  /*3b320*/  @!P3 IADD3 R16, P5, P6, R6, UR7, R8 ;  /* 0x000000070610bc10 */ /* 0x001fe2000febe008 */
[----:B------:R-:W5:Y:S03]  /*3b330*/  LDL.LU R78, [R1+0x57c] ;  /* 0x00057c00014e7983 */ /* 0x000f660000300800 */
[----:B------:R-:W-:Y:S01]  /*3b340*/  @!P3 IADD3.X R17, R25, UR6, R9, P5, P6 ;  /* 0x000000061911bc10 */ /* 0x000fe2000afec409 */
[----:B------:R-:W5:Y:S01]  /*3b350*/  LDL.LU R77, [R1+0x580] ;  /* 0x00058000014d7983 */ /* 0x000f620000300800 */
[----:B------:R-:W-:Y:S01]  /*3b360*/  ISETP.LT.OR P3, PT, R24, 0x72, !P0 ;  /* 0x000000721800780c */ /* 0x000fe20004761670 */
[----:B------:R-:W-:Y:S01]  /*3b370*/  IMAD.U32 R53, RZ, RZ, UR7 ;  /* 0x00000007ff357e24 */ /* 0x000fe2000f8e00ff */
[----:B------:R-:W-:Y:S01]  /*3b380*/  LOP3.LUT P4, RZ, R0, 0x2000, RZ, 0xc0, !PT ;  /* 0x0000200000ff7812 */ /* 0x000fe2000788c0ff */
[----:B------:R-:W-:Y:S01]  /*3b390*/  IMAD.U32 R52, RZ, RZ, UR6 ;  /* 0x00000006ff347e24 */ /* 0x000fe2000f8e00ff */
[----:B------:R-:W-:Y:S01]  /*3b3a0*/  P2R R38, PR, RZ, 0x8 ;  /* 0x00000008ff267803 */ /* 0x000fe20000000000 */
[----:B------:R-:W-:Y:S01]  /*3b3b0*/  IMAD.U32 R51, RZ, RZ, UR7 ;  /* 0x00000007ff337e24 */ /* 0x000fe2000f8e00ff */
[----:B------:R-:W-:Y:S01]  /*3b3c0*/  P2R R36, PR, RZ, 0x2 ;  /* 0x00000002ff247803 */ /* 0x000fe20000000000 */
[----:B------:R-:W-:Y:S01]  /*3b3d0*/  IMAD.U32 R50, RZ, RZ, UR6 ;  /* 0x00000006ff327e24 */ /* 0x000fe2000f8e00ff */
[----:B------:R-:W5:Y:S01]  /*3b3e0*/  LDL.LU R81, [R1+0x584] ;  /* 0x0005840001517983 */ /* 0x000f620000300800 */
[----:B------:R-:W-:Y:S01]  /*3b3f0*/  IMAD.U32 R49, RZ, RZ, UR7 ;  /* 0x00000007ff317e24 */ /* 0x000fe2000f8e00ff */
[----:B------:R-:W-:Y:S01]  /*3b400*/  P2R R57, PR, RZ, 0x4 ;  /* 0x00000004ff397803 */ /* 0x000fe20000000000 */
[----:B------:R-:W-:Y:S01]  /*3b410*/  IMAD.U32 R48, RZ, RZ, UR6 ;  /* 0x00000006ff307e24 */ /* 0x000fe2000f8e00ff */
[----:B------:R-:W5:Y:S01]  /*3b420*/  LDL.LU R80, [R1+0x588] ;  /* 0x0005880001507983 */ /* 0x000f620000300800 */
[----:B------:R-:W0:Y:S01]  /*3b430*/  @!P3 LDC.64 R8, c[0x0][0x5c0] ;  /* 0x00017000ff08bb82 */ /* 0x000e220000000a00 */
[----:B------:R-:W-:-:S02]  /*3b440*/  IMAD.U32 R47, RZ, RZ, UR7 ;  /* 0x00000007ff2f7e24 */ /* 0x000fc4000f8e00ff */
[----:B------:R-:W-:Y:S02]  /*3b450*/  IMAD.U32 R46, RZ, RZ, UR6 ;  /* 0x00000006ff2e7e24 */ /* 0x000fe4000f8e00ff */
[----:B------:R-:W-:Y:S02]  /*3b460*/  IMAD.U32 R45, RZ, RZ, UR7 ;  /* 0x00000007ff2d7e24 */ /* 0x000fe4000f8e00ff */
[----:B------:R-:W-:Y:S02]  /*3b470*/  IMAD.U32 R44, RZ, RZ, UR6 ;  /* 0x00000006ff2c7e24 */ /* 0x000fe4000f8e00ff */
[----:B------:R-:W-:Y:S02]  /*3b480*/  IMAD.U32 R43, RZ, RZ, UR7 ;  /* 0x00000007ff2b7e24 */ /* 0x000fe4000f8e00ff */
[----:B------:R-:W-:Y:S02]  /*3b490*/  IMAD.U32 R42, RZ, RZ, UR6 ;  /* 0x00000006ff2a7e24 */ /* 0x000fe4000f8e00ff */
[----:B------:R-:W-:-:S02]  /*3b4a0*/  IMAD.U32 R41, RZ, RZ, UR7 ;  /* 0x00000007ff297e24 */ /* 0x000fc4000f8e00ff */
[----:B------:R-:W-:Y:S01]  /*3b4b0*/  IMAD.U32 R40, RZ, RZ, UR6 ;  /* 0x00000006ff287e24 */ /* 0x000fe2000f8e00ff */
[----:B0-----:R-:W-:-:S04]  /*3b4c0*/  @!P3 IADD3 R12, P5, P6, R6, UR7, R8 ;  /* 0x00000007060cbc10 */ /* 0x001fc8000febe008 */
[----:B------:R-:W-:Y:S02]  /*3b4d0*/  @!P3 IADD3.X R13, R25, UR6, R9, P5, P6 ;  /* 0x00000006190dbc10 */ /* 0x000fe4000afec409 */
[----:B------:R-:W-:-:S04]  /*3b4e0*/  ISETP.LT.OR P3, PT, R24, 0x79, !P0 ;  /* 0x000000791800780c */ /* 0x000fc80004761670 */
[----:B------:R-:W-:-:S09]  /*3b4f0*/  P2R R67, PR, RZ, 0x8 ;  /* 0x00000008ff437803 */ /* 0x000fd20000000000 */
[----:B------:R-:W0:Y:S02]  /*3b500*/  @!P3 LDC.64 R8, c[0x0][0x5c0] ;  /* 0x00017000ff08bb82 */ /* 0x000e240000000a00 */
[----:B0-----:R-:W-:-:S04]  /*3b510*/  @!P3 IADD3 R26, P5, P6, R6, UR7, R8 ;  /* 0x00000007061abc10 */ /* 0x001fc8000febe008 */
[----:B------:R-:W-:Y:S02]  /*3b520*/  @!P3 IADD3.X R27, R25, UR6, R9, P5, P6 ;  /* 0x00000006191bbc10 */ /* 0x000fe4000afec409 */
[C---:B------:R-:W-:Y:S02]  /*3b530*/  ISETP.LT.OR P3, PT, R24.reuse, 0x7a, !P0 ;  /* 0x0000007a1800780c */ /* 0x040fe40004761670 */
[----:B------:R-:W-:Y:S02]  /*3b540*/  ISETP.LT.OR P0, PT, R24, 0x71, !P1 ;  /* 0x000000711800780c */ /* 0x000fe40004f01670 */
[----:B------:R-:W-:Y:S02]  /*3b550*/  P2R R70, PR, RZ, 0x8 ;  /* 0x00000008ff467803 */ /* 0x000fe40000000000 */
[----:B------:R-:W-:-:S07]  /*3b560*/  P2R R71, PR, RZ, 0x1 ;  /* 0x00000001ff477803 */ /* 0x000fce0000000000 */
[----:B------:R-:W0:Y:S02]  /*3b570*/  @!P3 LDC.64 R8, c[0x0][0x5c0] ;  /* 0x00017000ff08bb82 */ /* 0x000e240000000a00 */
[----:B0-----:R-:W-:-:S04]  /*3b580*/  @!P3 IADD3 R20, P5, P6, R6, UR7, R8 ;  /* 0x000000070614bc10 */ /* 0x001fc8000febe008 */
[----:B------:R-:W-:Y:S02]  /*3b590*/  @!P3 IADD3.X R21, R25, UR6, R9, P5, P6 ;  /* 0x000000061915bc10 */ /* 0x000fe4000afec409 */
[----:B------:R-:W0:Y:S01]  /*3b5a0*/  @!P0 LDC.64 R8, c[0x0][0x5c0] ;  /* 0x00017000ff088b82 */ /* 0x000e220000000a00 */
[----:B------:R-:W-:-:S04]  /*3b5b0*/  ISETP.NE.AND P3, PT, R10, RZ, PT ;  /* 0x000000ff0a00720c */ /* 0x000fc80003f65270 */
[----:B------:R-:W-:Y:S02]  /*3b5c0*/  P2R R63, PR, RZ, 0x8 ;  /* 0x00000008ff3f7803 */ /* 0x000fe40000000000 */
[----:B0-----:R-:W-:-:S04]  /*3b5d0*/  @!P0 IADD3 R14, P5, P6, R6, UR11, R8 ;  /* 0x0000000b060e8c10 */ /* 0x001fc8000febe008 */
[----:B------:R-:W-:Y:S02]  /*3b5e0*/  @!P0 IADD3.X R15, R25, UR10, R9, P5, P6 ;  /* 0x0000000a190f8c10 */ /* 0x000fe4000afec409 */
[----:B------:R-:W-:-:S04]  /*3b5f0*/  ISETP.LT.OR P0, PT, R24, 0x72, !P1 ;  /* 0x000000721800780c */ /* 0x000fc80004f01670 */
[----:B------:R-:W-:-:S09]  /*3b600*/  P2R R72, PR, RZ, 0x1 ;  /* 0x00000001ff487803 */ /* 0x000fd20000000000 */
[----:B------:R-:W0:Y:S02]  /*3b610*/  @!P0 LDC.64 R8, c[0x0][0x5c0] ;  /* 0x00017000ff088b82 */ /* 0x000e240000000a00 */
        /* <DEDUP_REMOVED lines=10> */
[----:B------:R-:W-:Y:S01]  /*3b6c0*/  P2R R56, PR, RZ, 0x2 ;  /* 0x00000002ff387803 */ /* 0x000fe20000000000 */
[----:B--2---:R-:W-:-:S06]  /*3b6d0*/  FMUL R54, R54, UR4 ;  /* 0x0000000436367c20 */ /* 0x004fcc0008400000 */
        /* <DEDUP_REMOVED lines=21> */
[----:B------:R-:W-:-:S04]  /*3b830*/  ISETP.LT.OR P0, PT, R24, 0x71, !P2 ;  /* 0x000000711800780c */ /* 0x000fc80005701670 */
[----:B------:R-:W-:Y:S02]  /*3b840*/  P2R R75, PR, RZ, 0x1 ;  /* 0x00000001ff4b7803 */ /* 0x000fe40000000000 */
[----:B0-----:R-:W-:-:S04]  /*3b850*/  @!P1 IADD3 R28, P5, P6, R6, UR61, R8 ;  /* 0x0000003d061c9c10 */ /* 0x001fc8000febe008 */
[----:B------:R-:W-:-:S03]  /*3b860*/  @!P1 IADD3.X R29, R25, UR60, R9, P5, P6 ;  /* 0x0000003c191d9c10 */ /* 0x000fc6000afec409 */
[----:B------:R-:W-:-:S04]  /*3b870*/  @!P0 IADD3 R53, P6, P5, R53, UR11, R6 ;  /* 0x0000000b35358c10 */ /* 0x000fc8000fdde006 */
[----:B------:R-:W-:Y:S02]  /*3b880*/  @!P0 IADD3.X R52, R52, UR10, R25, P6, P5 ;  /* 0x0000000a34348c10 */ /* 0x000fe4000b7ea419 */
[----:B------:R-:W-:-:S04]  /*3b890*/  ISETP.LT.OR P0, PT, R24, 0x72, !P2 ;  /* 0x000000721800780c */ /* 0x000fc80005701670 */
[----:B------:R-:W-:-:S09]  /*3b8a0*/  P2R R76, PR, RZ, 0x1 ;  /* 0x00000001ff4c7803 */ /* 0x000fd20000000000 */
[----:B------:R-:W-:-:S04]  /*3b8b0*/  @!P0 IADD3 R51, P6, P5, R51, UR11, R6 ;  /* 0x0000000b33338c10 */ /* 0x000fc8000fdde006 */
[----:B------:R-:W-:Y:S02]  /*3b8c0*/  @!P0 IADD3.X R50, R50, UR10, R25, P6, P5 ;  /* 0x0000000a32328c10 */ /* 0x000fe4000b7ea419 */
[----:B------:R-:W-:-:S04]  /*3b8d0*/  ISETP.LT.OR P0, PT, R24, 0x79, !P2 ;  /* 0x000000791800780c */ /* 0x000fc80005701670 */
[----:B------:R-:W-:-:S09]  /*3b8e0*/  P2R R74, PR, RZ, 0x1 ;  /* 0x00000001ff4a7803 */ /* 0x000fd20000000000 */
[----:B------:R-:W-:-:S04]  /*3b8f0*/  @!P0 IADD3 R49, P6, P5, R49, UR11, R6 ;  /* 0x0000000b31318c10 */ /* 0x000fc8000fdde006 */
[----:B------:R-:W-:Y:S02]  /*3b900*/  @!P0 IADD3.X R48, R48, UR10, R25, P6, P5 ;  /* 0x0000000a30308c10 */ /* 0x000fe4000b7ea419 */
[----:B------:R-:W-:Y:S02]  /*3b910*/  ISETP.LT.OR P0, PT, R24, 0x7a, !P2 ;  /* 0x0000007a1800780c */ /* 0x000fe40005701670 */
[----:B------:R-:W-:Y:S01]  /*3b920*/  ISETP.NE.AND P2, PT, R39, RZ, PT ;  /* 0x000000ff2700720c */ /* 0x000fe20003f45270 */
[----:B------:R-:W-:Y:S01]  /*3b930*/  IMAD.U32 R39, RZ, RZ, UR7 ;  /* 0x00000007ff277e24 */ /* 0x000fe2000f8e00ff */
[----:B------:R-:W-:-:S09]  /*3b940*/  P2R R73, PR, RZ, 0x1 ;  /* 0x00000001ff497803 */ /* 0x000fd20000000000 */
[----:B------:R-:W-:-:S04]  /*3b950*/  @!P0 IADD3 R47, P6, P5, R47, UR11, R6 ;  /* 0x0000000b2f2f8c10 */ /* 0x000fc8000fdde006 */
[----:B------:R-:W-:Y:S02]  /*3b960*/  @!P0 IADD3.X R46, R46, UR10, R25, P6, P5 ;  /* 0x0000000a2e2e8c10 */ /* 0x000fe4000b7ea419 */
[----:B------:R-:W-:-:S04]  /*3b970*/  @!P4 IADD3 R45, P6, P5, R45, UR61, R6 ;  /* 0x0000003d2d2dcc10 */ /* 0x000fc8000fdde006 */
[----:B------:R-:W-:Y:S02]  /*3b980*/  @!P4 IADD3.X R44, R44, UR60, R25, P6, P5 ;  /* 0x0000003c2c2ccc10 */ /* 0x000fe4000b7ea419 */
[----:B------:R-:W-:Y:S02]  /*3b990*/  ISETP.LT.OR P5, PT, R24, 0x72, !P3 ;  /* 0x000000721800780c */ /* 0x000fe40005fa1670 */
[----:B------:R-:W-:Y:S02]  /*3b9a0*/  F2FP.SATFINITE.E4M3.F32.PACK_AB_MERGE_C R61, RZ, R54, RZ ;  /* 0x00000036ff3d723e */ /* 0x000fe400048070ff */
[----:B------:R-:W-:-:S09]  /*3b9b0*/  P2R R59, PR, RZ, 0x20 ;  /* 0x00000020ff3b7803 */ /* 0x000fd20000000000 */
[----:B------:R-:W-:-:S04]  /*3b9c0*/  @!P5 IADD3 R43, P0, P6, R43, UR61, R6 ;  /* 0x0000003d2b2bdc10 */ /* 0x000fc8000fe1e006 */
[----:B------:R-:W-:Y:S02]  /*3b9d0*/  @!P5 IADD3.X R42, R42, UR60, R25, P0, P6 ;  /* 0x0000003c2a2adc10 */ /* 0x000fe400087ec419 */
[----:B------:R-:W-:-:S04]  /*3b9e0*/  ISETP.LT.OR P6, PT, R24, 0x79, !P3 ;  /* 0x000000791800780c */ /* 0x000fc80005fc1670 */
[----:B------:R-:W-:-:S09]  /*3b9f0*/  P2R R60, PR, RZ, 0x40 ;  /* 0x00000040ff3c7803 */ /* 0x000fd20000000000 */
[----:B------:R-:W-:-:S04]  /*3ba00*/  @!P6 IADD3 R41, P0, P1, R41, UR61, R6 ;  /* 0x0000003d2929ec10 */ /* 0x000fc8000f91e006 */
[--C-:B------:R-:W-:Y:S02]  /*3ba10*/  @!P6 IADD3.X R40, R40, UR60, R25.reuse, P0, P1 ;  /* 0x0000003c2828ec10 */ /* 0x100fe400087e2419 */
[----:B------:R-:W-:Y:S02]  /*3ba20*/  LOP3.LUT P6, RZ, R0, 0x20000, RZ, 0xc0, !PT ;  /* 0x0002000000ff7812 */ /* 0x000fe400078cc0ff */
[C---:B------:R-:W-:Y:S02]  /*3ba30*/  ISETP.LT.OR P0, PT, R24.reuse, 0x7a, !P3 ;  /* 0x0000007a1800780c */ /* 0x040fe40005f01670 */
[----:B------:R-:W-:Y:S02]  /*3ba40*/  ISETP.LT.OR P3, PT, R24, 0x71, !P6 ;  /* 0x000000711800780c */ /* 0x000fe40007761670 */
[----:B------:R-:W-:Y:S01]  /*3ba50*/  ISETP.NE.AND P1, PT, R38, RZ, PT ;  /* 0x000000ff2600720c */ /* 0x000fe20003f25270 */
[----:B------:R-:W-:Y:S02]  /*3ba60*/  IMAD.U32 R38, RZ, RZ, UR6 ;  /* 0x00000006ff267e24 */ /* 0x000fe4000f8e00ff */
[----:B---3--:R-:W-:Y:S01]  /*3ba70*/  FMUL R54, R79, UR4 ;  /* 0x000000044f367c20 */ /* 0x008fe20008400000 */
[----:B------:R-:W-:Y:S01]  /*3ba80*/  P2R R64, PR, RZ, 0x1 ;  /* 0x00000001ff407803 */ /* 0x000fe20000000000 */
[----:B------:R-:W2:Y:S04]  /*3ba90*/  LDL.LU R79, [R1+0x58c] ;  /* 0x00058c00014f7983 */ /* 0x000ea80000300800 */
[----:B------:R-:W3:Y:S01]  /*3baa0*/  LDL.LU R82, [R1+0x590] ;  /* 0x0005900001527983 */ /* 0x000ee20000300800 */
[----:B------:R-:W-:Y:S01]  /*3bab0*/  @!P0 IADD3 R39, P4, P5, R39, UR61, R6 ;  /* 0x0000003d27278c10 */ /* 0x000fe2000fd9e006 */
[----:B------:R-:W0:Y:S03]  /*3bac0*/  @!P3 LDC.64 R8, c[0x0][0x5c0] ;  /* 0x00017000ff08bb82 */ /* 0x000e260000000a00 */
[----:B------:R-:W-:-:S02]  /*3bad0*/  @!P0 IADD3.X R38, R38, UR60, R25, P4, P5 ;  /* 0x0000003c26268c10 */ /* 0x000fc4000a7ea419 */
[----:B------:R-:W-:Y:S02]  /*3bae0*/  ISETP.NE.AND P5, PT, R67, RZ, PT ;  /* 0x000000ff4300720c */ /* 0x000fe40003fa5270 */
[----:B------:R-:W-:Y:S01]  /*3baf0*/  F2FP.SATFINITE.E4M3.F32.PACK_AB_MERGE_C R67, RZ, R54, RZ ;  /* 0x00000036ff43723e */ /* 0x000fe200048070ff */
[----:B----4-:R-:W-:-:S05]  /*3bb00*/  FMUL R54, R69, UR4 ;  /* 0x0000000445367c20 */ /* 0x010fca0008400000 */
[----:B------:R-:W-:Y:S01]  /*3bb10*/  F2FP.SATFINITE.E4M3.F32.PACK_AB_MERGE_C R69, RZ, R54, RZ ;  /* 0x00000036ff45723e */ /* 0x000fe200048070ff */
[----:B-----5:R-:W-:Y:S02]  /*3bb20*/  FMUL R54, R78, UR4 ;  /* 0x000000044e367c20 */ /* 0x020fe40008400000 */
        /* <DEDUP_REMOVED lines=12> */
[----:B------:R-:W-:-:S13]  /*3bbf0*/  ISETP.LT.OR P0, PT, R24, 0x79, !P6 ;  /* 0x000000791800780c */ /* 0x000fda0007701670 */
[----:B0-----:R-:W0:Y:S01]  /*3bc00*/  @!P0 LDC.64 R8, c[0x0][0x5c0] ;  /* 0x00017000ff088b82 */ /* 0x001e220000000a00 */
[----:B------:R-:W-:Y:S01]  /*3bc10*/  @!P2 STG.E.U8 desc[UR8][R16.64+0x70], R69 ;  /* 0x000070451000a986 */ /* 0x000fe2000c101108 */
[----:B------:R-:W-:-:S03]  /*3bc20*/  F2FP.SATFINITE.E4M3.F32.PACK_AB_MERGE_C R67, RZ, R54, RZ ;  /* 0x00000036ff43723e */ /* 0x000fc600048070ff */
[----:B------:R1:W-:Y:S01]  /*3bc30*/  @!P1 STG.E.U8 desc[UR8][R12.64+0x71], R61 ;  /* 0x0000713d0c009986 */ /* 0x0003e2000c101108 */
[----:B0-----:R-:W-:-:S05]  /*3bc40*/  @!P0 IADD3 R8, P3, R6, R8, RZ ;  /* 0x0000000806088210 */ /* 0x001fca0007f7e0ff */
[----:B------:R-:W-:Y:S01]  /*3bc50*/  @!P0 IMAD.X R9, R25, 0x1, R9, P3 ;  /* 0x0000000119098824 */ /* 0x000fe200018e0609 */
[----:B------:R-:W-:Y:S01]  /*3bc60*/  ISETP.LT.OR P3, PT, R24, 0x7a, !P6 ;  /* 0x0000007a1800780c */ /* 0x000fe20007761670 */
[----:B-1----:R-:W-:Y:S02]  /*3bc70*/  FMUL R12, R81, UR4 ;  /* 0x00000004510c7c20 */ /* 0x002fe40008400000 */
[----:B------:R-:W5:Y:S04]  /*3bc80*/  LDL.LU R81, [R1+0x59c] ;  /* 0x00059c0001517983 */ /* 0x000f680000300800 */
[----:B------:R0:W-:Y:S01]  /*3bc90*/  @!P0 STG.E.U8 desc[UR8][R8.64+0x78], R67 ;  /* 0x0000784308008986 */ /* 0x0001e2000c101108 */
[----:B------:R-:W-:Y:S01]  /*3bca0*/  F2FP.SATFINITE.E4M3.F32.PACK_AB_MERGE_C R13, RZ, R12, RZ ;  /* 0x0000000cff0d723e */ /* 0x000fe200048070ff */
[----:B------:R-:W-:-:S02]  /*3bcb0*/  FMUL R12, R80, UR4 ;  /* 0x00000004500c7c20 */ /* 0x000fc40008400000 */
[----:B------:R-:W5:Y:S02]  /*3bcc0*/  LDL.LU R80, [R1+0x5a0] ;  /* 0x0005a00001507983 */ /* 0x000f640000300800 */
[----:B0-----:R-:W0:Y:S01]  /*3bcd0*/  @!P3 LDC.64 R8, c[0x0][0x5c0] ;  /* 0x00017000ff08bb82 */ /* 0x001e220000000a00 */
[----:B------:R-:W-:Y:S02]  /*3bce0*/  F2FP.SATFINITE.E4M3.F32.PACK_AB_MERGE_C R17, RZ, R12, RZ ;  /* 0x0000000cff11723e */ /* 0x000fe400048070ff */
        /* <DEDUP_REMOVED lines=14> */
[----:B------:R-:W-:-:S04]  /*3bdd0*/  ISETP.NE.AND P3, PT, R66, RZ, PT ;  /* 0x000000ff4200720c */ /* 0x000fc80003f65270 */
[----:B------:R-:W-:Y:S02]  /*3bde0*/  P2R R16, PR, RZ, 0x8 ;  /* 0x00000008ff107803 */ /* 0x000fe40000000000 */
[----:B------:R-:W-:Y:S02]  /*3bdf0*/  ISETP.NE.AND P3, PT, R75, RZ, PT ;  /* 0x000000ff4b00720c */ /* 0x000fe40003f65270 */
[----:B------:R-:W-:Y:S02]  /*3be00*/  ISETP.NE.AND P4, PT, R70, RZ, PT ;  /* 0x000000ff4600720c */ /* 0x000fe40003f85270 */
[----:B------:R-:W-:-:S09]  /*3be10*/  ISETP.NE.AND P2, PT, R71, RZ, PT ;  /* 0x000000ff4700720c */ /* 0x000fd20003f45270 */
[----:B------:R-:W0:Y:S01]  /*3be20*/  @!P3 LDC.64 R8, c[0x0][0x5c0] ;  /* 0x00017000ff08bb82 */ /* 0x000e220000000a00 */
[----:B------:R-:W-:Y:S01]  /*3be30*/  ISETP.NE.AND P1, PT, R72, RZ, PT ;  /* 0x000000ff4800720c */ /* 0x000fe20003f25270 */
[----:B------:R1:W-:Y:S01]  /*3be40*/  @!P5 STG.E.U8 desc[UR8][R26.64+0x78], R17 ;  /* 0x000078111a00d986 */ /* 0x0003e2000c101108 */
[----:B------:R-:W-:-:S03]  /*3be50*/  ISETP.NE.AND P0, PT, R76, RZ, PT ;  /* 0x000000ff4c00720c */ /* 0x000fc60003f05270 */
[----:B------:R-:W-:Y:S04]  /*3be60*/  @!P4 STG.E.U8 desc[UR8][R20.64+0x79], R61 ;  /* 0x0000793d1400c986 */ /* 0x000fe8000c101108 */
[----:B------:R-:W-:Y:S04]  /*3be70*/  @!P2 STG.E.U8 desc[UR8][R14.64+0x70], R67 ;  /* 0x000070430e00a986 */ /* 0x000fe8000c101108 */
[----:B------:R-:W-:Y:S01]  /*3be80*/  @!P1 STG.E.U8 desc[UR8][R10.64+0x71], R13 ;  /* 0x0000710d0a009986 */ /* 0x000fe2000c101108 */
[----:B-1----:R-:W-:Y:S02]  /*3be90*/  F2FP.SATFINITE.E4M3.F32.PACK_AB_MERGE_C R17, RZ, R12, RZ ;  /* 0x0000000cff11723e */ /* 0x002fe400048070ff */
[----:B0-----:R-:W-:-:S05]  /*3bea0*/  @!P3 IADD3 R8, P1, R53, R8, RZ ;  /* 0x000000083508b210 */ /* 0x001fca0007f3e0ff */
[----:B------:R-:W-:-:S05]  /*3beb0*/  @!P3 IMAD.X R9, R52, 0x1, R9, P1 ;  /* 0x000000013409b824 */ /* 0x000fca00008e0609 */
[----:B------:R0:W-:Y:S02]  /*3bec0*/  @!P3 STG.E.U8 desc[UR8][R8.64+0x70], R17 ;  /* 0x000070110800b986 */ /* 0x0001e4000c101108 */
[----:B0-----:R-:W0:Y:S01]  /*3bed0*/  @!P0 LDC.64 R8, c[0x0][0x5c0] ;  /* 0x00017000ff088b82 */ /* 0x001e220000000a00 */
[----:B------:R-:W-:Y:S02]  /*3bee0*/  FMUL R12, R81, UR4 ;  /* 0x00000004510c7c20 */ /* 0x000fe40008400000 */
[----:B------:R-:W5:Y:S01]  /*3bef0*/  LDL.LU R81, [R1+0x5b4] ;  /* 0x0005b40001517983 */ /* 0x000f620000300800 */
[----:B------:R-:W-:-:S03]  /*3bf00*/  FMUL R10, R80, UR4 ;  /* 0x00000004500a7c20 */ /* 0x000fc60008400000 */
[----:B------:R-:W5:Y:S02]  /*3bf10*/  LDL.LU R80, [R1+0x5b8] ;  /* 0x0005b80001507983 */ /* 0x000f640000300800 */
[----:B------:R-:W-:Y:S02]  /*3bf20*/  F2FP.SATFINITE.E4M3.F32.PACK_AB_MERGE_C R13, RZ, R10, RZ ;  /* 0x0000000aff0d723e */ /* 0x000fe400048070ff */
[----:B0-----:R-:W-:Y:S02]  /*3bf30*/  @!P0 IADD3 R8, P3, R51, R8, RZ ;  /* 0x0000000833088210 */ /* 0x001fe40007f7e0ff */
[----:B------:R-:W-:-:S03]  /*3bf40*/  F2FP.SATFINITE.E4M3.F32.PACK_AB_MERGE_C R11, RZ, R12, RZ ;  /* 0x0000000cff0b723e */ /* 0x000fc600048070ff */
        /* <DEDUP_REMOVED lines=14> */
[----:B------:R-:W-:-:S03]  /*3c030*/  ISETP.NE.AND P5, PT, R74, RZ, PT ;  /* 0x000000ff4a00720c */ /* 0x000fc60003fa5270 */
[----:B------:R-:W5:Y:S10]  /*3c040*/  LDL.LU R82, [R1+0x5c8] ;  /* 0x0005c80001527983 */ /* 0x000f740000300800 */
[----:B------:R-:W0:Y:S01]  /*3c050*/  @!P5 LDC.64 R8, c[0x0][0x5c0] ;  /* 0x00017000ff08db82 */ /* 0x000e220000000a00 */
[----:B------:R-:W-:-:S02]  /*3c060*/  ISETP.NE.AND P6, PT, R68, RZ, PT ;  /* 0x000000ff4400720c */ /* 0x000fc40003fc5270 */
[----:B------:R-:W-:-:S11]  /*3c070*/  ISETP.NE.AND P4, PT, R73, RZ, PT ;  /* 0x000000ff4900720c */ /* 0x000fd60003f85270 */
[----:B------:R-:W-:Y:S01]  /*3c080*/  @!P6 STG.E.U8 desc[UR8][R18.64+0x79], R15 ;  /* 0x0000790f1200e986 */ /* 0x000fe2000c101108 */
[----:B0-----:R-:W-:-:S05]  /*3c090*/  @!P5 IADD3 R8, P6, R49, R8, RZ ;  /* 0x000000083108d210 */ /* 0x001fca0007fde0ff */
[----:B------:R-:W-:-:S05]  /*3c0a0*/  @!P5 IMAD.X R9, R48, 0x1, R9, P6 ;  /* 0x000000013009d824 */ /* 0x000fca00030e0609 */
[----:B------:R0:W-:Y:S02]  /*3c0b0*/  @!P5 STG.E.U8 desc[UR8][R8.64+0x78], R11 ;  /* 0x0000780b0800d986 */ /* 0x0001e4000c101108 */
[----:B0-----:R-:W0:Y:S01]  /*3c0c0*/  @!P4 LDC.64 R8, c[0x0][0x5c0] ;  /* 0x00017000ff08cb82 */ /* 0x001e220000000a00 */
[----:B------:R-:W-:Y:S02]  /*3c0d0*/  F2FP.SATFINITE.E4M3.F32.PACK_AB_MERGE_C R15, RZ, R10, RZ ;  /* 0x0000000aff0f723e */ /* 0x000fe400048070ff */
[----:B------:R-:W-:Y:S02]  /*3c0e0*/  ISETP.NE.AND P2, PT, R62, RZ, PT ;  /* 0x000000ff3e00720c */ /* 0x000fe40003f45270 */
[----:B0-----:R-:W-:Y:S01]  /*3c0f0*/  @!P4 IADD3 R8, P5, R47, R8, RZ ;  /* 0x000000082f08c210 */ /* 0x001fe20007fbe0ff */
[----:B------:R-:W-:Y:S02]  /*3c100*/  FMUL R10, R81, UR4 ;  /* 0x00000004510a7c20 */ /* 0x000fe40008400000 */
[----:B------:R-:W5:Y:S02]  /*3c110*/  LDL.LU R81, [R1+0x5cc] ;  /* 0x0005cc0001517983 */ /* 0x000f640000300800 */
[----:B------:R-:W-:Y:S01]  /*3c120*/  @!P4 IMAD.X R9, R46, 0x1, R9, P5 ;  /* 0x000000012e09c824 */ /* 0x000fe200028e0609 */
[----:B------:R-:W-:Y:S01]  /*3c130*/  F2FP.SATFINITE.E4M3.F32.PACK_AB_MERGE_C R11, RZ, R10, RZ ;  /* 0x0000000aff0b723e */ /* 0x000fe200048070ff */
[----:B------:R-:W-:-:S02]  /*3c140*/  FMUL R10, R80, UR4 ;  /* 0x00000004500a7c20 */ /* 0x000fc40008400000 */
[----:B------:R-:W5:Y:S04]  /*3c150*/  LDL.LU R80, [R1+0x5d0] ;  /* 0x0005d00001507983 */ /* 0x000f680000300800 */
[----:B------:R0:W-:Y:S02]  /*3c160*/  @!P4 STG.E.U8 desc[UR8][R8.64+0x79], R13 ;  /* 0x0000790d0800c986 */ /* 0x0001e4000c101108 */
[----:B0-----:R-:W-:Y:S02]  /*3c170*/  F2FP.SATFINITE.E4M3.F32.PACK_AB_MERGE_C R13, RZ, R10, RZ ;  /* 0x0000000aff0d723e */ /* 0x001fe400048070ff */
[----:B------:R0:W-:Y:S01]  /*3c180*/  @!P2 STG.E.U8 desc[UR8][R32.64+0x70], R15 ;  /* 0x0000700f2000a986 */ /* 0x0001e2000c101108 */
[----:B------:R-:W-:Y:S02]  /*3c190*/  ISETP.NE.AND P4, PT, R58, RZ, PT ;  /* 0x000000ff3a00720c */ /* 0x000fe40003f85270 */
[----:B------:R-:W-:-:S11]  /*3c1a0*/  ISETP.NE.AND P1, PT, R65, RZ, PT ;  /* 0x000000ff4100720c */ /* 0x000fd60003f25270 */
[----:B------:R-:W1:Y:S01]  /*3c1b0*/  @!P4 LDC.64 R8, c[0x0][0x5c0] ;  /* 0x00017000ff08cb82 */ /* 0x000e620000000a00 */
[----:B--2---:R-:W-:Y:S02]  /*3c1c0*/  FMUL R10, R79, UR4 ;  /* 0x000000044f0a7c20 */ /* 0x004fe40008400000 */
[----:B------:R-:W2:Y:S03]  /*3c1d0*/  LDL.LU R79, [R1+0x5d4] ;  /* 0x0005d400014f7983 */ /* 0x000ea60000300800 */
[----:B0-----:R-:W-:Y:S01]  /*3c1e0*/  F2FP.SATFINITE.E4M3.F32.PACK_AB_MERGE_C R15, RZ, R10, RZ ;  /* 0x0000000aff0f723e */ /* 0x001fe200048070ff */
[----:B---3--:R-:W-:Y:S02]  /*3c1f0*/  FMUL R10, R78, UR4 ;  /* 0x000000044e0a7c20 */ /* 0x008fe40008400000 */
[----:B------:R-:W3:Y:S01]  /*3c200*/  LDL.LU R78, [R1+0x5d8] ;  /* 0x0005d800014e7983 */ /* 0x000ee20000300800 */
[----:B----4-:R-:W-:-:S03]  /*3c210*/  FMUL R12, R77, UR4 ;  /* 0x000000044d0c7c20 */ /* 0x010fc60008400000 */
[----:B------:R-:W4:Y:S01]  /*3c220*/  LDL.LU R77, [R1+0x5dc] ;  /* 0x0005dc00014d7983 */ /* 0x000f220000300800 */
[----:B------:R-:W-:-:S03]  /*3c230*/  ISETP.NE.AND P5, PT, R59, RZ, PT ;  /* 0x000000ff3b00720c */ /* 0x000fc60003fa5270 */
[----:B------:R-:W-:Y:S01]  /*3c240*/  @!P1 STG.E.U8 desc[UR8][R30.64+0x71], R11 ;  /* 0x0000710b1e009986 */ /* 0x000fe2000c101108 */
[----:B-1----:R-:W-:-:S05]  /*3c250*/  @!P4 IADD3 R8, P1, R45, R8, RZ ;  /* 0x000000082d08c210 */ /* 0x002fca0007f3e0ff */
[----:B------:R-:W-:-:S05]  /*3c260*/  @!P4 IMAD.X R9, R44, 0x1, R9, P1 ;  /* 0x000000012c09c824 */ /* 0x000fca00008e0609 */
[----:B------:R0:W-:Y:S02]  /*3c270*/  @!P4 STG.E.U8 desc[UR8][R8.64+0x70], R13 ;  /* 0x0000700d0800c986 */ /* 0x0001e4000c101108 */
[----:B0-----:R-:W0:Y:S01]  /*3c280*/  @!P5 LDC.64 R8, c[0x0][0x5c0] ;  /* 0x00017000ff08db82 */ /* 0x001e220000000a00 */
[----:B------:R-:W-:Y:S02]  /*3c290*/  ISETP.NE.AND P6, PT, R60, RZ, PT ;  /* 0x000000ff3c00720c */ /* 0x000fe40003fc5270 */
[----:B------:R-:W-:Y:S02]  /*3c2a0*/  ISETP.NE.AND P0, PT, R64, RZ, PT ;  /* 0x000000ff4000720c */ /* 0x000fe40003f05270 */
[----:B------:R-:W-:-:S11]  /*3c2b0*/  F2FP.SATFINITE.E4M3.F32.PACK_AB_MERGE_C R17, RZ, R10, RZ ;  /* 0x0000000aff11723e */ /* 0x000fd600048070ff */
[----:B------:R-:W1:Y:S01]  /*3c2c0*/  @!P0 LDC.64 R10, c[0x0][0x5c0] ;  /* 0x00017000ff0a8b82 */ /* 0x000e620000000a00 */
[----:B0-----:R-:W-:-:S05]  /*3c2d0*/  @!P5 IADD3 R8, P4, R43, R8, RZ ;  /* 0x000000082b08d210 */ /* 0x001fca0007f9e0ff */
[----:B------:R-:W-:-:S05]  /*3c2e0*/  @!P5 IMAD.X R9, R42, 0x1, R9, P4 ;  /* 0x000000012a09d824 */ /* 0x000fca00020e0609 */
[----:B------:R0:W-:Y:S01]  /*3c2f0*/  @!P5 STG.E.U8 desc[UR8][R8.64+0x71], R15 ;  /* 0x0000710f0800d986 */ /* 0x0001e2000c101108 */
[----:B------:R-:W-:Y:S01]  /*3c300*/  ISETP.NE.AND P5, PT, R55, RZ, PT ;  /* 0x000000ff3700720c */ /* 0x000fe20003fa5270 */
[----:B0-----:R-:W0:-:S12]  /*3c310*/  @!P6 LDC.64 R8, c[0x0][0x5c0] ;  /* 0x00017000ff08eb82 */ /* 0x001e180000000a00 */
[----:B------:R5:W-:Y:S01]  /*3c320*/  @!P5 STG.E.U8 desc[UR8][R34.64+0x78], R17 ;  /* 0x000078112200d986 */ /* 0x000be2000c101108 */
[----:B------:R-:W-:Y:S02]  /*3c330*/  ISETP.NE.AND P4, PT, R37, RZ, PT ;  /* 0x000000ff2500720c */ /* 0x000fe40003f85270 */
[----:B0-----:R-:W-:-:S05]  /*3c340*/  @!P6 IADD3 R8, P5, R41, R8, RZ ;  /* 0x000000082908e210 */ /* 0x001fca0007fbe0ff */
[----:B------:R-:W-:Y:S01]  /*3c350*/  @!P6 IMAD.X R9, R40, 0x1, R9, P5 ;  /* 0x000000012809e824 */ /* 0x000fe200028e0609 */
[----:B-1----:R-:W-:-:S05]  /*3c360*/  @!P0 IADD3 R10, P5, R39, R10, RZ ;  /* 0x0000000a270a8210 */ /* 0x002fca0007fbe0ff */
[----:B------:R-:W-:Y:S01]  /*3c370*/  @!P0 IMAD.X R11, R38, 0x1, R11, P5 ;  /* 0x00000001260b8824 */ /* 0x000fe200028e060b */
[----:B------:R-:W-:Y:S02]  /*3c380*/  ISETP.LT.OR P5, PT, R24, 0x71, !P4 ;  /* 0x000000711800780c */ /* 0x000fe400067a1670 */
[----:B------:R-:W-:-:S11]  /*3c390*/  F2FP.SATFINITE.E4M3.F32.PACK_AB_MERGE_C R19, RZ, R12, RZ ;  /* 0x0000000cff13723e */ /* 0x000fd600048070ff */
[----:B------:R-:W0:Y:S01]  /*3c3a0*/  @!P5 LDC.64 R12, c[0x0][0x5c0] ;  /* 0x00017000ff0cdb82 */ /* 0x000e220000000a00 */
[----:B------:R-:W-:Y:S01]  /*3c3b0*/  ISETP.NE.AND P1, PT, R56, RZ, PT ;  /* 0x000000ff3800720c */ /* 0x000fe20003f25270 */
[----:B------:R-:W-:Y:S02]  /*3c3c0*/  @!P5 IMAD.MOV.U32 R14, RZ, RZ, R6 ;  /* 0x000000ffff0ed224 */ /* 0x000fe400078e0006 */
[----:B------:R-:W-:Y:S02]  /*3c3d0*/  @!P5 IMAD.MOV.U32 R15, RZ, RZ, R25 ;  /* 0x000000ffff0fd224 */ /* 0x000fe400078e0019 */
[----:B------:R-:W-:-:S08]  /*3c3e0*/  @!P5 IMAD.WIDE.U32 R14, R4, 0x180, R14 ;  /* 0x00000180040ed825 */ /* 0x000fd000078e000e */
[----:B------:R-:W-:Y:S01]  /*3c3f0*/  @!P1 STG.E.U8 desc[UR8][R28.64+0x79], R19 ;  /* 0x000079131c009986 */ /* 0x000fe2000c101108 */
[----:B0-----:R-:W-:Y:S01]  /*3c400*/  @!P5 IADD3 R12, P1, R14, R12, RZ ;  /* 0x0000000c0e0cd210 */ /* 0x001fe20007f3e0ff */
[----:B-----5:R-:W-:-:S05]  /*3c410*/  FMUL R14, R82, UR4 ;  /* 0x00000004520e7c20 */ /* 0x020fca0008400000 */
[----:B------:R-:W-:-:S05]  /*3c420*/  F2FP.SATFINITE.E4M3.F32.PACK_AB_MERGE_C R17, RZ, R14, RZ ;  /* 0x0000000eff11723e */ /* 0x000fca00048070ff */
[----:B------:R0:W-:Y:S01]  /*3c430*/  @!P6 STG.E.U8 desc[UR8][R8.64+0x78], R17 ;  /* 0x000078110800e986 */ /* 0x0001e2000c101108 */
[----:B------:R-:W-:Y:S01]  /*3c440*/  ISETP.LT.OR P6, PT, R24, 0x72, !P4 ;  /* 0x000000721800780c */ /* 0x000fe200067c1670 */
[----:B------:R-:W-:-:S12]  /*3c450*/  @!P5 IMAD R16, R5, 0x180, RZ ;  /* 0x000001800510d824 */ /* 0x000fd800078e02ff */
[----:B0-----:R-:W0:Y:S01]  /*3c460*/  @!P6 LDC.64 R8, c[0x0][0x5c0] ;  /* 0x00017000ff08eb82 */ /* 0x001e220000000a00 */
[----:B------:R-:W-:Y:S01]  /*3c470*/  @!P5 IADD3.X R13, R13, R15, R16, P1, !PT ;  /* 0x0000000f0d0dd210 */ /* 0x000fe20000ffe410 */
[----:B------:R-:W-:Y:S02]  /*3c480*/  @!P6 IMAD.MOV.U32 R14, RZ, RZ, R6 ;  /* 0x000000ffff0ee224 */ /* 0x000fe400078e0006 */
[----:B------:R-:W-:Y:S02]  /*3c490*/  @!P6 IMAD.MOV.U32 R15, RZ, RZ, R25 ;  /* 0x000000ffff0fe224 */ /* 0x000fe400078e0019 */
[----:B------:R-:W-:-:S04]  /*3c4a0*/  @!P6 IMAD.WIDE.U32 R14, R4, 0x180, R14 ;  /* 0x00000180040ee825 */ /* 0x000fc800078e000e */
[----:B------:R-:W-:Y:S01]  /*3c4b0*/  @!P6 IMAD R16, R5, 0x180, RZ ;  /* 0x000001800510e824 */ /* 0x000fe200078e02ff */
[----:B0-----:R-:W-:Y:S01]  /*3c4c0*/  @!P6 IADD3 R8, P1, R14, R8, RZ ;  /* 0x000000080e08e210 */ /* 0x001fe20007f3e0ff */
[----:B------:R-:W-:-:S03]  /*3c4d0*/  FMUL R14, R81, UR4 ;  /* 0x00000004510e7c20 */ /* 0x000fc60008400000 */
[----:B------:R-:W-:Y:S02]  /*3c4e0*/  @!P6 IADD3.X R9, R9, R15, R16, P1, !PT ;  /* 0x0000000f0909e210 */ /* 0x000fe40000ffe410 */
[----:B------:R-:W-:-:S05]  /*3c4f0*/  F2FP.SATFINITE.E4M3.F32.PACK_AB_MERGE_C R15, RZ, R14, RZ ;  /* 0x0000000eff0f723e */ /* 0x000fca00048070ff */
[----:B------:R0:W-:Y:S01]  /*3c500*/  @!P0 STG.E.U8 desc[UR8][R10.64+0x79], R15 ;  /* 0x0000790f0a008986 */ /* 0x0001e2000c101108 */
[----:B------:R-:W-:Y:S01]  /*3c510*/  ISETP.NE.AND P0, PT, R3, RZ, PT ;  /* 0x000000ff0300720c */ /* 0x000fe20003f05270 */
[----:B------:R-:W-:-:S05]  /*3c520*/  FMUL R3, R80, UR4 ;  /* 0x0000000450037c20 */ /* 0x000fca0008400000 */
[----:B------:R-:W-:-:S05]  /*3c530*/  F2FP.SATFINITE.E4M3.F32.PACK_AB_MERGE_C R17, RZ, R3, RZ ;  /* 0x00000003ff11723e */ /* 0x000fca00048070ff */
[----:B------:R0:W-:Y:S01]  /*3c540*/  @!P5 STG.E.U8 desc[UR8][R12.64+0x70], R17 ;  /* 0x000070110c00d986 */ /* 0x0001e2000c101108 */
[----:B------:R-:W-:-:S04]  /*3c550*/  LOP3.LUT P5, RZ, R0, 0x400000, RZ, 0xc0, !PT ;  /* 0x0040000000ff7812 */ /* 0x000fc800078ac0ff */
[----:B------:R-:W-:Y:S01]  /*3c560*/  ISETP.LT.OR P5, PT, R24, 0x71, !P5 ;  /* 0x000000711800780c */ /* 0x000fe20006fa1670 */
[----:B--2---:R-:W-:-:S05]  /*3c570*/  FMUL R3, R79, UR4 ;  /* 0x000000044f037c20 */ /* 0x004fca0008400000 */
[----:B------:R-:W-:-:S05]  /*3c580*/  F2FP.SATFINITE.E4M3.F32.PACK_AB_MERGE_C R19, RZ, R3, RZ ;  /* 0x00000003ff13723e */ /* 0x000fca00048070ff */
[----:B------:R0:W-:Y:S01]  /*3c590*/  @!P6 STG.E.U8 desc[UR8][R8.64+0x71], R19 ;  /* 0x000071130800e986 */ /* 0x0001e2000c101108 */
[----:B------:R-:W-:Y:S01]  /*3c5a0*/  BSSY B1, `(.L_x_99) ;  /* 0x0000014000017945 */ /* 0x000fe20003800000 */
[----:B------:R-:W-:Y:S02]  /*3c5b0*/  ISETP.NE.AND P3, PT, R63, RZ, PT ;  /* 0x000000ff3f00720c */ /* 0x000fe40003f65270 */
[----:B------:R-:W-:Y:S02]  /*3c5c0*/  ISETP.NE.AND P2, PT, R57, RZ, PT ;  /* 0x000000ff3900720c */ /* 0x000fe40003f45270 */
[----:B------:R-:W-:Y:S01]  /*3c5d0*/  ISETP.NE.AND P1, PT, R36, RZ, PT ;  /* 0x000000ff2400720c */ /* 0x000fe20003f25270 */
        /* <DEDUP_REMOVED lines=16> */
.L_x_100:
[----:B------:R-:W-:Y:S05]  /*3c6e0*/  BSYNC B1 ;  /* 0x0000000000017941 */ /* 0x000fea0003800000 */
.L_x_99:
        /* <DEDUP_REMOVED lines=15> */
.L_x_102:
[----:B------:R-:W-:Y:S05]  /*3c7e0*/  BSYNC B1 ;  /* 0x0000000000017941 */ /* 0x000fea0003800000 */
.L_x_101:
        /* <DEDUP_REMOVED lines=47> */
.L_x_104:
[----:B------:R-:W-:Y:S05]  /*3cae0*/  BSYNC B1 ;  /* 0x0000000000017941 */ /* 0x000fea0003800000 */
.L_x_103:
        /* <DEDUP_REMOVED lines=15> */
.L_x_106:
[----:B------:R-:W-:Y:S05]  /*3cbe0*/  BSYNC B1 ;  /* 0x0000000000017941 */ /* 0x000fea0003800000 */
.L_x_105:
[----:B0-----:R-:W-:Y:S01]  /*3cbf0*/  P2R R3, PR, RZ, 0x8 ;  /* 0x00000008ff037803 */ /* 0x001fe20000000000 */
[----:B------:R-:W2:Y:S01]  /*3cc00*/  LDL.LU R49, [R1+0x5f0] ;  /* 0x0005f00001317983 */ /* 0x000ea20000300800 */
[----:B------:R-:W-:Y:S02]  /*3cc10*/  ISETP.LT.OR P3, PT, R24, 0x81, !P0 ;  /* 0x000000811800780c */ /* 0x000fe40004761670 */
[----:B------:R-:W-:Y:S01]  /*3cc20*/  P2R R50, PR, RZ, 0x1 ;  /* 0x00000001ff327803 */ /* 0x000fe20000000000 */
        /* <DEDUP_REMOVED lines=17> */
[----:B------:R-:W-:Y:S01]  /*3cd40*/  P2R R60, PR, RZ, 0x4 ;  /* 0x00000004ff3c7803 */ /* 0x000fe20000000000 */
[----:B------:R-:W-:Y:S01]  /*3cd50*/  IMAD.U32 R45, RZ, RZ, UR7 ;  /* 0x00000007ff2d7e24 */ /* 0x000fe2000f8e00ff */
[----:B------:R-:W5:Y:S01]  /*3cd60*/  LDL.LU R81, [R1+0x604] ;  /* 0x0006040001517983 */ /* 0x000f620000300800 */
[----:B------:R-:W-:-:S02]  /*3cd70*/  IMAD.U32 R46, RZ, RZ, UR6 ;  /* 0x00000006ff2e7e24 */ /* 0x000fc4000f8e00ff */
[----:B------:R-:W0:Y:S01]  /*3cd80*/  @!P3 LDC.64 R10, c[0x0][0x5c0] ;  /* 0x00017000ff0abb82 */ /* 0x000e220000000a00 */
[----:B------:R-:W-:Y:S01]  /*3cd90*/  IMAD.U32 R43, RZ, RZ, UR7 ;  /* 0x00000007ff2b7e24 */ /* 0x000fe2000f8e00ff */
[----:B------:R-:W5:Y:S01]  /*3cda0*/  LDL.LU R80, [R1+0x608] ;  /* 0x0006080001507983 */ /* 0x000f620000300800 */
[----:B------:R-:W-:Y:S02]  /*3cdb0*/  IMAD.U32 R44, RZ, RZ, UR6 ;  /* 0x00000006ff2c7e24 */ /* 0x000fe4000f8e00ff */
[----:B------:R-:W-:Y:S02]  /*3cdc0*/  IMAD.U32 R41, RZ, RZ, UR7 ;  /* 0x00000007ff297e24 */ /* 0x000fe4000f8e00ff */
[----:B------:R-:W-:Y:S02]  /*3cdd0*/  IMAD.U32 R42, RZ, RZ, UR6 ;  /* 0x00000006ff2a7e24 */ /* 0x000fe4000f8e00ff */
[----:B------:R-:W-:Y:S02]  /*3cde0*/  IMAD.U32 R39, RZ, RZ, UR7 ;  /* 0x00000007ff277e24 */ /* 0x000fe4000f8e00ff */
[----:B------:R-:W-:-:S02]  /*3cdf0*/  IMAD.U32 R40, RZ, RZ, UR6 ;  /* 0x00000006ff287e24 */ /* 0x000fc4000f8e00ff */
[----:B------:R-:W-:Y:S02]  /*3ce00*/  IMAD.U32 R37, RZ, RZ, UR7 ;  /* 0x00000007ff257e24 */ /* 0x000fe4000f8e00ff */
[----:B------:R-:W-:Y:S02]  /*3ce10*/  IMAD.U32 R38, RZ, RZ, UR6 ;  /* 0x00000006ff267e24 */ /* 0x000fe4000f8e00ff */
        /* <DEDUP_REMOVED lines=12> */
[----:B------:R-:W0:Y:S08]  /*3cee0*/  @!P3 LDC.64 R14, c[0x0][0x5c0] ;  /* 0x00017000ff0ebb82 */ /* 0x000e300000000a00 */
[----:B------:R-:W1:Y:S01]  /*3cef0*/  @!P0 LDC.64 R16, c[0x0][0x5c0] ;  /* 0x00017000ff108b82 */ /* 0x000e620000000a00 */
[----:B0-----:R-:W-:-:S04]  /*3cf00*/  @!P3 IADD3 R14, P5, P6, R6, UR7, R14 ;  /* 0x00000007060ebc10 */ /* 0x001fc8000febe00e */
[----:B------:R-:W-:Y:S02]  /*3cf10*/  @!P3 IADD3.X R15, R25, UR6, R15, P5, P6 ;  /* 0x00000006190fbc10 */ /* 0x000fe4000afec40f */
[----:B------:R-:W-:Y:S01]  /*3cf20*/  ISETP.NE.AND P3, PT, R3, RZ, PT ;  /* 0x000000ff0300720c */ /* 0x000fe20003f65270 */
[----:B------:R-:W-:Y:S01]  /*3cf30*/  IMAD.U32 R3, RZ, RZ, UR7 ;  /* 0x00000007ff037e24 */ /* 0x000fe2000f8e00ff */
[----:B-1----:R-:W-:Y:S02]  /*3cf40*/  @!P0 IADD3 R16, P5, P6, R6, UR11, R16 ;  /* 0x0000000b06108c10 */ /* 0x002fe4000febe010 */
[----:B------:R-:W-:Y:S02]  /*3cf50*/  P2R R66, PR, RZ, 0x8 ;  /* 0x00000008ff427803 */ /* 0x000fe40000000000 */
        /* <DEDUP_REMOVED lines=17> */
[----:B--2---:R-:W-:Y:S01]  /*3d070*/  FMUL R49, R49, UR4 ;  /* 0x0000000431317c20 */ /* 0x004fe20008400000 */
        /* <DEDUP_REMOVED lines=18> */
[C---:B------:R-:W-:Y:S02]  /*3d1a0*/  @!P0 IADD3.X R31, R25.reuse, UR60, R31, P5, P6 ;  /* 0x0000003c191f8c10 */ /* 0x040fe4000afec41f */
[----:B------:R-:W-:Y:S02]  /*3d1b0*/  ISETP.LT.OR P0, PT, R24, 0x81, !P2 ;  /* 0x000000811800780c */ /* 0x000fe40005701670 */
[----:B-1----:R-:W-:Y:S02]  /*3d1c0*/  @!P1 IADD3 R32, P5, P6, R6, UR61, R32 ;  /* 0x0000003d06209c10 */ /* 0x002fe4000febe020 */
[----:B------:R-:W-:Y:S02]  /*3d1d0*/  P2R R71, PR, RZ, 0x1 ;  /* 0x00000001ff477803 */ /* 0x000fe40000000000 */
[----:B------:R-:W-:-:S07]  /*3d1e0*/  @!P1 IADD3.X R33, R25, UR60, R33, P5, P6 ;  /* 0x0000003c19219c10 */ /* 0x000fce000afec421 */
        /* <DEDUP_REMOVED lines=11> */
[----:B------:R-:W-:Y:S02]  /*3d2a0*/  ISETP.NE.AND P2, PT, R34, RZ, PT ;  /* 0x000000ff2200720c */ /* 0x000fe40003f45270 */
[----:B------:R-:W-:-:S09]  /*3d2b0*/  P2R R76, PR, RZ, 0x1 ;  /* 0x00000001ff4c7803 */ /* 0x000fd20000000000 */
[----:B------:R-:W-:-:S04]  /*3d2c0*/  @!P0 IADD3 R43, P6, P5, R43, UR11, R6 ;  /* 0x0000000b2b2b8c10 */ /* 0x000fc8000fdde006 */
[----:B------:R-:W-:Y:S02]  /*3d2d0*/  @!P0 IADD3.X R44, R44, UR10, R25, P6, P5 ;  /* 0x0000000a2c2c8c10 */ /* 0x000fe4000b7ea419 */
        /* <DEDUP_REMOVED lines=13> */
[----:B------:R-:W-:Y:S02]  /*3d3b0*/  ISETP.NE.AND P1, PT, R35, RZ, PT ;  /* 0x000000ff2300720c */ /* 0x000fe40003f25270 */
[----:B------:R-:W-:-:S07]  /*3d3c0*/  P2R R65, PR, RZ, 0x1 ;  /* 0x00000001ff417803 */ /* 0x000fce0000000000 */
[----:B------:R-:W-:Y:S02]  /*3d3d0*/  @!P0 IADD3 R3, P4, P5, R3, UR61, R6 ;  /* 0x0000003d03038c10 */ /* 0x000fe4000fd9e006 */
[----:B------:R-:W0:Y:S02]  /*3d3e0*/  @!P3 LDC.64 R34, c[0x0][0x5c0] ;  /* 0x00017000ff22bb82 */ /* 0x000e240000000a00 */
[----:B------:R-:W-:Y:S02]  /*3d3f0*/  @!P0 IADD3.X R36, R36, UR60, R25, P4, P5 ;  /* 0x0000003c24248c10 */ /* 0x000fe4000a7ea419 */
[----:B------:R-:W-:Y:S02]  /*3d400*/  ISETP.LT.OR P0, PT, R24, 0x82, !P6 ;  /* 0x000000821800780c */ /* 0x000fe40007701670 */
[----:B------:R-:W-:Y:S01]  /*3d410*/  F2FP.SATFINITE.E4M3.F32.PACK_AB_MERGE_C R53, RZ, R49, RZ ;  /* 0x00000031ff35723e */ /* 0x000fe200048070ff */
[----:B---3--:R-:W-:Y:S02]  /*3d420*/  FMUL R49, R79, UR4 ;  /* 0x000000044f317c20 */ /* 0x008fe40008400000 */
[----:B------:R-:W2:Y:S01]  /*3d430*/  LDL.LU R79, [R1+0x60c] ;  /* 0x00060c00014f7983 */ /* 0x000ea20000300800 */
[----:B------:R-:W-:-:S02]  /*3d440*/  ISETP.NE.AND P5, PT, R55, RZ, PT ;  /* 0x000000ff3700720c */ /* 0x000fc40003fa5270 */
[----:B------:R-:W-:Y:S01]  /*3d450*/  F2FP.SATFINITE.E4M3.F32.PACK_AB_MERGE_C R55, RZ, R49, RZ ;  /* 0x00000031ff37723e */ /* 0x000fe200048070ff */
[----:B----4-:R-:W-:Y:S01]  /*3d460*/  FMUL R49, R57, UR4 ;  /* 0x0000000439317c20 */ /* 0x010fe20008400000 */
[----:B------:R-:W3:Y:S01]  /*3d470*/  LDL.LU R82, [R1+0x610] ;  /* 0x0006100001527983 */ /* 0x000ee20000300800 */
[----:B0-----:R-:W-:-:S05]  /*3d480*/  @!P3 IADD3 R34, P4, R6, R34, RZ ;  /* 0x000000220622b210 */ /* 0x001fca0007f9e0ff */
[----:B------:R-:W-:Y:S01]  /*3d490*/  @!P3 IMAD.X R35, R25, 0x1, R35, P4 ;  /* 0x000000011923b824 */ /* 0x000fe200020e0623 */
[----:B------:R-:W-:-:S04]  /*3d4a0*/  F2FP.SATFINITE.E4M3.F32.PACK_AB_MERGE_C R57, RZ, R49, RZ ;  /* 0x00000031ff39723e */ /* 0x000fc800048070ff */
[----:B------:R0:W-:Y:S01]  /*3d4b0*/  @!P3 STG.E.U8 desc[UR8][R34.64+0x80], R53 ;  /* 0x000080352200b986 */ /* 0x0001e2000c101108 */
[----:B-----5:R-:W-:-:S03]  /*3d4c0*/  FMUL R49, R78, UR4 ;  /* 0x000000044e317c20 */ /* 0x020fc60008400000 */
[----:B------:R-:W4:Y:S01]  /*3d4d0*/  LDL.LU R78, [R1+0x614] ;  /* 0x00061400014e7983 */ /* 0x000f220000300800 */
[----:B0-----:R-:W0:Y:S02]  /*3d4e0*/  @!P0 LDC.64 R34, c[0x0][0x5c0] ;  /* 0x00017000ff228b82 */ /* 0x001e240000000a00 */
[----:B0-----:R-:W-:-:S05]  /*3d4f0*/  @!P0 IADD3 R34, P3, R6, R34, RZ ;  /* 0x0000002206228210 */ /* 0x001fca0007f7e0ff */
[----:B------:R-:W-:-:S05]  /*3d500*/  @!P0 IMAD.X R35, R25, 0x1, R35, P3 ;  /* 0x0000000119238824 */ /* 0x000fca00018e0623 */
[----:B------:R0:W-:Y:S02]  /*3d510*/  @!P0 STG.E.U8 desc[UR8][R34.64+0x81], R55 ;  /* 0x0000813722008986 */ /* 0x0001e4000c101108 */
[----:B0-----:R-:W-:Y:S02]  /*3d520*/  FMUL R34, R77, UR4 ;  /* 0x000000044d227c20 */ /* 0x001fe40008400000 */
[----:B------:R-:W5:Y:S01]  /*3d530*/  LDL.LU R77, [R1+0x618] ;  /* 0x00061800014d7983 */ /* 0x000f620000300800 */
[----:B------:R-:W-:-:S03]  /*3d540*/  ISETP.LT.OR P0, PT, R24, 0x89, !P6 ;  /* 0x000000891800780c */ /* 0x000fc60007701670 */
[----:B------:R0:W-:Y:S10]  /*3d550*/  @!P2 STG.E.U8 desc[UR8][R8.64+0x80], R57 ;  /* 0x000080390800a986 */ /* 0x0001f4000c101108 */
[----:B0-----:R-:W0:Y:S01]  /*3d560*/  @!P0 LDC.64 R8, c[0x0][0x5c0] ;  /* 0x00017000ff088b82 */ /* 0x001e220000000a00 */
[----:B------:R-:W-:-:S05]  /*3d570*/  F2FP.SATFINITE.E4M3.F32.PACK_AB_MERGE_C R49, RZ, R49, RZ ;  /* 0x00000031ff31723e */ /* 0x000fca00048070ff */
[----:B------:R1:W-:Y:S01]  /*3d580*/  @!P1 STG.E.U8 desc[UR8][R10.64+0x81], R49 ;  /* 0x000081310a009986 */ /* 0x0003e2000c101108 */
[----:B------:R-:W-:Y:S01]  /*3d590*/  F2FP.SATFINITE.E4M3.F32.PACK_AB_MERGE_C R35, RZ, R34, RZ ;  /* 0x00000022ff23723e */ /* 0x000fe200048070ff */
[----:B-1----:R-:W-:Y:S02]  /*3d5a0*/  FMUL R10, R81, UR4 ;  /* 0x00000004510a7c20 */ /* 0x002fe40008400000 */
[----:B------:R-:W5:Y:S03]  /*3d5b0*/  LDL.LU R81, [R1+0x61c] ;  /* 0x00061c0001517983 */ /* 0x000f660000300800 */
[----:B------:R-:W-:Y:S01]  /*3d5c0*/  F2FP.SATFINITE.E4M3.F32.PACK_AB_MERGE_C R11, RZ, R10, RZ ;  /* 0x0000000aff0b723e */ /* 0x000fe200048070ff */
[----:B------:R-:W-:Y:S01]  /*3d5d0*/  FMUL R10, R80, UR4 ;  /* 0x00000004500a7c20 */ /* 0x000fe20008400000 */
[----:B0-----:R-:W-:Y:S01]  /*3d5e0*/  @!P0 IADD3 R8, P3, R6, R8, RZ ;  /* 0x0000000806088210 */ /* 0x001fe20007f7e0ff */
[----:B------:R-:W5:Y:S03]  /*3d5f0*/  LDL.LU R80, [R1+0x620] ;  /* 0x0006200001507983 */ /* 0x000f660000300800 */
[----:B------:R-:W-:Y:S01]  /*3d600*/  F2FP.SATFINITE.E4M3.F32.PACK_AB_MERGE_C R49, RZ, R10, RZ ;  /* 0x0000000aff31723e */ /* 0x000fe200048070ff */
[----:B------:R-:W-:-:S05]  /*3d610*/  @!P0 IMAD.X R9, R25, 0x1, R9, P3 ;  /* 0x0000000119098824 */ /* 0x000fca00018e0609 */
[----:B------:R0:W-:Y:S01]  /*3d620*/  @!P0 STG.E.U8 desc[UR8][R8.64+0x88], R35 ;  /* 0x0000882308008986 */ /* 0x0001e2000c101108 */
[----:B--2---:R-:W-:-:S03]  /*3d630*/  FMUL R10, R79, UR4 ;  /* 0x000000044f0a7c20 */ /* 0x004fc60008400000 */
[----:B------:R-:W2:Y:S02]  /*3d640*/  LDL.LU R79, [R1+0x624] ;  /* 0x00062400014f7983 */ /* 0x000ea40000300800 */
[----:B0-----:R-:W-:Y:S01]  /*3d650*/  F2FP.SATFINITE.E4M3.F32.PACK_AB_MERGE_C R35, RZ, R10, RZ ;  /* 0x0000000aff23723e */ /* 0x001fe200048070ff */
[----:B---3--:R-:W-:-:S05]  /*3d660*/  FMUL R10, R82, UR4 ;  /* 0x00000004520a7c20 */ /* 0x008fca0008400000 */
[----:B------:R-:W-:Y:S01]  /*3d670*/  F2FP.SATFINITE.E4M3.F32.PACK_AB_MERGE_C R53, RZ, R10, RZ ;  /* 0x0000000aff35723e */ /* 0x000fe200048070ff */
[----:B----4-:R-:W-:Y:S02]  /*3d680*/  FMUL R10, R78, UR4 ;  /* 0x000000044e0a7c20 */ /* 0x010fe40008400000 */
[----:B------:R-:W3:Y:S04]  /*3d690*/  LDL.LU R78, [R1+0x628] ;  /* 0x00062800014e7983 */ /* 0x000ee80000300800 */
[----:B------:R-:W4:Y:S01]  /*3d6a0*/  LDL.LU R82, [R1+0x62c] ;  /* 0x00062c0001527983 */ /* 0x000f220000300800 */
[----:B------:R-:W-:Y:S01]  /*3d6b0*/  F2FP.SATFINITE.E4M3.F32.PACK_AB_MERGE_C R55, RZ, R10, RZ ;  /* 0x0000000aff37723e */ /* 0x000fe200048070ff */
[----:B-----5:R-:W-:Y:S02]  /*3d6c0*/  FMUL R10, R77, UR4 ;  /* 0x000000044d0a7c20 */ /* 0x020fe40008400000 */
[----:B------:R-:W5:Y:S01]  /*3d6d0*/  LDL.LU R77, [R1+0x630] ;  /* 0x00063000014d7983 */ /* 0x000f620000300800 */
[----:B------:R-:W-:-:S13]  /*3d6e0*/  ISETP.LT.OR P3, PT, R24, 0x8a, !P6 ;  /* 0x0000008a1800780c */ /* 0x000fda0007761670 */
[----:B------:R-:W0:Y:S02]  /*3d6f0*/  @!P3 LDC.64 R8, c[0x0][0x5c0] ;  /* 0x00017000ff08bb82 */ /* 0x000e240000000a00 */
[----:B0-----:R-:W-:-:S05]  /*3d700*/  @!P3 IADD3 R8, P6, R6, R8, RZ ;  /* 0x000000080608b210 */ /* 0x001fca0007fde0ff */
[----:B------:R-:W-:-:S05]  /*3d710*/  @!P3 IMAD.X R9, R25, 0x1, R9, P6 ;  /* 0x000000011909b824 */ /* 0x000fca00030e0609 */
[----:B------:R0:W-:Y:S01]  /*3d720*/  @!P3 STG.E.U8 desc[UR8][R8.64+0x89], R11 ;  /* 0x0000890b0800b986 */ /* 0x0001e2000c101108 */
[----:B------:R-:W-:-:S04]  /*3d730*/  ISETP.NE.AND P3, PT, R73, RZ, PT ;  /* 0x000000ff4900720c */ /* 0x000fc80003f65270 */
[----:B------:R-:W-:Y:S02]  /*3d740*/  P2R R34, PR, RZ, 0x8 ;  /* 0x00000008ff227803 */ /* 0x000fe40000000000 */
[----:B------:R-:W-:Y:S02]  /*3d750*/  ISETP.NE.AND P3, PT, R71, RZ, PT ;  /* 0x000000ff4700720c */ /* 0x000fe40003f65270 */
[----:B------:R-:W-:Y:S02]  /*3d760*/  ISETP.NE.AND P4, PT, R68, RZ, PT ;  /* 0x000000ff4400720c */ /* 0x000fe40003f85270 */
[----:B------:R-:W-:-:S09]  /*3d770*/  ISETP.NE.AND P0, PT, R72, RZ, PT ;  /* 0x000000ff4800720c */ /* 0x000fd20003f05270 */
[----:B0-----:R-:W0:Y:S01]  /*3d780*/  @!P3 LDC.64 R8, c[0x0][0x5c0] ;  /* 0x00017000ff08bb82 */ /* 0x001e220000000a00 */
[----:B------:R-:W-:Y:S02]  /*3d790*/  ISETP.NE.AND P2, PT, R69, RZ, PT ;  /* 0x000000ff4500720c */ /* 0x000fe40003f45270 */
[----:B------:R-:W-:Y:S01]  /*3d7a0*/  ISETP.NE.AND P1, PT, R70, RZ, PT ;  /* 0x000000ff4600720c */ /* 0x000fe20003f25270 */
[----:B------:R1:W-:Y:S04]  /*3d7b0*/  @!P5 STG.E.U8 desc[UR8][R12.64+0x88], R49 ;  /* 0x000088310c00d986 */ /* 0x0003e8000c101108 */
[----:B------:R1:W-:Y:S02]  /*3d7c0*/  @!P4 STG.E.U8 desc[UR8][R14.64+0x89], R35 ;  /* 0x000089230e00c986 */ /* 0x0003e4000c101108 */
[----:B-1----:R-:W-:-:S02]  /*3d7d0*/  FMUL R12, R81, UR4 ;  /* 0x00000004510c7c20 */ /* 0x002fc40008400000 */
[----:B------:R-:W5:Y:S01]  /*3d7e0*/  LDL.LU R81, [R1+0x634] ;  /* 0x0006340001517983 */ /* 0x000f620000300800 */
[----:B------:R-:W-:Y:S02]  /*3d7f0*/  F2FP.SATFINITE.E4M3.F32.PACK_AB_MERGE_C R13, RZ, R10, RZ ;  /* 0x0000000aff0d723e */ /* 0x000fe400048070ff */
[----:B------:R-:W1:Y:S01]  /*3d800*/  @!P0 LDC.64 R10, c[0x0][0x5c0] ;  /* 0x00017000ff0a8b82 */ /* 0x000e620000000a00 */
[----:B------:R0:W-:Y:S01]  /*3d810*/  @!P2 STG.E.U8 desc[UR8][R16.64+0x80], R53 ;  /* 0x000080351000a986 */ /* 0x0001e2000c101108 */
[----:B------:R-:W-:Y:S01]  /*3d820*/  F2FP.SATFINITE.E4M3.F32.PACK_AB_MERGE_C R15, RZ, R12, RZ ;  /* 0x0000000cff0f723e */ /* 0x000fe200048070ff */
[----:B------:R-:W-:Y:S02]  /*3d830*/  FMUL R12, R80, UR4 ;  /* 0x00000004500c7c20 */ /* 0x000fe40008400000 */
[----:B------:R-:W-:Y:S01]  /*3d840*/  @!P1 STG.E.U8 desc[UR8][R18.64+0x81], R55 ;  /* 0x0000813712009986 */ /* 0x000fe2000c101108 */
[----:B0-----:R-:W-:-:S03]  /*3d850*/  @!P3 IADD3 R8, P1, R59, R8, RZ ;  /* 0x000000083b08b210 */ /* 0x001fc60007f3e0ff */
[----:B------:R-:W5:Y:S02]  /*3d860*/  LDL.LU R80, [R1+0x638] ;  /* 0x0006380001507983 */ /* 0x000f640000300800 */
[----:B------:R-:W-:Y:S01]  /*3d870*/  @!P3 IMAD.X R9, R56, 0x1, R9, P1 ;  /* 0x000000013809b824 */ /* 0x000fe200008e0609 */
[----:B------:R-:W-:-:S04]  /*3d880*/  F2FP.SATFINITE.E4M3.F32.PACK_AB_MERGE_C R17, RZ, R12, RZ ;  /* 0x0000000cff11723e */ /* 0x000fc800048070ff */
[----:B------:R0:W-:Y:S01]  /*3d890*/  @!P3 STG.E.U8 desc[UR8][R8.64+0x80], R13 ;  /* 0x0000800d0800b986 */ /* 0x0001e2000c101108 */
[----:B------:R-:W-:Y:S02]  /*3d8a0*/  ISETP.NE.AND P6, PT, R74, RZ, PT ;  /* 0x000000ff4a00720c */ /* 0x000fe40003fc5270 */
[----:B-1----:R-:W-:-:S05]  /*3d8b0*/  @!P0 IADD3 R10, P3, R47, R10, RZ ;  /* 0x0000000a2f0a8210 */ /* 0x002fca0007f7e0ff */
[----:B------:R-:W-:Y:S01]  /*3d8c0*/  @!P0 IMAD.X R11, R48, 0x1, R11, P3 ;  /* 0x00000001300b8824 */ /* 0x000fe200018e060b */
[----:B------:R-:W-:-:S04]  /*3d8d0*/  ISETP.NE.AND P3, PT, R34, RZ, PT ;  /* 0x000000ff2200720c */ /* 0x000fc80003f65270 */
[----:B------:R1:W-:Y:S09]  /*3d8e0*/  @!P0 STG.E.U8 desc[UR8][R10.64+0x81], R15 ;  /* 0x0000810f0a008986 */ /* 0x0003f2000c101108 */
[----:B------:R-:W-:Y:S01]  /*3d8f0*/  @!P3 STG.E.U8 desc[UR8][R20.64+0x88], R17 ;  /* 0x000088111400b986 */ /* 0x000fe2000c101108 */
[----:B--2---:R-:W-:-:S03]  /*3d900*/  FMUL R12, R79, UR4 ;  /* 0x000000044f0c7c20 */ /* 0x004fc60008400000 */
[----:B------:R-:W2:Y:S02]  /*3d910*/  LDL.LU R79, [R1+0x63c] ;  /* 0x00063c00014f7983 */ /* 0x000ea40000300800 */
[----:B0-----:R-:W-:Y:S01]  /*3d920*/  F2FP.SATFINITE.E4M3.F32.PACK_AB_MERGE_C R13, RZ, R12, RZ ;  /* 0x0000000cff0d723e */ /* 0x001fe200048070ff */
[----:B---3--:R-:W-:Y:S02]  /*3d930*/  FMUL R12, R78, UR4 ;  /* 0x000000044e0c7c20 */ /* 0x008fe40008400000 */
[----:B------:R-:W3:Y:S03]  /*3d940*/  LDL.LU R78, [R1+0x640] ;  /* 0x00064000014e7983 */ /* 0x000ee60000300800 */
[----:B-1----:R-:W-:Y:S01]  /*3d950*/  F2FP.SATFINITE.E4M3.F32.PACK_AB_MERGE_C R15, RZ, R12, RZ ;  /* 0x0000000cff0f723e */ /* 0x002fe200048070ff */
[----:B----4-:R-:W-:Y:S01]  /*3d960*/  FMUL R12, R82, UR4 ;  /* 0x00000004520c7c20 */ /* 0x010fe20008400000 */
[----:B------:R0:W-:Y:S04]  /*3d970*/  @!P6 STG.E.U8 desc[UR8][R22.64+0x89], R13 ;  /* 0x0000890d1600e986 */ /* 0x0001e8000c101108 */
[----:B0-----:R-:W-:Y:S01]  /*3d980*/  F2FP.SATFINITE.E4M3.F32.PACK_AB_MERGE_C R13, RZ, R12, RZ ;  /* 0x0000000cff0d723e */ /* 0x001fe200048070ff */
[----:B-----5:R-:W-:-:S02]  /*3d990*/  FMUL R12, R77, UR4 ;  /* 0x000000044d0c7c20 */ /* 0x020fc40008400000 */
[----:B------:R-:W4:Y:S01]  /*3d9a0*/  LDL.LU R77, [R1+0x644] ;  /* 0x00064400014d7983 */ /* 0x000f220000300800 */
[----:B------:R-:W-:Y:S02]  /*3d9b0*/  ISETP.NE.AND P5, PT, R75, RZ, PT ;  /* 0x000000ff4b00720c */ /* 0x000fe40003fa5270 */
[----:B------:R-:W-:Y:S01]  /*3d9c0*/  ISETP.NE.AND P4, PT, R76, RZ, PT ;  /* 0x000000ff4c00720c */ /* 0x000fe20003f85270 */
[----:B------:R-:W5:Y:S10]  /*3d9d0*/  LDL.LU R82, [R1+0x648] ;  /* 0x0006480001527983 */ /* 0x000f740000300800 */
[----:B------:R-:W0:Y:S08]  /*3d9e0*/  @!P5 LDC.64 R8, c[0x0][0x5c0] ;  /* 0x00017000ff08db82 */ /* 0x000e300000000a00 */
[----:B------:R-:W1:Y:S01]  /*3d9f0*/  @!P4 LDC.64 R10, c[0x0][0x5c0] ;  /* 0x00017000ff0acb82 */ /* 0x000e620000000a00 */
[----:B0-----:R-:W-:-:S05]  /*3da00*/  @!P5 IADD3 R8, P6, R45, R8, RZ ;  /* 0x000000082d08d210 */ /* 0x001fca0007fde0ff */
[----:B------:R-:W-:-:S05]  /*3da10*/  @!P5 IMAD.X R9, R46, 0x1, R9, P6 ;  /* 0x000000012e09d824 */ /* 0x000fca00030e0609 */
[----:B------:R0:W-:Y:S01]  /*3da20*/  @!P5 STG.E.U8 desc[UR8][R8.64+0x88], R15 ;  /* 0x0000880f0800d986 */ /* 0x0001e2000c101108 */
[----:B-1----:R-:W-:-:S05]  /*3da30*/  @!P4 IADD3 R10, P5, R43, R10, RZ ;  /* 0x0000000a2b0ac210 */ /* 0x002fca0007fbe0ff */
[----:B------:R-:W-:-:S05]  /*3da40*/  @!P4 IMAD.X R11, R44, 0x1, R11, P5 ;  /* 0x000000012c0bc824 */ /* 0x000fca00028e060b */
[----:B------:R1:W-:Y:S01]  /*3da50*/  @!P4 STG.E.U8 desc[UR8][R10.64+0x89], R13 ;  /* 0x0000890d0a00c986 */ /* 0x0003e2000c101108 */
[----:B------:R-:W-:Y:S02]  /*3da60*/  ISETP.NE.AND P4, PT, R61, RZ, PT ;  /* 0x000000ff3d00720c */ /* 0x000fe40003f85270 */
[----:B------:R-:W-:Y:S02]  /*3da70*/  ISETP.NE.AND P5, PT, R62, RZ, PT ;  /* 0x000000ff3e00720c */ /* 0x000fe40003fa5270 */
[----:B------:R-:W-:-:S09]  /*3da80*/  ISETP.NE.AND P2, PT, R63, RZ, PT ;  /* 0x000000ff3f00720c */ /* 0x000fd20003f45270 */
[----:B0-----:R-:W0:Y:S01]  /*3da90*/  @!P4 LDC.64 R8, c[0x0][0x5c0] ;  /* 0x00017000ff08cb82 */ /* 0x001e220000000a00 */
[----:B------:R-:W-:Y:S02]  /*3daa0*/  ISETP.NE.AND P1, PT, R64, RZ, PT ;  /* 0x000000ff4000720c */ /* 0x000fe40003f25270 */
[----:B------:R-:W-:-:S05]  /*3dab0*/  F2FP.SATFINITE.E4M3.F32.PACK_AB_MERGE_C R17, RZ, R12, RZ ;  /* 0x0000000cff11723e */ /* 0x000fca00048070ff */
[----:B-1----:R-:W1:Y:S01]  /*3dac0*/  @!P5 LDC.64 R10, c[0x0][0x5c0] ;  /* 0x00017000ff0adb82 */ /* 0x002e620000000a00 */
[----:B------:R-:W-:Y:S01]  /*3dad0*/  FMUL R12, R81, UR4 ;  /* 0x00000004510c7c20 */ /* 0x000fe20008400000 */
[----:B------:R-:W-:Y:S04]  /*3dae0*/  @!P2 STG.E.U8 desc[UR8][R26.64+0x80], R17 ;  /* 0x000080111a00a986 */ /* 0x000fe8000c101108 */
[----:B------:R-:W-:Y:S01]  /*3daf0*/  F2FP.SATFINITE.E4M3.F32.PACK_AB_MERGE_C R15, RZ, R12, RZ ;  /* 0x0000000cff0f723e */ /* 0x000fe200048070ff */
[----:B------:R-:W5:Y:S01]  /*3db00*/  LDL.LU R81, [R1+0x64c] ;  /* 0x00064c0001517983 */ /* 0x000f620000300800 */
[----:B------:R-:W-:-:S03]  /*3db10*/  ISETP.NE.AND P6, PT, R67, RZ, PT ;  /* 0x000000ff4300720c */ /* 0x000fc60003fc5270 */
[----:B------:R2:W-:Y:S01]  /*3db20*/  @!P1 STG.E.U8 desc[UR8][R28.64+0x81], R15 ;  /* 0x0000810f1c009986 */ /* 0x0005e2000c101108 */
[----:B------:R-:W-:Y:S01]  /*3db30*/  FMUL R12, R80, UR4 ;  /* 0x00000004500c7c20 */ /* 0x000fe20008400000 */
[----:B0-----:R-:W-:Y:S02]  /*3db40*/  @!P4 IADD3 R8, P1, R41, R8, RZ ;  /* 0x000000082908c210 */ /* 0x001fe40007f3e0ff */
[----:B------:R-:W5:Y:S01]  /*3db50*/  LDL.LU R80, [R1+0x650] ;  /* 0x0006500001507983 */ /* 0x000f620000300800 */
[----:B------:R-:W-:Y:S02]  /*3db60*/  ISETP.NE.AND P0, PT, R65, RZ, PT ;  /* 0x000000ff4100720c */ /* 0x000fe40003f05270 */
[----:B------:R-:W-:Y:S01]  /*3db70*/  F2FP.SATFINITE.E4M3.F32.PACK_AB_MERGE_C R13, RZ, R12, RZ ;  /* 0x0000000cff0d723e */ /* 0x000fe200048070ff */
[----:B------:R-:W-:Y:S02]  /*3db80*/  @!P4 IMAD.X R9, R42, 0x1, R9, P1 ;  /* 0x000000012a09c824 */ /* 0x000fe400008e0609 */
[----:B------:R-:W0:Y:S03]  /*3db90*/  @!P6 LDC.64 R18, c[0x0][0x5c0] ;  /* 0x00017000ff12eb82 */ /* 0x000e260000000a00 */
[----:B------:R3:W-:Y:S01]  /*3dba0*/  @!P4 STG.E.U8 desc[UR8][R8.64+0x80], R13 ;  /* 0x0000800d0800c986 */ /* 0x0007e2000c101108 */
[----:B-1----:R-:W-:-:S05]  /*3dbb0*/  @!P5 IADD3 R10, P4, R39, R10, RZ ;  /* 0x0000000a270ad210 */ /* 0x002fca0007f9e0ff */
[----:B------:R-:W-:Y:S02]  /*3dbc0*/  @!P5 IMAD.X R11, R40, 0x1, R11, P4 ;  /* 0x00000001280bd824 */ /* 0x000fe400020e060b */
[----:B--2---:R-:W-:Y:S02]  /*3dbd0*/  FMUL R12, R79, UR4 ;  /* 0x000000044f0c7c20 */ /* 0x004fe40008400000 */
[----:B------:R-:W2:Y:S03]  /*3dbe0*/  LDL.LU R79, [R1+0x654] ;  /* 0x00065400014f7983 */ /* 0x000ea60000300800 */
[----:B------:R-:W-:-:S05]  /*3dbf0*/  F2FP.SATFINITE.E4M3.F32.PACK_AB_MERGE_C R15, RZ, R12, RZ ;  /* 0x0000000cff0f723e */ /* 0x000fca00048070ff */
[----:B------:R-:W-:Y:S01]  /*3dc00*/  @!P5 STG.E.U8 desc[UR8][R10.64+0x81], R15 ;  /* 0x0000810f0a00d986 */ /* 0x000fe2000c101108 */
[----:B------:R-:W-:Y:S01]  /*3dc10*/  ISETP.NE.AND P5, PT, R54, RZ, PT ;  /* 0x000000ff3600720c */ /* 0x000fe20003fa5270 */
[----:B---3--:R-:W-:Y:S02]  /*3dc20*/  FMUL R12, R78, UR4 ;  /* 0x000000044e0c7c20 */ /* 0x008fe40008400000 */
[----:B------:R-:W3:Y:S03]  /*3dc30*/  LDL.LU R78, [R1+0x658] ;  /* 0x00065800014e7983 */ /* 0x000ee60000300800 */
[----:B------:R-:W-:Y:S02]  /*3dc40*/  F2FP.SATFINITE.E4M3.F32.PACK_AB_MERGE_C R17, RZ, R12, RZ ;  /* 0x0000000cff11723e */ /* 0x000fe400048070ff */
[----:B------:R-:W1:Y:S05]  /*3dc50*/  @!P0 LDC.64 R12, c[0x0][0x5c0] ;  /* 0x00017000ff0c8b82 */ /* 0x000e6a0000000a00 */
[----:B------:R4:W-:Y:S01]  /*3dc60*/  @!P5 STG.E.U8 desc[UR8][R30.64+0x88], R17 ;  /* 0x000088111e00d986 */ /* 0x0009e2000c101108 */
[----:B0-----:R-:W-:-:S05]  /*3dc70*/  @!P6 IADD3 R8, P5, R37, R18, RZ ;  /* 0x000000122508e210 */ /* 0x001fca0007fbe0ff */
[----:B------:R-:W-:Y:S01]  /*3dc80*/  @!P6 IMAD.X R9, R38, 0x1, R19, P5 ;  /* 0x000000012609e824 */ /* 0x000fe200028e0613 */
[----:B-1----:R-:W-:Y:S01]  /*3dc90*/  @!P0 IADD3 R12, P5, R3, R12, RZ ;  /* 0x0000000c030c8210 */ /* 0x002fe20007fbe0ff */
[----:B----4-:R-:W-:Y:S02]  /*3dca0*/  FMUL R3, R77, UR4 ;  /* 0x000000044d037c20 */ /* 0x010fe40008400000 */
[----:B------:R-:W4:Y:S01]  /*3dcb0*/  LDL.LU R77, [R1+0x65c] ;  /* 0x00065c00014d7983 */ /* 0x000f220000300800 */
[----:B------:R-:W-:Y:S01]  /*3dcc0*/  ISETP.NE.AND P4, PT, R52, RZ, PT ;  /* 0x000000ff3400720c */ /* 0x000fe20003f85270 */
[----:B------:R-:W-:-:S03]  /*3dcd0*/  @!P0 IMAD.X R13, R36, 0x1, R13, P5 ;  /* 0x00000001240d8824 */ /* 0x000fc600028e060d */
        /* <DEDUP_REMOVED lines=25> */
[----:B------:R-:W-:Y:S01]  /*3de70*/  F2FP.SATFINITE.E4M3.F32.PACK_AB_MERGE_C R9, RZ, R3, RZ ;  /* 0x00000003ff09723e */ /* 0x000fe200048070ff */
        /* <DEDUP_REMOVED lines=28> */
.L_x_108:
[----:B------:R-:W-:Y:S05]  /*3e040*/  BSYNC B1 ;  /* 0x0000000000017941 */ /* 0x000fea0003800000 */
.L_x_107:
        /* <DEDUP_REMOVED lines=15> */
.L_x_110:
[----:B------:R-:W-:Y:S05]  /*3e140*/  BSYNC B1 ;  /* 0x0000000000017941 */ /* 0x000fea0003800000 */
.L_x_109:
[----:B------:R-:W2:Y:S04]  /*3e150*/  LDL.LU R18, [R1+0x660] ;  /* 0x0006600001127983 */ /* 0x000ea80000300800 */
[----:B------:R-:W3:Y:S04]  /*3e160*/  LDL.LU R15, [R1+0x664] ;  /* 0x00066400010f7983 */ /* 0x000ee80000300800 */
[----:B------:R-:W4:Y:S04]  /*3e170*/  LDL.LU R17, [R1+0x668] ;  /* 0x0006680001117983 */ /* 0x000f280000300800 */
[----:B------:R-:W5:Y:S01]  /*3e180*/  LDL.LU R16, [R1+0x66c] ;  /* 0x00066c0001107983 */ /* 0x000f620000300800 */
[----:B------:R-:W-:Y:S01]  /*3e190*/  ISETP.LT.OR P6, PT, R24, 0x89, !P4 ;  /* 0x000000891800780c */ /* 0x000fe200067c1670 */
[----:B------:R-:W-:Y:S01]  /*3e1a0*/  BSSY B1, `(.L_x_111) ;  /* 0x000002a000017945 */ /* 0x000fe20003800000 */
[----:B------:R-:W-:-:S11]  /*3e1b0*/  P2R R14, PR, RZ, 0x1 ;  /* 0x00000001ff0e7803 */ /* 0x000fd60000000000 */
[----:B------:R-:W0:Y:S02]  /*3e1c0*/  @!P6 LDC.64 R10, c[0x0][0x5c0] ;  /* 0x00017000ff0aeb82 */ /* 0x000e240000000a00 */
[----:B01----:R-:W-:Y:S02]  /*3e1d0*/  @!P6 IMAD.MOV.U32 R8, RZ, RZ, R6 ;  /* 0x000000ffff08e224 */ /* 0x003fe400078e0006 */
[----:B------:R-:W-:Y:S02]  /*3e1e0*/  @!P6 IMAD.MOV.U32 R9, RZ, RZ, R25 ;  /* 0x000000ffff09e224 */ /* 0x000fe400078e0019 */
[----:B------:R-:W-:Y:S02]  /*3e1f0*/  @!P6 IMAD R3, R5, 0x180, RZ ;  /* 0x000001800503e824 */ /* 0x000fe400078e02ff */
[----:B------:R-:W-:-:S03]  /*3e200*/  @!P6 IMAD.WIDE.U32 R8, R4, 0x180, R8 ;  /* 0x000001800408e825 */ /* 0x000fc600078e0008 */
[----:B------:R-:W-:-:S04]  /*3e210*/  @!P6 IADD3 R8, P5, R8, R10, RZ ;  /* 0x0000000a0808e210 */ /* 0x000fc80007fbe0ff */
        /* <DEDUP_REMOVED lines=34> */
.L_x_112:
[----:B------:R-:W-:Y:S05]  /*3e440*/  BSYNC B1 ;  /* 0x0000000000017941 */ /* 0x000fea0003800000 */
.L_x_111:
        /* <DEDUP_REMOVED lines=15> */
.L_x_114:
[----:B------:R-:W-:Y:S05]  /*3e540*/  BSYNC B1 ;  /* 0x0000000000017941 */ /* 0x000fea0003800000 */
.L_x_113:
[----:B0-----:R-:W-:Y:S01]  /*3e550*/  P2R R3, PR, RZ, 0x8 ;  /* 0x00000008ff037803 */ /* 0x001fe20000000000 */
[----:B------:R-:W2:Y:S01]  /*3e560*/  LDL.LU R36, [R1+0x670] ;  /* 0x0006700001247983 */ /* 0x000ea20000300800 */
[----:B------:R-:W-:Y:S02]  /*3e570*/  ISETP.LT.OR P3, PT, R24, 0x91, !P0 ;  /* 0x000000911800780c */ /* 0x000fe40004761670 */
[----:B------:R-:W-:Y:S01]  /*3e580*/  P2R R50, PR, RZ, 0x1 ;  /* 0x00000001ff327803 */ /* 0x000fe20000000000 */
[----:B------:R-:W3:Y:S10]  /*3e590*/  LDL.LU R81, [R1+0x674] ;  /* 0x0006740001517983 */ /* 0x000ef40000300800 */
[----:B------:R-:W0:Y:S01]  /*3e5a0*/  @!P3 LDC.64 R32, c[0x0][0x5c0] ;  /* 0x00017000ff20bb82 */ /* 0x000e220000000a00 */
[----:B------:R-:W-:Y:S01]  /*3e5b0*/  P2R R34, PR, RZ, 0x8 ;  /* 0x00000008ff227803 */ /* 0x000fe20000000000 */
[----:B------:R-:W4:Y:S04]  /*3e5c0*/  LDL.LU R43, [R1+0x678] ;  /* 0x00067800012b7983 */ /* 0x000f280000300800 */
[----:B------:R-:W5:Y:S01]  /*3e5d0*/  LDL.LU R80, [R1+0x67c] ;  /* 0x00067c0001507983 */ /* 0x000f620000300800 */
[----:B------:R-:W-:-:S03]  /*3e5e0*/  P2R R58, PR, RZ, 0x10 ;  /* 0x00000010ff3a7803 */ /* 0x000fc60000000000 */
[----:B------:R-:W5:Y:S01]  /*3e5f0*/  LDL.LU R79, [R1+0x680] ;  /* 0x00068000014f7983 */ /* 0x000f620000300800 */
[----:B------:R-:W-:Y:S01]  /*3e600*/  LOP3.LUT P4, RZ, R0, 0x2000, RZ, 0xc0, !PT ;  /* 0x0000200000ff7812 */ /* 0x000fe2000788c0ff */
[----:B------:R-:W-:Y:S01]  /*3e610*/  IMAD.U32 R45, RZ, RZ, UR7 ;  /* 0x00000007ff2d7e24 */ /* 0x000fe2000f8e00ff */
[----:B------:R-:W-:Y:S01]  /*3e620*/  P2R R54, PR, RZ, 0x2 ;  /* 0x00000002ff367803 */ /* 0x000fe20000000000 */
[----:B------:R-:W-:Y:S01]  /*3e630*/  IMAD.U32 R38, RZ, RZ, UR6 ;  /* 0x00000006ff267e24 */ /* 0x000fe2000f8e00ff */
[----:B------:R-:W-:Y:S01]  /*3e640*/  P2R R66, PR, RZ, 0x4 ;  /* 0x00000004ff427803 */ /* 0x000fe20000000000 */
[----:B------:R-:W-:Y:S01]  /*3e650*/  IMAD.U32 R47, RZ, RZ, UR7 ;  /* 0x00000007ff2f7e24 */ /* 0x000fe2000f8e00ff */
[----:B------:R-:W5:Y:S01]  /*3e660*/  LDL.LU R83, [R1+0x684] ;  /* 0x0006840001537983 */ /* 0x000f620000300800 */
[----:B------:R-:W-:Y:S02]  /*3e670*/  IMAD.U32 R40, RZ, RZ, UR6 ;  /* 0x00000006ff287e24 */ /* 0x000fe4000f8e00ff */
[----:B------:R-:W-:Y:S01]  /*3e680*/  IMAD.U32 R49, RZ, RZ, UR7 ;  /* 0x00000007ff317e24 */ /* 0x000fe2000f8e00ff */
[----:B------:R-:W5:Y:S01]  /*3e690*/  LDL.LU R82, [R1+0x688] ;  /* 0x0006880001527983 */ /* 0x000f620000300800 */
        /* <DEDUP_REMOVED lines=8> */
[----:B------:R-:W-:Y:S01]  /*3e720*/  IMAD.U32 R55, RZ, RZ, UR7 ;  /* 0x00000007ff377e24 */ /* 0x000fe2000f8e00ff */
[----:B------:R-:W-:Y:S01]  /*3e730*/  P2R R35, PR, RZ, 0x8 ;  /* 0x00000008ff237803 */ /* 0x000fe20000000000 */
[----:B------:R-:W-:Y:S02]  /*3e740*/  IMAD.U32 R48, RZ, RZ, UR6 ;  /* 0x00000006ff307e24 */ /* 0x000fe4000f8e00ff */
[----:B------:R-:W-:-:S02]  /*3e750*/  IMAD.U32 R57, RZ, RZ, UR7 ;  /* 0x00000007ff397e24 */ /* 0x000fc4000f8e00ff */
[----:B------:R-:W-:Y:S02]  /*3e760*/  IMAD.U32 R52, RZ, RZ, UR6 ;  /* 0x00000006ff347e24 */ /* 0x000fe4000f8e00ff */
[----:B------:R-:W-:Y:S02]  /*3e770*/  IMAD.U32 R59, RZ, RZ, UR7 ;  /* 0x00000007ff3b7e24 */ /* 0x000fe4000f8e00ff */
[----:B------:R-:W0:Y:S01]  /*3e780*/  @!P3 LDC.64 R30, c[0x0][0x5c0] ;  /* 0x00017000ff1ebb82 */ /* 0x000e220000000a00 */
        /* <DEDUP_REMOVED lines=16> */
[----:B------:R-:W-:Y:S02]  /*3e890*/  ISETP.NE.AND P3, PT, R3, RZ, PT ;  /* 0x000000ff0300720c */ /* 0x000fe40003f65270 */
        /* <DEDUP_REMOVED lines=72> */
[----:B------:R-:W-:Y:S01]  /*3ed20*/  ISETP.NE.AND P1, PT, R35, RZ, PT ;  /* 0x000000ff2300720c */ /* 0x000fe20003f25270 */
[----:B---3--:R-:W-:Y:S01]  /*3ed30*/  FMUL R3, R81, UR4 ;  /* 0x0000000451037c20 */ /* 0x008fe20008400000 */
[----:B------:R-:W-:Y:S01]  /*3ed40*/  P2R R61, PR, RZ, 0x1 ;  /* 0x00000001ff3d7803 */ /* 0x000fe20000000000 */
[----:B------:R-:W2:Y:S04]  /*3ed50*/  LDL.LU R81, [R1+0x68c] ;  /* 0x00068c0001517983 */ /* 0x000ea80000300800 */
[----:B------:R-:W3:Y:S02]  /*3ed60*/  LDL.LU R84, [R1+0x690] ;  /* 0x0006900001547983 */ /* 0x000ee40000300800 */
[----:B------:R-:W-:-:S02]  /*3ed70*/  @!P0 IADD3 R59, P4, P5, R59, UR61, R6 ;  /* 0x0000003d3b3b8c10 */ /* 0x000fc4000fd9e006 */
[----:B------:R-:W0:Y:S02]  /*3ed80*/  @!P3 LDC.64 R34, c[0x0][0x5c0] ;  /* 0x00017000ff22bb82 */ /* 0x000e240000000a00 */
[----:B------:R-:W-:Y:S02]  /*3ed90*/  @!P0 IADD3.X R56, R56, UR60, R25, P4, P5 ;  /* 0x0000003c38388c10 */ /* 0x000fe4000a7ea419 */
        /* <DEDUP_REMOVED lines=18> */
[----:B------:R-:W1:Y:S01]  /*3eec0*/  @!P0 LDC.64 R34, c[0x0][0x5c0] ;  /* 0x00017000ff228b82 */ /* 0x000e620000000a00 */
[----:B0-----:R-:W-:Y:S01]  /*3eed0*/  F2FP.SATFINITE.E4M3.F32.PACK_AB_MERGE_C R37, RZ, R3, RZ ;  /* 0x00000003ff25723e */ /* 0x001fe200048070ff */
[----:B------:R0:W-:Y:S01]  /*3eee0*/  @!P2 STG.E.U8 desc[UR8][R32.64+0x90], R43 ;  /* 0x0000902b2000a986 */ /* 0x0001e2000c101108 */
[----:B------:R-:W-:-:S03]  /*3eef0*/  FMUL R3, R83, UR4 ;  /* 0x0000000453037c20 */ /* 0x000fc60008400000 */
[----:B------:R-:W5:Y:S01]  /*3ef00*/  LDL.LU R83, [R1+0x69c] ;  /* 0x00069c0001537983 */ /* 0x000f620000300800 */
[----:B-1----:R-:W-:-:S05]  /*3ef10*/  @!P0 IADD3 R34, P3, R6, R34, RZ ;  /* 0x0000002206228210 */ /* 0x002fca0007f7e0ff */
[----:B------:R-:W-:Y:S01]  /*3ef20*/  @!P0 IMAD.X R35, R25, 0x1, R35, P3 ;  /* 0x0000000119238824 */ /* 0x000fe200018e0623 */
[----:B------:R-:W-:Y:S01]  /*3ef30*/  ISETP.LT.OR P3, PT, R24, 0x9a, !P6 ;  /* 0x0000009a1800780c */ /* 0x000fe20007761670 */
[----:B------:R1:W-:-:S12]  /*3ef40*/  @!P1 STG.E.U8 desc[UR8][R30.64+0x91], R39 ;  /* 0x000091271e009986 */ /* 0x0003d8000c101108 */
[----:B0-----:R-:W0:Y:S01]  /*3ef50*/  @!P3 LDC.64 R32, c[0x0][0x5c0] ;  /* 0x00017000ff20bb82 */ /* 0x001e220000000a00 */
[----:B-1----:R-:W-:Y:S01]  /*3ef60*/  F2FP.SATFINITE.E4M3.F32.PACK_AB_MERGE_C R31, RZ, R3, RZ ;  /* 0x00000003ff1f723e */ /* 0x002fe200048070ff */
[----:B------:R-:W-:Y:S02]  /*3ef70*/  FMUL R3, R82, UR4 ;  /* 0x0000000452037c20 */ /* 0x000fe40008400000 */
[----:B------:R-:W5:Y:S03]  /*3ef80*/  LDL.LU R82, [R1+0x6a0] ;  /* 0x0006a00001527983 */ /* 0x000f660000300800 */
[----:B------:R-:W-:Y:S01]  /*3ef90*/  F2FP.SATFINITE.E4M3.F32.PACK_AB_MERGE_C R39, RZ, R3, RZ ;  /* 0x00000003ff27723e */ /* 0x000fe200048070ff */
[----:B------:R1:W-:Y:S01]  /*3efa0*/  @!P0 STG.E.U8 desc[UR8][R34.64+0x98], R37 ;  /* 0x0000982522008986 */ /* 0x0003e2000c101108 */
[----:B0-----:R-:W-:-:S05]  /*3efb0*/  @!P3 IADD3 R32, P6, R6, R32, RZ ;  /* 0x000000200620b210 */ /* 0x001fca0007fde0ff */
[----:B------:R-:W-:-:S05]  /*3efc0*/  @!P3 IMAD.X R33, R25, 0x1, R33, P6 ;  /* 0x000000011921b824 */ /* 0x000fca00030e0621 */
[----:B------:R0:W-:Y:S01]  /*3efd0*/  @!P3 STG.E.U8 desc[UR8][R32.64+0x99], R31 ;  /* 0x0000991f2000b986 */ /* 0x0001e2000c101108 */
[----:B--2---:R-:W-:-:S03]  /*3efe0*/  FMUL R3, R81, UR4 ;  /* 0x0000000451037c20 */ /* 0x004fc60008400000 */
[----:B------:R-:W2:Y:S02]  /*3eff0*/  LDL.LU R81, [R1+0x6a4] ;  /* 0x0006a40001517983 */ /* 0x000ea40000300800 */
[----:B-1----:R-:W-:Y:S01]  /*3f000*/  F2FP.SATFINITE.E4M3.F32.PACK_AB_MERGE_C R35, RZ, R3, RZ ;  /* 0x00000003ff23723e */ /* 0x002fe200048070ff */
        /* <DEDUP_REMOVED lines=14> */
[----:B------:R-:W-:Y:S02]  /*3f0f0*/  ISETP.NE.AND P1, PT, R70, RZ, PT ;  /* 0x000000ff4600720c */ /* 0x000fe40003f25270 */
[----:B------:R-:W-:Y:S01]  /*3f100*/  ISETP.NE.AND P0, PT, R72, RZ, PT ;  /* 0x000000ff4800720c */ /* 0x000fe20003f05270 */
[----:B------:R0:W-:Y:S04]  /*3f110*/  @!P5 STG.E.U8 desc[UR8][R28.64+0x98], R39 ;  /* 0x000098271c00d986 */ /* 0x0001e8000c101108 */
[----:B------:R1:W-:Y:S04]  /*3f120*/  @!P4 STG.E.U8 desc[UR8][R26.64+0x99], R35 ;  /* 0x000099231a00c986 */ /* 0x0003e8000c101108 */
[----:B------:R-:W-:Y:S04]  /*3f130*/  @!P2 STG.E.U8 desc[UR8][R22.64+0x90], R37 ;  /* 0x000090251600a986 */ /* 0x000fe8000c101108 */
[----:B------:R1:W-:Y:S01]  /*3f140*/  @!P1 STG.E.U8 desc[UR8][R20.64+0x91], R31 ;  /* 0x0000911f14009986 */ /* 0x0003e2000c101108 */
[----:B0-----:R-:W-:-:S05]  /*3f150*/  @!P3 IADD3 R28, P1, R45, R32, RZ ;  /* 0x000000202d1cb210 */ /* 0x001fca0007f3e0ff */
[----:B------:R-:W-:Y:S02]  /*3f160*/  @!P3 IMAD.X R29, R38, 0x1, R33, P1 ;  /* 0x00000001261db824 */ /* 0x000fe400008e0621 */
[----:B------:R-:W0:Y:S01]  /*3f170*/  @!P0 LDC.64 R32, c[0x0][0x5c0] ;  /* 0x00017000ff208b82 */ /* 0x000e220000000a00 */
[----:B-1----:R-:W-:-:S05]  /*3f180*/  F2FP.SATFINITE.E4M3.F32.PACK_AB_MERGE_C R27, RZ, R3, RZ ;  /* 0x00000003ff1b723e */ /* 0x002fca00048070ff */
[----:B------:R1:W-:Y:S01]  /*3f190*/  @!P3 STG.E.U8 desc[UR8][R28.64+0x90], R27 ;  /* 0x0000901b1c00b986 */ /* 0x0003e2000c101108 */
[----:B------:R-:W-:-:S03]  /*3f1a0*/  FMUL R3, R83, UR4 ;  /* 0x0000000453037c20 */ /* 0x000fc60008400000 */
[----:B------:R-:W5:Y:S02]  /*3f1b0*/  LDL.LU R83, [R1+0x6b4] ;  /* 0x0006b40001537983 */ /* 0x000f640000300800 */
[----:B------:R-:W-:Y:S02]  /*3f1c0*/  F2FP.SATFINITE.E4M3.F32.PACK_AB_MERGE_C R31, RZ, R3, RZ ;  /* 0x00000003ff1f723e */ /* 0x000fe400048070ff */
[----:B0-----:R-:W-:-:S05]  /*3f1d0*/  @!P0 IADD3 R22, P3, R47, R32, RZ ;  /* 0x000000202f168210 */ /* 0x001fca0007f7e0ff */
[----:B------:R-:W-:Y:S01]  /*3f1e0*/  @!P0 IMAD.X R23, R40, 0x1, R33, P3 ;  /* 0x0000000128178824 */ /* 0x000fe200018e0621 */
[----:B------:R-:W-:Y:S02]  /*3f1f0*/  ISETP.NE.AND P3, PT, R30, RZ, PT ;  /* 0x000000ff1e00720c */ /* 0x000fe40003f65270 */
[----:B------:R-:W-:Y:S01]  /*3f200*/  ISETP.NE.AND P6, PT, R74, RZ, PT ;  /* 0x000000ff4a00720c */ /* 0x000fe20003fc5270 */
[----:B------:R-:W-:Y:S02]  /*3f210*/  FMUL R3, R82, UR4 ;  /* 0x0000000452037c20 */ /* 0x000fe40008400000 */
[----:B------:R-:W5:Y:S03]  /*3f220*/  LDL.LU R82, [R1+0x6b8] ;  /* 0x0006b80001527983 */ /* 0x000f660000300800 */
[----:B------:R-:W-:Y:S01]  /*3f230*/  F2FP.SATFINITE.E4M3.F32.PACK_AB_MERGE_C R33, RZ, R3, RZ ;  /* 0x00000003ff21723e */ /* 0x000fe200048070ff */
[----:B------:R0:W-:Y:S04]  /*3f240*/  @!P0 STG.E.U8 desc[UR8][R22.64+0x91], R31 ;  /* 0x0000911f16008986 */ /* 0x0001e8000c101108 */
[----:B------:R-:W-:Y:S01]  /*3f250*/  @!P3 STG.E.U8 desc[UR8][R18.64+0x98], R33 ;  /* 0x000098211200b986 */ /* 0x000fe2000c101108 */
[----:B--2---:R-:W-:-:S03]  /*3f260*/  FMUL R3, R81, UR4 ;  /* 0x0000000451037c20 */ /* 0x004fc60008400000 */
[----:B------:R-:W2:Y:S02]  /*3f270*/  LDL.LU R81, [R1+0x6bc] ;  /* 0x0006bc0001517983 */ /* 0x000ea40000300800 */
[----:B-1----:R-:W-:-:S05]  /*3f280*/  F2FP.SATFINITE.E4M3.F32.PACK_AB_MERGE_C R27, RZ, R3, RZ ;  /* 0x00000003ff1b723e */ /* 0x002fca00048070ff */
[----:B------:R1:W-:Y:S01]  /*3f290*/  @!P6 STG.E.U8 desc[UR8][R16.64+0x99], R27 ;  /* 0x0000991b1000e986 */ /* 0x0003e2000c101108 */
[----:B---3--:R-:W-:-:S03]  /*3f2a0*/  FMUL R3, R80, UR4 ;  /* 0x0000000450037c20 */ /* 0x008fc60008400000 */
[----:B------:R-:W3:Y:S02]  /*3f2b0*/  LDL.LU R80, [R1+0x6c0] ;  /* 0x0006c00001507983 */ /* 0x000ee40000300800 */
[----:B0-----:R-:W-:Y:S01]  /*3f2c0*/  F2FP.SATFINITE.E4M3.F32.PACK_AB_MERGE_C R23, RZ, R3, RZ ;  /* 0x00000003ff17723e */ /* 0x001fe200048070ff */
[----:B----4-:R-:W-:-:S05]  /*3f2d0*/  FMUL R3, R84, UR4 ;  /* 0x0000000454037c20 */ /* 0x010fca0008400000 */
[----:B-1----:R-:W-:Y:S01]  /*3f2e0*/  F2FP.SATFINITE.E4M3.F32.PACK_AB_MERGE_C R27, RZ, R3, RZ ;  /* 0x00000003ff1b723e */ /* 0x002fe200048070ff */
[----:B-----5:R-:W-:Y:S02]  /*3f2f0*/  FMUL R3, R79, UR4 ;  /* 0x000000044f037c20 */ /* 0x020fe40008400000 */
        /* <DEDUP_REMOVED lines=14> */
[----:B------:R-:W-:Y:S01]  /*3f3e0*/  F2FP.SATFINITE.E4M3.F32.PACK_AB_MERGE_C R29, RZ, R3, RZ ;  /* 0x00000003ff1d723e */ /* 0x000fe200048070ff */
[----:B------:R-:W-:Y:S02]  /*3f3f0*/  FMUL R3, R83, UR4 ;  /* 0x0000000453037c20 */ /* 0x000fe40008400000 */
[----:B------:R-:W5:Y:S06]  /*3f400*/  LDL.LU R83, [R1+0x6cc] ;  /* 0x0006cc0001537983 */ /* 0x000f6c0000300800 */
[----:B------:R-:W1:Y:S01]  /*3f410*/  @!P4 LDC.64 R16, c[0x0][0x5c0] ;  /* 0x00017000ff10cb82 */ /* 0x000e620000000a00 */
[----:B------:R-:W-:-:S02]  /*3f420*/  ISETP.NE.AND P2, PT, R77, RZ, PT ;  /* 0x000000ff4d00720c */ /* 0x000fc40003f45270 */
[----:B------:R-:W-:Y:S02]  /*3f430*/  ISETP.NE.AND P1, PT, R78, RZ, PT ;  /* 0x000000ff4e00720c */ /* 0x000fe40003f25270 */
[----:B0-----:R-:W-:-:S03]  /*3f440*/  F2FP.SATFINITE.E4M3.F32.PACK_AB_MERGE_C R21, RZ, R3, RZ ;  /* 0x00000003ff15723e */ /* 0x001fc600048070ff */
[----:B------:R-:W0:Y:S06]  /*3f450*/  @!P5 LDC.64 R22, c[0x0][0x5c0] ;  /* 0x00017000ff16db82 */ /* 0x000e2c0000000a00 */
[----:B------:R0:W-:Y:S04]  /*3f460*/  @!P2 STG.E.U8 desc[UR8][R14.64+0x90], R29 ;  /* 0x0000901d0e00a986 */ /* 0x0001e8000c101108 */
[----:B------:R2:W-:Y:S01]  /*3f470*/  @!P1 STG.E.U8 desc[UR8][R12.64+0x91], R21 ;  /* 0x000091150c009986 */ /* 0x0005e2000c101108 */
[----:B------:R-:W-:-:S03]  /*3f480*/  FMUL R3, R82, UR4 ;  /* 0x0000000452037c20 */ /* 0x000fc60008400000 */
[----:B------:R-:W5:Y:S02]  /*3f490*/  LDL.LU R82, [R1+0x6d0] ;  /* 0x0006d00001527983 */ /* 0x000f640000300800 */
[----:B-1----:R-:W-:Y:S02]  /*3f4a0*/  F2FP.SATFINITE.E4M3.F32.PACK_AB_MERGE_C R19, RZ, R3, RZ ;  /* 0x00000003ff13723e */ /* 0x002fe400048070ff */
[----:B------:R-:W-:-:S05]  /*3f4b0*/  @!P4 IADD3 R16, P1, R53, R16, RZ ;  /* 0x000000103510c210 */ /* 0x000fca0007f3e0ff */
[----:B------:R-:W-:-:S05]  /*3f4c0*/  @!P4 IMAD.X R17, R46, 0x1, R17, P1 ;  /* 0x000000012e11c824 */ /* 0x000fca00008e0611 */
[----:B------:R1:W-:Y:S01]  /*3f4d0*/  @!P4 STG.E.U8 desc[UR8][R16.64+0x90], R19 ;  /* 0x000090131000c986 */ /* 0x0003e2000c101108 */
[----:B0-----:R-:W-:-:S05]  /*3f4e0*/  @!P5 IADD3 R14, P4, R55, R22, RZ ;  /* 0x00000016370ed210 */ /* 0x001fca0007f9e0ff */
[----:B------:R-:W-:Y:S02]  /*3f4f0*/  @!P5 IMAD.X R15, R48, 0x1, R23, P4 ;  /* 0x00000001300fd824 */ /* 0x000fe400020e0617 */
[----:B--2---:R-:W-:Y:S02]  /*3f500*/  FMUL R3, R81, UR4 ;  /* 0x0000000451037c20 */ /* 0x004fe40008400000 */
[----:B------:R-:W2:Y:S03]  /*3f510*/  LDL.LU R81, [R1+0x6d4] ;  /* 0x0006d40001517983 */ /* 0x000ea60000300800 */
[----:B------:R-:W-:Y:S01]  /*3f520*/  F2FP.SATFINITE.E4M3.F32.PACK_AB_MERGE_C R21, RZ, R3, RZ ;  /* 0x00000003ff15723e */ /* 0x000fe200048070ff */
[----:B---3--:R-:W-:Y:S02]  /*3f530*/  FMUL R3, R80, UR4 ;  /* 0x0000000450037c20 */ /* 0x008fe40008400000 */
[----:B------:R-:W3:Y:S03]  /*3f540*/  LDL.LU R80, [R1+0x6d8] ;  /* 0x0006d80001507983 */ /* 0x000ee60000300800 */
[----:B------:R-:W-:Y:S01]  /*3f550*/  F2FP.SATFINITE.E4M3.F32.PACK_AB_MERGE_C R23, RZ, R3, RZ ;  /* 0x00000003ff17723e */ /* 0x000fe200048070ff */
[----:B----4-:R-:W-:-:S02]  /*3f560*/  FMUL R3, R79, UR4 ;  /* 0x000000044f037c20 */ /* 0x010fc40008400000 */
[----:B------:R-:W4:Y:S01]  /*3f570*/  LDL.LU R79, [R1+0x6dc] ;  /* 0x0006dc00014f7983 */ /* 0x000f220000300800 */
[----:B------:R-:W-:Y:S02]  /*3f580*/  ISETP.NE.AND P6, PT, R63, RZ, PT ;  /* 0x000000ff3f00720c */ /* 0x000fe40003fc5270 */
[----:B------:R-:W-:Y:S01]  /*3f590*/  ISETP.NE.AND P0, PT, R61, RZ, PT ;  /* 0x000000ff3d00720c */ /* 0x000fe20003f05270 */
[----:B------:R0:W-:Y:S10]  /*3f5a0*/  @!P5 STG.E.U8 desc[UR8][R14.64+0x91], R21 ;  /* 0x000091150e00d986 */ /* 0x0001f4000c101108 */
[----:B------:R-:W0:Y:S01]  /*3f5b0*/  @!P6 LDC.64 R12, c[0x0][0x5c0] ;  /* 0x00017000ff0ceb82 */ /* 0x000e220000000a00 */
[----:B------:R-:W-:-:S07]  /*3f5c0*/  ISETP.NE.AND P5, PT, R60, RZ, PT ;  /* 0x000000ff3c00720c */ /* 0x000fce0003fa5270 */
[----:B-1----:R-:W1:Y:S06]  /*3f5d0*/  @!P0 LDC.64 R16, c[0x0][0x5c0] ;  /* 0x00017000ff108b82 */ /* 0x002e6c0000000a00 */
[----:B------:R-:W-:Y:S01]  /*3f5e0*/  @!P5 STG.E.U8 desc[UR8][R10.64+0x98], R23 ;  /* 0x000098170a00d986 */ /* 0x000fe2000c101108 */
[----:B------:R-:W-:Y:S02]  /*3f5f0*/  ISETP.NE.AND P4, PT, R58, RZ, PT ;  /* 0x000000ff3a00720c */ /* 0x000fe40003f85270 */
[----:B0-----:R-:W-:-:S05]  /*3f600*/  @!P6 IADD3 R12, P5, R57, R12, RZ ;  /* 0x0000000c390ce210 */ /* 0x001fca0007fbe0ff */
[----:B------:R-:W-:Y:S01]  /*3f610*/  @!P6 IMAD.X R13, R52, 0x1, R13, P5 ;  /* 0x00000001340de824 */ /* 0x000fe200028e060d */
[----:B-1----:R-:W-:-:S05]  /*3f620*/  @!P0 IADD3 R16, P5, R59, R16, RZ ;  /* 0x000000103b108210 */ /* 0x002fca0007fbe0ff */
[----:B------:R-:W-:Y:S01]  /*3f630*/  @!P0 IMAD.X R17, R56, 0x1, R17, P5 ;  /* 0x0000000138118824 */ /* 0x000fe200028e0611 */
[----:B------:R-:W-:Y:S02]  /*3f640*/  ISETP.LT.OR P5, PT, R24, 0x91, !P4 ;  /* 0x000000911800780c */ /* 0x000fe400067a1670 */
[----:B------:R-:W-:Y:S02]  /*3f650*/  ISETP.NE.AND P1, PT, R67, RZ, PT ;  /* 0x000000ff4300720c */ /* 0x000fe40003f25270 */
[----:B------:R-:W-:-:S09]  /*3f660*/  F2FP.SATFINITE.E4M3.F32.PACK_AB_MERGE_C R15, RZ, R3, RZ ;  /* 0x00000003ff0f723e */ /* 0x000fd200048070ff */
[----:B------:R-:W0:Y:S02]  /*3f670*/  @!P5 LDC.64 R18, c[0x0][0x5c0] ;  /* 0x00017000ff12db82 */ /* 0x000e240000000a00 */
[----:B------:R1:W-:Y:S01]  /*3f680*/  @!P1 STG.E.U8 desc[UR8][R8.64+0x99], R15 ;  /* 0x0000990f08009986 */ /* 0x0003e2000c101108 */
[----:B------:R-:W-:Y:S02]  /*3f690*/  @!P5 IMAD R3, R5, 0x180, RZ ;  /* 0x000001800503d824 */ /* 0x000fe400078e02ff */
[----:B-1----:R-:W-:Y:S02]  /*3f6a0*/  @!P5 IMAD.MOV.U32 R8, RZ, RZ, R6 ;  /* 0x000000ffff08d224 */ /* 0x002fe400078e0006 */
[----:B------:R-:W-:Y:S02]  /*3f6b0*/  @!P5 IMAD.MOV.U32 R9, RZ, RZ, R25 ;  /* 0x000000ffff09d224 */ /* 0x000fe400078e0019 */
[----:B------:R-:W-:-:S03]  /*3f6c0*/  @!P5 IMAD.WIDE.U32 R10, R4, 0x180, R8 ;  /* 0x00000180040ad825 */ /* 0x000fc600078e0008 */
[----:B0-----:R-:W-:-:S04]  /*3f6d0*/  @!P5 IADD3 R10, P1, R10, R18, RZ ;  /* 0x000000120a0ad210 */ /* 0x001fc80007f3e0ff */
[----:B------:R-:W-:Y:S01]  /*3f6e0*/  @!P5 IADD3.X R11, R19, R11, R3, P1, !PT ;  /* 0x0000000b130bd210 */ /* 0x000fe20000ffe403 */
[----:B-----5:R-:W-:-:S05]  /*3f6f0*/  FMUL R3, R84, UR4 ;  /* 0x0000000454037c20 */ /* 0x020fca0008400000 */
        /* <DEDUP_REMOVED lines=42> */
.L_x_116:
[----:B------:R-:W-:Y:S05]  /*3f9a0*/  BSYNC B1 ;  /* 0x0000000000017941 */ /* 0x000fea0003800000 */
.L_x_115:
        /* <DEDUP_REMOVED lines=15> */
.L_x_118:
[----:B------:R-:W-:Y:S05]  /*3faa0*/  BSYNC B1 ;  /* 0x0000000000017941 */ /* 0x000fea0003800000 */
.L_x_117:
        /* <DEDUP_REMOVED lines=47> */
.L_x_120:
[----:B------:R-:W-:Y:S05]  /*3fda0*/  BSYNC B1 ;  /* 0x0000000000017941 */ /* 0x000fea0003800000 */
.L_x_119:
        /* <DEDUP_REMOVED lines=15> */
.L_x_122:
[----:B------:R-:W-:Y:S05]  /*3fea0*/  BSYNC B1 ;  /* 0x0000000000017941 */ /* 0x000fea0003800000 */
.L_x_121:
[----:B------:R-:W-:Y:S01]  /*3feb0*/  P2R R65, PR, RZ, 0x10 ;  /* 0x00000010ff417803 */ /* 0x000fe20000000000 */
[----:B------:R-:W2:Y:S01]  /*3fec0*/  LDL.LU R36, [R1+0x6f0] ;  /* 0x0006f00001247983 */ /* 0x000ea20000300800 */
[----:B------:R-:W-:-:S03]  /*3fed0*/  ISETP.LT.OR P4, PT, R24, 0xa1, !P0 ;  /* 0x000000a11800780c */ /* 0x000fc60004781670 */
[----:B------:R-:W3:Y:S10]  /*3fee0*/  LDL.LU R78, [R1+0x6f4] ;  /* 0x0006f400014e7983 */ /* 0x000ef40000300800 */
[----:B------:R-:W4:Y:S01]  /*3fef0*/  @!P4 LDC.64 R32, c[0x0][0x5c0] ;  /* 0x00017000ff20cb82 */ /* 0x000f220000000a00 */
[----:B0-----:R-:W-:Y:S01]  /*3ff00*/  P2R R3, PR, RZ, 0x10 ;  /* 0x00000010ff037803 */ /* 0x001fe20000000000 */
[----:B------:R-:W5:Y:S04]  /*3ff10*/  LDL.LU R77, [R1+0x6f8] ;  /* 0x0006f800014d7983 */ /* 0x000f680000300800 */
[----:B------:R-:W5:Y:S01]  /*3ff20*/  LDL.LU R76, [R1+0x6fc] ;  /* 0x0006fc00014c7983 */ /* 0x000f620000300800 */
[----:B------:R-:W-:-:S02]  /*3ff30*/  IMAD.U32 R45, RZ, RZ, UR7 ;  /* 0x00000007ff2d7e24 */ /* 0x000fc4000f8e00ff */
[----:B------:R-:W-:Y:S01]  /*3ff40*/  IMAD.U32 R38, RZ, RZ, UR6 ;  /* 0x00000006ff267e24 */ /* 0x000fe2000f8e00ff */
[----:B------:R-:W5:Y:S01]  /*3ff50*/  LDL.LU R79, [R1+0x700] ;  /* 0x00070000014f7983 */ /* 0x000f620000300800 */
[----:B------:R-:W-:Y:S02]  /*3ff60*/  IMAD.U32 R47, RZ, RZ, UR7 ;  /* 0x00000007ff2f7e24 */ /* 0x000fe4000f8e00ff */
[----:B------:R-:W-:Y:S01]  /*3ff70*/  IMAD.U32 R40, RZ, RZ, UR6 ;  /* 0x00000006ff287e24 */ /* 0x000fe2000f8e00ff */
[----:B------:R-:W5:Y:S01]  /*3ff80*/  LDL.LU R75, [R1+0x704] ;  /* 0x00070400014b7983 */ /* 0x000f620000300800 */
[----:B------:R-:W-:Y:S02]  /*3ff90*/  IMAD.U32 R49, RZ, RZ, UR7 ;  /* 0x00000007ff317e24 */ /* 0x000fe4000f8e00ff */
[----:B------:R-:W-:Y:S02]  /*3ffa0*/  IMAD.U32 R42, RZ, RZ, UR6 ;  /* 0x00000006ff2a7e24 */ /* 0x000fe4000f8e00ff */
[----:B------:R-:W-:-:S02]  /*3ffb0*/  IMAD.U32 R51, RZ, RZ, UR7 ;  /* 0x00000007ff337e24 */ /* 0x000fc4000f8e00ff */
[----:B------:R-:W-:Y:S02]  /*3ffc0*/  IMAD.U32 R44, RZ, RZ, UR6 ;  /* 0x00000006ff2c7e24 */ /* 0x000fe4000f8e00ff */
[----:B------:R-:W-:Y:S01]  /*3ffd0*/  IMAD.U32 R53, RZ, RZ, UR7 ;  /* 0x00000007ff357e24 */ /* 0x000fe2000f8e00ff */
[----:B----4-:R-:W-:Y:S01]  /*3ffe0*/  @!P4 IADD3 R32, P5, P6, R6, UR7, R32 ;  /* 0x000000070620cc10 */ /* 0x010fe2000febe020 */
[----:B------:R-:W-:Y:S02]  /*3fff0*/  IMAD.U32 R46, RZ, RZ, UR6 ;  /* 0x00000006ff2e7e24 */ /* 0x000fe4000f8e00ff */
[----:B------:R-:W-:Y:S01]  /*40000*/  IMAD.U32 R55, RZ, RZ, UR7 ;  /* 0x00000007ff377e24 */ /* 0x000fe2000f8e00ff */
[----:B------:R-:W-:Y:S01]  /*40010*/  @!P4 IADD3.X R33, R25, UR6, R33, P5, P6 ;  /* 0x000000061921cc10 */ /* 0x000fe2000afec421 */
[----:B------:R-:W-:Y:S01]  /*40020*/  IMAD.U32 R48, RZ, RZ, UR6 ;  /* 0x00000006ff307e24 */ /* 0x000fe2000f8e00ff */
[----:B------:R-:W-:Y:S01]  /*40030*/  ISETP.LT.OR P4, PT, R24, 0xa2, !P0 ;  /* 0x000000a21800780c */ /* 0x000fe20004781670 */
[----:B------:R-:W-:-:S02]  /*40040*/  IMAD.U32 R57, RZ, RZ, UR7 ;  /* 0x00000007ff397e24 */ /* 0x000fc4000f8e00ff */
[----:B------:R-:W-:Y:S01]  /*40050*/  IMAD.U32 R50, RZ, RZ, UR6 ;  /* 0x00000006ff327e24 */ /* 0x000fe2000f8e00ff */
[----:B------:R-:W-:Y:S01]  /*40060*/  P2R R34, PR, RZ, 0x10 ;  /* 0x00000010ff227803 */ /* 0x000fe20000000000 */
[----:B------:R-:W-:Y:S02]  /*40070*/  IMAD.U32 R59, RZ, RZ, UR7 ;  /* 0x00000007ff3b7e24 */ /* 0x000fe4000f8e00ff */
[----:B------:R-:W-:-:S06]  /*40080*/  IMAD.U32 R52, RZ, RZ, UR6 ;  /* 0x00000006ff347e24 */ /* 0x000fcc000f8e00ff */
        /* <DEDUP_REMOVED lines=8> */
[----:B------:R-:W-:Y:S02]  /*40110*/  ISETP.LT.OR P4, PT, R24, 0xaa, !P0 ;  /* 0x000000aa1800780c */ /* 0x000fe40004781670 */
[----:B------:R-:W-:Y:S02]  /*40120*/  LOP3.LUT P6, RZ, R0, 0x2000, RZ, 0xc0, !PT ;  /* 0x0000200000ff7812 */ /* 0x000fe400078cc0ff */
        /* <DEDUP_REMOVED lines=23> */
[----:B-1----:R-:W0:Y:S08]  /*402a0*/  @!P4 LDC.64 R16, c[0x0][0x5c0] ;  /* 0x00017000ff10cb82 */ /* 0x002e300000000a00 */
[----:B------:R-:W1:Y:S01]  /*402b0*/  @!P5 LDC.64 R10, c[0x0][0x5c0] ;  /* 0x00017000ff0adb82 */ /* 0x000e620000000a00 */
        /* <DEDUP_REMOVED lines=11> */
[C---:B------:R-:W-:Y:S02]  /*40370*/  @!P4 IADD3.X R13, R25.reuse, UR60, R13, P0, P1 ;  /* 0x0000003c190dcc10 */ /* 0x040fe400087e240d */
[----:B------:R-:W-:Y:S02]  /*40380*/  ISETP.LT.OR P4, PT, R24, 0xaa, !P6 ;  /* 0x000000aa1800780c */ /* 0x000fe40007781670 */
[----:B-1----:R-:W-:Y:S02]  /*40390*/  @!P5 IADD3 R10, P0, P1, R6, UR61, R10 ;  /* 0x0000003d060adc10 */ /* 0x002fe4000f91e00a */
[----:B------:R-:W-:Y:S02]  /*403a0*/  P2R R74, PR, RZ, 0x10 ;  /* 0x00000010ff4a7803 */ /* 0x000fe40000000000 */
[----:B------:R-:W-:Y:S02]  /*403b0*/  @!P5 IADD3.X R11, R25, UR60, R11, P0, P1 ;  /* 0x0000003c190bdc10 */ /* 0x000fe400087e240b */
[----:B------:R-:W-:-:S04]  /*403c0*/  ISETP.LT.OR P5, PT, R24, 0xaa, !P2 ;  /* 0x000000aa1800780c */ /* 0x000fc800057a1670 */
[----:B------:R-:W-:Y:S01]  /*403d0*/  P2R R62, PR, RZ, 0x20 ;  /* 0x00000020ff3e7803 */ /* 0x000fe20000000000 */
[----:B------:R-:W0:Y:S02]  /*403e0*/  @!P4 LDC.64 R8, c[0x0][0x5c0] ;  /* 0x00017000ff08cb82 */ /* 0x000e240000000a00 */
[----:B0-----:R-:W-:-:S04]  /*403f0*/  @!P4 IADD3 R8, P0, P1, R6, UR61, R8 ;  /* 0x0000003d0608cc10 */ /* 0x001fc8000f91e008 */
        /* <DEDUP_REMOVED lines=9> */
[C---:B------:R-:W-:Y:S02]  /*40490*/  ISETP.LT.OR P4, PT, R24.reuse, 0xa9, !P2 ;  /* 0x000000a91800780c */ /* 0x040fe40005781670 */
[----:B------:R-:W-:Y:S02]  /*404a0*/  ISETP.LT.OR P2, PT, R24, 0xa1, !P3 ;  /* 0x000000a11800780c */ /* 0x000fe40005f41670 */
[----:B------:R-:W-:Y:S02]  /*404b0*/  P2R R63, PR, RZ, 0x10 ;  /* 0x00000010ff3f7803 */ /* 0x000fe40000000000 */
[----:B------:R-:W-:-:S07]  /*404c0*/  P2R R61, PR, RZ, 0x4 ;  /* 0x00000004ff3d7803 */ /* 0x000fce0000000000 */
[----:B------:R-:W-:-:S04]  /*404d0*/  @!P4 IADD3 R49, P1, P0, R49, UR11, R6 ;  /* 0x0000000b3131cc10 */ /* 0x000fc8000f83e006 */
[--C-:B------:R-:W-:Y:S02]  /*404e0*/  @!P4 IADD3.X R42, R42, UR10, R25.reuse, P1, P0 ;  /* 0x0000000a2a2acc10 */ /* 0x100fe40008fe0419 */
[--C-:B------:R-:W-:Y:S02]  /*404f0*/  @!P5 IADD3 R51, P1, P0, R51, UR11, R6.reuse ;  /* 0x0000000b3333dc10 */ /* 0x100fe4000f83e006 */
[----:B------:R-:W-:Y:S02]  /*40500*/  LOP3.LUT P4, RZ, R0, 0x20000, RZ, 0xc0, !PT ;  /* 0x0002000000ff7812 */ /* 0x000fe4000788c0ff */
[----:B------:R-:W-:Y:S02]  /*40510*/  @!P5 IADD3.X R44, R44, UR10, R25, P1, P0 ;  /* 0x0000000a2c2cdc10 */ /* 0x000fe40008fe0419 */
[----:B------:R-:W-:-:S04]  /*40520*/  @!P2 IADD3 R53, P1, P0, R53, UR61, R6 ;  /* 0x0000003d3535ac10 */ /* 0x000fc8000f83e006 */
[----:B------:R-:W-:Y:S02]  /*40530*/  @!P2 IADD3.X R46, R46, UR60, R25, P1, P0 ;  /* 0x0000003c2e2eac10 */ /* 0x000fe40008fe0419 */
[----:B------:R-:W-:Y:S02]  /*40540*/  ISETP.LT.OR P1, PT, R24, 0xa2, !P3 ;  /* 0x000000a21800780c */ /* 0x000fe40005f21670 */
[----:B------:R-:W-:Y:S01]  /*40550*/  ISETP.NE.AND P2, PT, R3, RZ, PT ;  /* 0x000000ff0300720c */ /* 0x000fe20003f45270 */
[----:B--2---:R-:W-:Y:S01]  /*40560*/  FMUL R3, R36, UR4 ;  /* 0x0000000424037c20 */ /* 0x004fe20008400000 */
[----:B------:R-:W-:-:S09]  /*40570*/  P2R R60, PR, RZ, 0x2 ;  /* 0x00000002ff3c7803 */ /* 0x000fd20000000000 */
[----:B------:R-:W-:-:S04]  /*40580*/  @!P1 IADD3 R55, P6, P0, R55, UR61, R6 ;  /* 0x0000003d37379c10 */ /* 0x000fc8000f8de006 */
[----:B------:R-:W-:Y:S02]  /*40590*/  @!P1 IADD3.X R48, R48, UR60, R25, P6, P0 ;  /* 0x0000003c30309c10 */ /* 0x000fe4000b7e0419 */
[C---:B------:R-:W-:Y:S02]  /*405a0*/  ISETP.LT.OR P0, PT, R24.reuse, 0xa9, !P3 ;  /* 0x000000a91800780c */ /* 0x040fe40005f01670 */
[----:B------:R-:W-:Y:S02]  /*405b0*/  ISETP.LT.OR P3, PT, R24, 0xaa, !P3 ;  /* 0x000000aa1800780c */ /* 0x000fe40005f61670 */
[----:B------:R-:W-:Y:S02]  /*405c0*/  P2R R58, PR, RZ, 0x1 ;  /* 0x00000001ff3a7803 */ /* 0x000fe40000000000 */
[----:B------:R-:W-:-:S07]  /*405d0*/  F2FP.SATFINITE.E4M3.F32.PACK_AB_MERGE_C R39, RZ, R3, RZ ;  /* 0x00000003ff27723e */ /* 0x000fce00048070ff */
[--C-:B------:R-:W-:Y:S02]  /*405e0*/  @!P0 IADD3 R57, P5, P6, R57, UR61, R6.reuse ;  /* 0x0000003d39398c10 */ /* 0x100fe4000febe006 */
[----:B------:R-:W-:Y:S02]  /*405f0*/  P2R R56, PR, RZ, 0x8 ;  /* 0x00000008ff387803 */ /* 0x000fe40000000000 */
[--C-:B------:R-:W-:Y:S02]  /*40600*/  @!P0 IADD3.X R50, R50, UR60, R25.reuse, P5, P6 ;  /* 0x0000003c32328c10 */ /* 0x100fe4000afec419 */
[----:B------:R-:W-:Y:S02]  /*40610*/  @!P3 IADD3 R59, P1, P6, R59, UR61, R6 ;  /* 0x0000003d3b3bbc10 */ /* 0x000fe4000fe3e006 */
[----:B------:R-:W-:Y:S02]  /*40620*/  ISETP.NE.AND P5, PT, R34, RZ, PT ;  /* 0x000000ff2200720c */ /* 0x000fe40003fa5270 */
[----:B------:R-:W-:-:S02]  /*40630*/  @!P3 IADD3.X R52, R52, UR60, R25, P1, P6 ;  /* 0x0000003c3434bc10 */ /* 0x000fc40008fec419 */
[----:B------:R-:W-:-:S13]  /*40640*/  ISETP.LT.OR P6, PT, R24, 0xa1, !P4 ;  /* 0x000000a11800780c */ /* 0x000fda00067c1670 */
[----:B------:R-:W0:Y:S01]  /*40650*/  @!P6 LDC.64 R34, c[0x0][0x5c0] ;  /* 0x00017000ff22eb82 */ /* 0x000e220000000a00 */
[----:B---3--:R-:W-:Y:S02]  /*40660*/  FMUL R3, R78, UR4 ;  /* 0x000000044e037c20 */ /* 0x008fe40008400000 */
[----:B------:R-:W2:Y:S01]  /*40670*/  LDL.LU R78, [R1+0x708] ;  /* 0x00070800014e7983 */ /* 0x000ea20000300800 */
[----:B0-----:R-:W-:-:S05]  /*40680*/  @!P6 IADD3 R34, P0, R6, R34, RZ ;  /* 0x000000220622e210 */ /* 0x001fca0007f1e0ff */
[----:B------:R-:W-:-:S05]  /*40690*/  @!P6 IMAD.X R35, R25, 0x1, R35, P0 ;  /* 0x000000011923e824 */ /* 0x000fca00000e0623 */
[----:B------:R0:W-:Y:S01]  /*406a0*/  @!P6 STG.E.U8 desc[UR8][R34.64+0xa0], R39 ;  /* 0x0000a0272200e986 */ /* 0x0001e2000c101108 */
[----:B------:R-:W-:-:S13]  /*406b0*/  ISETP.LT.OR P6, PT, R24, 0xa2, !P4 ;  /* 0x000000a21800780c */ /* 0x000fda00067c1670 */
[----:B------:R-:W1:Y:S01]  /*406c0*/  @!P6 LDC.64 R36, c[0x0][0x5c0] ;  /* 0x00017000ff24eb82 */ /* 0x000e620000000a00 */
[----:B------:R-:W-:Y:S02]  /*406d0*/  ISETP.NE.AND P3, PT, R41, RZ, PT ;  /* 0x000000ff2900720c */ /* 0x000fe40003f65270 */
[----:B------:R-:W-:Y:S01]  /*406e0*/  F2FP.SATFINITE.E4M3.F32.PACK_AB_MERGE_C R41, RZ, R3, RZ ;  /* 0x00000003ff29723e */ /* 0x000fe200048070ff */
[----:B-----5:R-:W-:Y:S02]  /*406f0*/  FMUL R3, R77, UR4 ;  /* 0x000000044d037c20 */ /* 0x020fe40008400000 */
[----:B------:R-:W3:Y:S04]  /*40700*/  LDL.LU R77, [R1+0x70c] ;  /* 0x00070c00014d7983 */ /* 0x000ee80000300800 */
[----:B------:R-:W4:Y:S01]  /*40710*/  LDL.LU R80, [R1+0x710] ;  /* 0x0007100001507983 */ /* 0x000f220000300800 */
[----:B-1----:R-:W-:-:S05]  /*40720*/  @!P6 IADD3 R36, P0, R6, R36, RZ ;  /* 0x000000240624e210 */ /* 0x002fca0007f1e0ff */
[----:B------:R-:W-:Y:S01]  /*40730*/  @!P6 IMAD.X R37, R25, 0x1, R37, P0 ;  /* 0x000000011925e824 */ /* 0x000fe200000e0625 */
[----:B------:R-:W-:Y:S02]  /*40740*/  ISETP.NE.AND P0, PT, R43, RZ, PT ;  /* 0x000000ff2b00720c */ /* 0x000fe40003f05270 */
[----:B------:R-:W-:Y:S01]  /*40750*/  F2FP.SATFINITE.E4M3.F32.PACK_AB_MERGE_C R43, RZ, R3, RZ ;  /* 0x00000003ff2b723e */ /* 0x000fe200048070ff */
[----:B------:R-:W-:Y:S02]  /*40760*/  FMUL R3, R76, UR4 ;  /* 0x000000044c037c20 */ /* 0x000fe40008400000 */
[----:B------:R-:W5:Y:S03]  /*40770*/  LDL.LU R76, [R1+0x714] ;  /* 0x00071400014c7983 */ /* 0x000f660000300800 */
[----:B0-----:R-:W-:Y:S01]  /*40780*/  F2FP.SATFINITE.E4M3.F32.PACK_AB_MERGE_C R39, RZ, R3, RZ ;  /* 0x00000003ff27723e */ /* 0x001fe200048070ff */
[----:B------:R-:W-:-:S02]  /*40790*/  FMUL R3, R79, UR4 ;  /* 0x000000044f037c20 */ /* 0x000fc40008400000 */
[----:B------:R-:W5:Y:S04]  /*407a0*/  LDL.LU R79, [R1+0x718] ;  /* 0x00071800014f7983 */ /* 0x000f680000300800 */
[----:B------:R0:W-:Y:S02]  /*407b0*/  @!P6 STG.E.U8 desc[UR8][R36.64+0xa1], R41 ;  /* 0x0000a1292400e986 */ /* 0x0001e4000c101108 */
[----:B0-----:R-:W-:Y:S01]  /*407c0*/  F2FP.SATFINITE.E4M3.F32.PACK_AB_MERGE_C R37, RZ, R3, RZ ;  /* 0x00000003ff25723e */ /* 0x001fe200048070ff */
[----:B------:R-:W-:Y:S02]  /*407d0*/  FMUL R3, R75, UR4 ;  /* 0x000000044b037c20 */ /* 0x000fe40008400000 */
[----:B------:R-:W5:Y:S01]  /*407e0*/  LDL.LU R75, [R1+0x71c] ;  /* 0x00071c00014b7983 */ /* 0x000f620000300800 */
[----:B------:R-:W-:-:S13]  /*407f0*/  ISETP.LT.OR P6, PT, R24, 0xa9, !P4 ;  /* 0x000000a91800780c */ /* 0x000fda00067c1670 */
[----:B------:R-:W0:Y:S01]  /*40800*/  @!P6 LDC.64 R34, c[0x0][0x5c0] ;  /* 0x00017000ff22eb82 */ /* 0x000e220000000a00 */
[----:B------:R-:W-:Y:S01]  /*40810*/  P2R R54, PR, RZ, 0x8 ;  /* 0x00000008ff367803 */ /* 0x000fe20000000000 */
[----:B------:R-:W-:Y:S04]  /*40820*/  @!P2 STG.E.U8 desc[UR8][R32.64+0xa0], R43 ;  /* 0x0000a02b2000a986 */ /* 0x000fe8000c101108 */
[----:B------:R1:W-:Y:S02]  /*40830*/  @!P5 STG.E.U8 desc[UR8][R30.64+0xa1], R39 ;  /* 0x0000a1271e00d986 */ /* 0x0003e4000c101108 */
[----:B-1----:R-:W-:Y:S02]  /*40840*/  F2FP.SATFINITE.E4M3.F32.PACK_AB_MERGE_C R31, RZ, R3, RZ ;  /* 0x00000003ff1f723e */ /* 0x002fe400048070ff */
[----:B0-----:R-:W-:-:S05]  /*40850*/  @!P6 IADD3 R34, P3, R6, R34, RZ ;  /* 0x000000220622e210 */ /* 0x001fca0007f7e0ff */
[----:B------:R-:W-:-:S05]  /*40860*/  @!P6 IMAD.X R35, R25, 0x1, R35, P3 ;  /* 0x000000011923e824 */ /* 0x000fca00018e0623 */
[----:B------:R0:W-:Y:S01]  /*40870*/  @!P6 STG.E.U8 desc[UR8][R34.64+0xa8], R37 ;  /* 0x0000a8252200e986 */ /* 0x0001e2000c101108 */
[----:B------:R-:W-:-:S13]  /*40880*/  ISETP.LT.OR P6, PT, R24, 0xaa, !P4 ;  /* 0x000000aa1800780c */ /* 0x000fda00067c1670 */
[----:B------:R-:W1:Y:S01]  /*40890*/  @!P6 LDC.64 R32, c[0x0][0x5c0] ;  /* 0x00017000ff20eb82 */ /* 0x000e620000000a00 */
[----:B------:R-:W-:Y:S02]  /*408a0*/  ISETP.NE.AND P3, PT, R54, RZ, PT ;  /* 0x000000ff3600720c */ /* 0x000fe40003f65270 */
[----:B-1----:R-:W-:-:S05]  /*408b0*/  @!P6 IADD3 R32, P4, R6, R32, RZ ;  /* 0x000000200620e210 */ /* 0x002fca0007f9e0ff */
[----:B------:R-:W-:-:S05]  /*408c0*/  @!P6 IMAD.X R33, R25, 0x1, R33, P4 ;  /* 0x000000011921e824 */ /* 0x000fca00020e0621 */
[----:B------:R1:W-:Y:S01]  /*408d0*/  @!P6 STG.E.U8 desc[UR8][R32.64+0xa9], R31 ;  /* 0x0000a91f2000e986 */ /* 0x0003e2000c101108 */
[----:B--2---:R-:W-:-:S03]  /*408e0*/  FMUL R3, R78, UR4 ;  /* 0x000000044e037c20 */ /* 0x004fc60008400000 */
[----:B------:R-:W2:Y:S02]  /*408f0*/  LDL.LU R78, [R1+0x720] ;  /* 0x00072000014e7983 */ /* 0x000ea40000300800 */
[----:B------:R-:W-:-:S05]  /*40900*/  F2FP.SATFINITE.E4M3.F32.PACK_AB_MERGE_C R39, RZ, R3, RZ ;  /* 0x00000003ff27723e */ /* 0x000fca00048070ff */
[----:B------:R-:W-:Y:S01]  /*40910*/  @!P3 STG.E.U8 desc[UR8][R28.64+0xa8], R39 ;  /* 0x0000a8271c00b986 */ /* 0x000fe2000c101108 */
[----:B---3--:R-:W-:-:S03]  /*40920*/  FMUL R3, R77, UR4 ;  /* 0x000000044d037c20 */ /* 0x008fc60008400000 */
[----:B------:R-:W3:Y:S02]  /*40930*/  LDL.LU R77, [R1+0x724] ;  /* 0x00072400014d7983 */ /* 0x000ee40000300800 */
[----:B0-----:R-:W-:Y:S01]  /*40940*/  F2FP.SATFINITE.E4M3.F32.PACK_AB_MERGE_C R35, RZ, R3, RZ ;  /* 0x00000003ff23723e */ /* 0x001fe200048070ff */
[----:B----4-:R-:W-:-:S05]  /*40950*/  FMUL R3, R80, UR4 ;  /* 0x0000000450037c20 */ /* 0x010fca0008400000 */
[----:B------:R-:W-:Y:S01]  /*40960*/  F2FP.SATFINITE.E4M3.F32.PACK_AB_MERGE_C R37, RZ, R3, RZ ;  /* 0x00000003ff25723e */ /* 0x000fe200048070ff */
[----:B-----5:R-:W-:Y:S02]  /*40970*/  FMUL R3, R76, UR4 ;  /* 0x000000044c037c20 */ /* 0x020fe40008400000 */
[----:B------:R-:W4:Y:S04]  /*40980*/  LDL.LU R76, [R1+0x728] ;  /* 0x00072800014c7983 */ /* 0x000f280000300800 */
[----:B------:R-:W5:Y:S01]  /*40990*/  LDL.LU R81, [R1+0x72c] ;  /* 0x00072c0001517983 */ /* 0x000f620000300800 */
[----:B-1----:R-:W-:Y:S01]  /*409a0*/  F2FP.SATFINITE.E4M3.F32.PACK_AB_MERGE_C R31, RZ, R3, RZ ;  /* 0x00000003ff1f723e */ /* 0x002fe200048070ff */
[----:B------:R-:W-:Y:S02]  /*409b0*/  FMUL R3, R79, UR4 ;  /* 0x000000044f037c20 */ /* 0x000fe40008400000 */
[----:B------:R-:W5:Y:S04]  /*409c0*/  LDL.LU R80, [R1+0x730] ;  /* 0x0007300001507983 */ /* 0x000f680000300800 */
[----:B------:R0:W-:Y:S02]  /*409d0*/  @!P0 STG.E.U8 desc[UR8][R26.64+0xa9], R35 ;  /* 0x0000a9231a008986 */ /* 0x0001e4000c101108 */
[----:B0-----:R-:W-:Y:S01]  /*409e0*/  F2FP.SATFINITE.E4M3.F32.PACK_AB_MERGE_C R27, RZ, R3, RZ ;  /* 0x00000003ff1b723e */ /* 0x001fe200048070ff */
[----:B------:R-:W-:-:S02]  /*409f0*/  FMUL R3, R75, UR4 ;  /* 0x000000044b037c20 */ /* 0x000fc40008400000 */
[----:B------:R-:W5:Y:S01]  /*40a00*/  LDL.LU R75, [R1+0x734] ;  /* 0x00073400014b7983 */ /* 0x000f620000300800 */
[----:B------:R-:W-:Y:S02]  /*40a10*/  ISETP.NE.AND P2, PT, R68, RZ, PT ;  /* 0x000000ff4400720c */ /* 0x000fe40003f45270 */
[----:B------:R-:W-:-:S11]  /*40a20*/  ISETP.NE.AND P1, PT, R66, RZ, PT ;  /* 0x000000ff4200720c */ /* 0x000fd60003f25270 */
[----:B------:R-:W0:Y:S01]  /*40a30*/  @!P2 LDC.64 R32, c[0x0][0x5c0] ;  /* 0x00017000ff20ab82 */ /* 0x000e220000000a00 */
[----:B------:R-:W-:Y:S02]  /*40a40*/  ISETP.NE.AND P6, PT, R67, RZ, PT ;  /* 0x000000ff4300720c */ /* 0x000fe40003fc5270 */
[----:B------:R-:W-:Y:S01]  /*40a50*/  ISETP.NE.AND P5, PT, R69, RZ, PT ;  /* 0x000000ff4500720c */ /* 0x000fe20003fa5270 */
[----:B------:R-:W-:Y:S10]  /*40a60*/  @!P1 STG.E.U8 desc[UR8][R22.64+0xa0], R37 ;  /* 0x0000a02516009986 */ /* 0x000ff4000c101108 */
[----:B------:R1:W-:Y:S01]  /*40a70*/  @!P6 STG.E.U8 desc[UR8][R20.64+0xa1], R31 ;  /* 0x0000a11f1400e986 */ /* 0x0003e2000c101108 */
[----:B0-----:R-:W-:-:S05]  /*40a80*/  @!P2 IADD3 R28, P6, R45, R32, RZ ;  /* 0x000000202d1ca210 */ /* 0x001fca0007fde0ff */
[----:B------:R-:W-:Y:S02]  /*40a90*/  @!P2 IMAD.X R29, R38, 0x1, R33, P6 ;  /* 0x00000001261da824 */ /* 0x000fe400030e0621 */
[----:B------:R-:W0:Y:S01]  /*40aa0*/  @!P5 LDC.64 R32, c[0x0][0x5c0] ;  /* 0x00017000ff20db82 */ /* 0x000e220000000a00 */
[----:B------:R-:W-:Y:S02]  /*40ab0*/  ISETP.NE.AND P4, PT, R70, RZ, PT ;  /* 0x000000ff4600720c */ /* 0x000fe40003f85270 */
[----:B-1----:R-:W-:Y:S01]  /*40ac0*/  F2FP.SATFINITE.E4M3.F32.PACK_AB_MERGE_C R31, RZ, R3, RZ ;  /* 0x00000003ff1f723e */ /* 0x002fe200048070ff */
[----:B------:R1:W-:Y:S01]  /*40ad0*/  @!P2 STG.E.U8 desc[UR8][R28.64+0xa0], R27 ;  /* 0x0000a01b1c00a986 */ /* 0x0003e2000c101108 */
[----:B0-----:R-:W-:-:S05]  /*40ae0*/  @!P5 IADD3 R22, P6, R47, R32, RZ ;  /* 0x000000202f16d210 */ /* 0x001fca0007fde0ff */
[----:B------:R-:W-:-:S05]  /*40af0*/  @!P5 IMAD.X R23, R40, 0x1, R33, P6 ;  /* 0x000000012817d824 */ /* 0x000fca00030e0621 */
[----:B------:R0:W-:Y:S01]  /*40b00*/  @!P5 STG.E.U8 desc[UR8][R22.64+0xa1], R31 ;  /* 0x0000a11f1600d986 */ /* 0x0001e2000c101108 */
[----:B------:R-:W-:Y:S02]  /*40b10*/  ISETP.NE.AND P5, PT, R62, RZ, PT ;  /* 0x000000ff3e00720c */ /* 0x000fe40003fa5270 */
[----:B------:R-:W-:-:S11]  /*40b20*/  ISETP.NE.AND P6, PT, R71, RZ, PT ;  /* 0x000000ff4700720c */ /* 0x000fd60003fc5270 */
[----:B-1----:R-:W1:Y:S01]  /*40b30*/  @!P5 LDC.64 R28, c[0x0][0x5c0] ;  /* 0x00017000ff1cdb82 */ /* 0x002e620000000a00 */
[----:B--2---:R-:W-:Y:S02]  /*40b40*/  FMUL R3, R78, UR4 ;  /* 0x000000044e037c20 */ /* 0x004fe40008400000 */
[----:B------:R-:W2:Y:S03]  /*40b50*/  LDL.LU R78, [R1+0x738] ;  /* 0x00073800014e7983 */ /* 0x000ea60000300800 */
[----:B------:R-:W-:-:S05]  /*40b60*/  F2FP.SATFINITE.E4M3.F32.PACK_AB_MERGE_C R33, RZ, R3, RZ ;  /* 0x00000003ff21723e */ /* 0x000fca00048070ff */
[----:B------:R1:W-:Y:S01]  /*40b70*/  @!P4 STG.E.U8 desc[UR8][R18.64+0xa8], R33 ;  /* 0x0000a8211200c986 */ /* 0x0003e2000c101108 */
[----:B------:R-:W-:-:S13]  /*40b80*/  ISETP.NE.AND P4, PT, R63, RZ, PT ;  /* 0x000000ff3f00720c */ /* 0x000fda0003f85270 */
[----:B------:R-:W0:Y:S01]  /*40b90*/  @!P4 LDC.64 R20, c[0x0][0x5c0] ;  /* 0x00017000ff14cb82 */ /* 0x000e220000000a00 */
[----:B---3--:R-:W-:Y:S02]  /*40ba0*/  FMUL R3, R77, UR4 ;  /* 0x000000044d037c20 */ /* 0x008fe40008400000 */
[----:B------:R-:W3:Y:S03]  /*40bb0*/  LDL.LU R77, [R1+0x73c] ;  /* 0x00073c00014d7983 */ /* 0x000ee60000300800 */
[----:B------:R-:W-:Y:S01]  /*40bc0*/  F2FP.SATFINITE.E4M3.F32.PACK_AB_MERGE_C R27, RZ, R3, RZ ;  /* 0x00000003ff1b723e */ /* 0x000fe200048070ff */
[----:B------:R-:W3:Y:S04]  /*40bd0*/  LDL.LU R79, [R1+0x740] ;  /* 0x00074000014f7983 */ /* 0x000ee80000300800 */
[----:B------:R1:W-:Y:S01]  /*40be0*/  @!P6 STG.E.U8 desc[UR8][R16.64+0xa9], R27 ;  /* 0x0000a91b1000e986 */ /* 0x0003e2000c101108 */
[----:B0-----:R-:W-:Y:S01]  /*40bf0*/  @!P4 IADD3 R20, P6, R49, R20, RZ ;  /* 0x000000143114c210 */ /* 0x001fe20007fde0ff */
[----:B----4-:R-:W-:-:S02]  /*40c00*/  FMUL R3, R76, UR4 ;  /* 0x000000044c037c20 */ /* 0x010fc40008400000 */
[----:B------:R-:W4:Y:S03]  /*40c10*/  LDL.LU R76, [R1+0x744] ;  /* 0x00074400014c7983 */ /* 0x000f260000300800 */
[----:B------:R-:W-:Y:S01]  /*40c20*/  F2FP.SATFINITE.E4M3.F32.PACK_AB_MERGE_C R23, RZ, R3, RZ ;  /* 0x00000003ff17723e */ /* 0x000fe200048070ff */
[----:B-----5:R-:W-:Y:S01]  /*40c30*/  FMUL R3, R81, UR4 ;  /* 0x0000000451037c20 */ /* 0x020fe20008400000 */
[----:B------:R-:W-:Y:S01]  /*40c40*/  @!P4 IMAD.X R21, R42, 0x1, R21, P6 ;  /* 0x000000012a15c824 */ /* 0x000fe200030e0615 */
[----:B-1----:R-:W-:-:S03]  /*40c50*/  @!P5 IADD3 R18, P6, R51, R28, RZ ;  /* 0x0000001c3312d210 */ /* 0x002fc60007fde0ff */
[----:B------:R-:W-:Y:S01]  /*40c60*/  F2FP.SATFINITE.E4M3.F32.PACK_AB_MERGE_C R27, RZ, R3, RZ ;  /* 0x00000003ff1b723e */ /* 0x000fe200048070ff */
[----:B------:R-:W-:Y:S01]  /*40c70*/  FMUL R3, R80, UR4 ;  /* 0x0000000450037c20 */ /* 0x000fe20008400000 */
[----:B------:R-:W-:-:S04]  /*40c80*/  @!P5 IMAD.X R19, R44, 0x1, R29, P6 ;  /* 0x000000012c13d824 */ /* 0x000fc800030e061d */
[----:B------:R-:W-:Y:S01]  /*40c90*/  F2FP.SATFINITE.E4M3.F32.PACK_AB_MERGE_C R29, RZ, R3, RZ ;  /* 0x00000003ff1d723e */ /* 0x000fe200048070ff */
[----:B------:R-:W-:Y:S02]  /*40ca0*/  FMUL R3, R75, UR4 ;  /* 0x000000044b037c20 */ /* 0x000fe40008400000 */
[----:B------:R-:W5:Y:S01]  /*40cb0*/  LDL.LU R75, [R1+0x748] ;  /* 0x00074800014b7983 */ /* 0x000f620000300800 */
[----:B------:R-:W-:-:S03]  /*40cc0*/  ISETP.NE.AND P2, PT, R61, RZ, PT ;  /* 0x000000ff3d00720c */ /* 0x000fc60003f45270 */
[----:B------:R0:W-:Y:S01]  /*40cd0*/  @!P4 STG.E.U8 desc[UR8][R20.64+0xa8], R23 ;  /* 0x0000a8171400c986 */ /* 0x0001e2000c101108 */
[----:B------:R-:W-:-:S03]  /*40ce0*/  ISETP.NE.AND P4, PT, R64, RZ, PT ;  /* 0x000000ff4000720c */ /* 0x000fc60003f85270 */
[----:B------:R1:W-:Y:S01]  /*40cf0*/  @!P5 STG.E.U8 desc[UR8][R18.64+0xa9], R27 ;  /* 0x0000a91b1200d986 */ /* 0x0003e2000c101108 */
[----:B------:R-:W-:-:S05]  /*40d00*/  ISETP.NE.AND P5, PT, R72, RZ, PT ;  /* 0x000000ff4800720c */ /* 0x000fca0003fa5270 */
[----:B------:R-:W1:Y:S01]  /*40d10*/  @!P2 LDC.64 R16, c[0x0][0x5c0] ;  /* 0x00017000ff10ab82 */ /* 0x000e620000000a00 */
[----:B0-----:R-:W-:-:S07]  /*40d20*/  F2FP.SATFINITE.E4M3.F32.PACK_AB_MERGE_C R21, RZ, R3, RZ ;  /* 0x00000003ff15723e */ /* 0x001fce00048070ff */
[----:B------:R-:W-:Y:S04]  /*40d30*/  @!P5 STG.E.U8 desc[UR8][R14.64+0xa0], R29 ;  /* 0x0000a01d0e00d986 */ /* 0x000fe8000c101108 */
[----:B------:R0:W-:Y:S01]  /*40d40*/  @!P4 STG.E.U8 desc[UR8][R12.64+0xa1], R21 ;  /* 0x0000a1150c00c986 */ /* 0x0001e2000c101108 */
[----:B-1----:R-:W-:-:S05]  /*40d50*/  @!P2 IADD3 R16, P5, R53, R16, RZ ;  /* 0x000000103510a210 */ /* 0x002fca0007fbe0ff */
[----:B------:R-:W-:Y:S02]  /*40d60*/  @!P2 IMAD.X R17, R46, 0x1, R17, P5 ;  /* 0x000000012e11a824 */ /* 0x000fe400028e0611 */
[----:B--2---:R-:W-:Y:S02]  /*40d70*/  FMUL R3, R78, UR4 ;  /* 0x000000044e037c20 */ /* 0x004fe40008400000 */
[----:B------:R-:W2:Y:S03]  /*40d80*/  LDL.LU R78, [R1+0x74c] ;  /* 0x00074c00014e7983 */ /* 0x000ea60000300800 */
[----:B------:R-:W-:-:S05]  /*40d90*/  F2FP.SATFINITE.E4M3.F32.PACK_AB_MERGE_C R19, RZ, R3, RZ ;  /* 0x00000003ff13723e */ /* 0x000fca00048070ff */
[----:B------:R1:W-:Y:S01]  /*40da0*/  @!P2 STG.E.U8 desc[UR8][R16.64+0xa0], R19 ;  /* 0x0000a0131000a986 */ /* 0x0003e2000c101108 */
[----:B---3--:R-:W-:-:S03]  /*40db0*/  FMUL R3, R77, UR4 ;  /* 0x000000044d037c20 */ /* 0x008fc60008400000 */
[----:B------:R-:W3:Y:S02]  /*40dc0*/  LDL.LU R77, [R1+0x750] ;  /* 0x00075000014d7983 */ /* 0x000ee40000300800 */
[----:B0-----:R-:W-:Y:S01]  /*40dd0*/  F2FP.SATFINITE.E4M3.F32.PACK_AB_MERGE_C R21, RZ, R3, RZ ;  /* 0x00000003ff15723e */ /* 0x001fe200048070ff */
[----:B------:R-:W-:Y:S01]  /*40de0*/  FMUL R3, R79, UR4 ;  /* 0x000000044f037c20 */ /* 0x000fe20008400000 */
[----:B----4-:R-:W-:Y:S02]  /*40df0*/  FMUL R12, R76, UR4 ;  /* 0x000000044c0c7c20 */ /* 0x010fe40008400000 */
[----:B------:R-:W4:Y:S02]  /*40e00*/  LDL.LU R76, [R1+0x754] ;  /* 0x00075400014c7983 */ /* 0x000f240000300800 */
[----:B-1----:R-:W-:Y:S01]  /*40e10*/  F2FP.SATFINITE.E4M3.F32.PACK_AB_MERGE_C R17, RZ, R3, RZ ;  /* 0x00000003ff11723e */ /* 0x002fe200048070ff */
[----:B-----5:R-:W-:Y:S02]  /*40e20*/  FMUL R3, R75, UR4 ;  /* 0x000000044b037c20 */ /* 0x020fe40008400000 */
[----:B------:R-:W5:Y:S01]  /*40e30*/  LDL.LU R75, [R1+0x758] ;  /* 0x00075800014b7983 */ /* 0x000f620000300800 */
[----:B------:R-:W-:-:S13]  /*40e40*/  ISETP.NE.AND P1, PT, R60, RZ, PT ;  /* 0x000000ff3c00720c */ /* 0x000fda0003f25270 */
[----:B------:R-:W0:Y:S01]  /*40e50*/  @!P1 LDC.64 R22, c[0x0][0x5c0] ;  /* 0x00017000ff169b82 */ /* 0x000e220000000a00 */
[----:B------:R-:W-:Y:S02]  /*40e60*/  ISETP.NE.AND P0, PT, R58, RZ, PT ;  /* 0x000000ff3a00720c */ /* 0x000fe40003f05270 */
[----:B------:R-:W-:Y:S02]  /*40e70*/  ISETP.NE.AND P3, PT, R56, RZ, PT ;  /* 0x000000ff3800720c */ /* 0x000fe40003f65270 */
[----:B------:R-:W-:Y:S02]  /*40e80*/  ISETP.NE.AND P4, PT, R65, RZ, PT ;  /* 0x000000ff4100720c */ /* 0x000fe40003f85270 */
[----:B------:R-:W-:-:S09]  /*40e90*/  ISETP.NE.AND P5, PT, R73, RZ, PT ;  /* 0x000000ff4900720c */ /* 0x000fd20003fa5270 */
[----:B------:R-:W1:Y:S01]  /*40ea0*/  @!P3 LDC.64 R26, c[0x0][0x5c0] ;  /* 0x00017000ff1abb82 */ /* 0x000e620000000a00 */
[----:B0-----:R-:W-:-:S05]  /*40eb0*/  @!P1 IADD3 R14, P2, R55, R22, RZ ;  /* 0x00000016370e9210 */ /* 0x001fca0007f5e0ff */
[----:B------:R-:W-:Y:S02]  /*40ec0*/  @!P1 IMAD.X R15, R48, 0x1, R23, P2 ;  /* 0x00000001300f9824 */ /* 0x000fe400010e0617 */
[----:B------:R-:W0:Y:S01]  /*40ed0*/  @!P0 LDC.64 R22, c[0x0][0x5c0] ;  /* 0x00017000ff168b82 */ /* 0x000e220000000a00 */
[----:B------:R-:W-:Y:S02]  /*40ee0*/  ISETP.NE.AND P6, PT, R74, RZ, PT ;  /* 0x000000ff4a00720c */ /* 0x000fe40003fc5270 */
[----:B------:R1:W-:Y:S01]  /*40ef0*/  @!P1 STG.E.U8 desc[UR8][R14.64+0xa1], R21 ;  /* 0x0000a1150e009986 */ /* 0x0003e2000c101108 */
[----:B------:R-:W-:Y:S02]  /*40f00*/  F2FP.SATFINITE.E4M3.F32.PACK_AB_MERGE_C R19, RZ, R12, RZ ;  /* 0x0000000cff13723e */ /* 0x000fe400048070ff */
[----:B------:R-:W-:Y:S01]  /*40f10*/  ISETP.LT.OR P1, PT, R24, 0xa1, !P4 ;  /* 0x000000a11800780c */ /* 0x000fe20006721670 */
[----:B------:R-:W-:Y:S01]  /*40f20*/  @!P5 STG.E.U8 desc[UR8][R10.64+0xa8], R17 ;  /* 0x0000a8110a00d986 */ /* 0x000fe2000c101108 */
[----:B-1----:R-:W-:-:S02]  /*40f30*/  F2FP.SATFINITE.E4M3.F32.PACK_AB_MERGE_C R21, RZ, R3, RZ ;  /* 0x00000003ff15723e */ /* 0x002fc400048070ff */
[----:B0-----:R-:W-:-:S05]  /*40f40*/  @!P0 IADD3 R12, P2, R57, R22, RZ ;  /* 0x00000016390c8210 */ /* 0x001fca0007f5e0ff */
[----:B------:R-:W-:Y:S01]  /*40f50*/  @!P0 IMAD.X R13, R50, 0x1, R23, P2 ;  /* 0x00000001320d8824 */ /* 0x000fe200010e0617 */
[----:B------:R-:W-:Y:S01]  /*40f60*/  ISETP.LT.OR P2, PT, R24, 0xa2, !P4 ;  /* 0x000000a21800780c */ /* 0x000fe20006741670 */
[----:B------:R0:W-:Y:S02]  /*40f70*/  @!P6 STG.E.U8 desc[UR8][R8.64+0xa9], R19 ;  /* 0x0000a9130800e986 */ /* 0x0001e4000c101108 */
[----:B------:R-:W1:Y:S02]  /*40f80*/  @!P1 LDC.64 R22, c[0x0][0x5c0] ;  /* 0x00017000ff169b82 */ /* 0x000e640000000a00 */
[----:B------:R2:W-:Y:S01]  /*40f90*/  @!P0 STG.E.U8 desc[UR8][R12.64+0xa8], R21 ;  /* 0x0000a8150c008986 */ /* 0x0005e2000c101108 */
[----:B------:R-:W-:-:S05]  /*40fa0*/  @!P3 IADD3 R14, P0, R59, R26, RZ ;  /* 0x0000001a3b0eb210 */ /* 0x000fca0007f1e0ff */
[----:B------:R-:W-:Y:S02]  /*40fb0*/  @!P3 IMAD.X R15, R52, 0x1, R27, P0 ;  /* 0x00000001340fb824 */ /* 0x000fe400000e061b */
[----:B------:R-:W1:Y:S01]  /*40fc0*/  @!P2 LDC.64 R26, c[0x0][0x5c0] ;  /* 0x00017000ff1aab82 */ /* 0x000e620000000a00 */
[--C-:B0-----:R-:W-:Y:S02]  /*40fd0*/  @!P1 IMAD.MOV.U32 R8, RZ, RZ, R6.reuse ;  /* 0x000000ffff089224 */ /* 0x101fe400078e0006 */
[----:B------:R-:W-:Y:S02]  /*40fe0*/  @!P1 IMAD.MOV.U32 R9, RZ, RZ, R25 ;  /* 0x000000ffff099224 */ /* 0x000fe400078e0019 */
[----:B------:R-:W-:Y:S02]  /*40ff0*/  @!P2 IMAD.MOV.U32 R10, RZ, RZ, R6 ;  /* 0x000000ffff0aa224 */ /* 0x000fe400078e0006 */
[----:B------:R-:W-:-:S04]  /*41000*/  @!P1 IMAD.WIDE.U32 R8, R4, 0x180, R8 ;  /* 0x0000018004089825 */ /* 0x000fc800078e0008 */
[----:B------:R-:W-:Y:S02]  /*41010*/  @!P2 IMAD.MOV.U32 R11, RZ, RZ, R25 ;  /* 0x000000ffff0ba224 */ /* 0x000fe400078e0019 */
[----:B--2---:R-:W-:Y:S01]  /*41020*/  @!P1 IMAD R12, R5, 0x180, RZ ;  /* 0x00000180050c9824 */ /* 0x004fe200078e02ff */
[----:B------:R-:W-:Y:S01]  /*41030*/  ISETP.LT.OR P0, PT, R24, 0xa9, !P4 ;  /* 0x000000a91800780c */ /* 0x000fe20006701670 */
[----:B------:R-:W-:Y:S01]  /*41040*/  @!P2 IMAD.WIDE.U32 R10, R4, 0x180, R10 ;  /* 0x00000180040aa825 */ /* 0x000fe200078e000a */
[----:B------:R-:W-:Y:S02]  /*41050*/  ISETP.LT.OR P4, PT, R24, 0xaa, !P4 ;  /* 0x000000aa1800780c */ /* 0x000fe40006781670 */
[----:B------:R-:W-:-:S09]  /*41060*/  LOP3.LUT P6, RZ, R0, 0x400000, RZ, 0xc0, !PT ;  /* 0x0040000000ff7812 */ /* 0x000fd200078cc0ff */
[----:B------:R-:W0:Y:S08]  /*41070*/  @!P0 LDC.64 R18, c[0x0][0x5c0] ;  /* 0x00017000ff128b82 */ /* 0x000e300000000a00 */
[----:B------:R-:W2:Y:S01]  /*41080*/  @!P4 LDC.64 R20, c[0x0][0x5c0] ;  /* 0x00017000ff14cb82 */ /* 0x000ea20000000a00 */
[----:B------:R-:W-:Y:S01]  /*41090*/  BSSY B1, `(.L_x_123) ;  /* 0x000001e000017945 */ /* 0x000fe20003800000 */
[----:B------:R-:W-:-:S05]  /*410a0*/  FMUL R3, R78, UR4 ;  /* 0x000000044e037c20 */ /* 0x000fca0008400000 */
[----:B------:R-:W-:-:S05]  /*410b0*/  F2FP.SATFINITE.E4M3.F32.PACK_AB_MERGE_C R17, RZ, R3, RZ ;  /* 0x00000003ff11723e */ /* 0x000fca00048070ff */
[----:B------:R4:W-:Y:S01]  /*410c0*/  @!P3 STG.E.U8 desc[UR8][R14.64+0xa9], R17 ;  /* 0x0000a9110e00b986 */ /* 0x0009e2000c101108 */
[----:B-1----:R-:W-:-:S04]  /*410d0*/  @!P1 IADD3 R8, P3, R8, R22, RZ ;  /* 0x0000001608089210 */ /* 0x002fc80007f7e0ff */
[----:B------:R-:W-:Y:S01]  /*410e0*/  @!P1 IADD3.X R9, R23, R9, R12, P3, !PT ;  /* 0x0000000917099210 */ /* 0x000fe20001ffe40c */
[----:B------:R-:W-:Y:S01]  /*410f0*/  @!P2 IMAD R12, R5, 0x180, RZ ;  /* 0x00000180050ca824 */ /* 0x000fe200078e02ff */
[----:B------:R-:W-:-:S04]  /*41100*/  @!P2 IADD3 R10, P3, R10, R26, RZ ;  /* 0x0000001a0a0aa210 */ /* 0x000fc80007f7e0ff */
[----:B------:R-:W-:Y:S01]  /*41110*/  @!P2 IADD3.X R11, R27, R11, R12, P3, !PT ;  /* 0x0000000b1b0ba210 */ /* 0x000fe20001ffe40c */
[----:B---3--:R-:W-:-:S05]  /*41120*/  FMUL R3, R77, UR4 ;  /* 0x000000044d037c20 */ /* 0x008fca0008400000 */
[----:B------:R-:W-:-:S05]  /*41130*/  F2FP.SATFINITE.E4M3.F32.PACK_AB_MERGE_C R13, RZ, R3, RZ ;  /* 0x00000003ff0d723e */ /* 0x000fca00048070ff */
[----:B------:R1:W-:Y:S01]  /*41140*/  @!P1 STG.E.U8 desc[UR8][R8.64+0xa0], R13 ;  /* 0x0000a00d08009986 */ /* 0x0003e2000c101108 */
[----:B------:R-:W-:Y:S01]  /*41150*/  ISETP.LT.OR P1, PT, R24, 0xa1, !P6 ;  /* 0x000000a11800780c */ /* 0x000fe20007721670 */
[----:B----4-:R-:W-:-:S05]  /*41160*/  FMUL R3, R76, UR4 ;  /* 0x000000044c037c20 */ /* 0x010fca0008400000 */
[----:B------:R-:W-:-:S05]  /*41170*/  F2FP.SATFINITE.E4M3.F32.PACK_AB_MERGE_C R15, RZ, R3, RZ ;  /* 0x00000003ff0f723e */ /* 0x000fca00048070ff */
[----:B------:R1:W-:Y:S01]  /*41180*/  @!P2 STG.E.U8 desc[UR8][R10.64+0xa1], R15 ;  /* 0x0000a10f0a00a986 */ /* 0x0003e2000c101108 */
[----:B-----5:R-:W-:-:S05]  /*41190*/  FMUL R3, R75, UR4 ;  /* 0x000000044b037c20 */ /* 0x020fca0008400000 */
[----:B------:R-:W-:Y:S01]  /*411a0*/  F2FP.SATFINITE.E4M3.F32.PACK_AB_MERGE_C R3, RZ, R3, RZ ;  /* 0x00000003ff03723e */ /* 0x000fe200048070ff */
[----:B012---:R-:W-:Y:S06]  /*411b0*/  @P1 BRA `(.L_x_124) ;  /* 0x00000000002c1947 */ /* 0x007fec0003800000 */
        /* <DEDUP_REMOVED lines=11> */
.L_x_124:
[----:B------:R-:W-:Y:S05]  /*41270*/  BSYNC B1 ;  /* 0x0000000000017941 */ /* 0x000fea0003800000 */
.L_x_123:
[----:B0-----:R-:W2:Y:S04]  /*41280*/  LDL.LU R8, [R1+0x760] ;  /* 0x0007600001087983 */ /* 0x001ea80000300800 */
[----:B------:R-:W3:Y:S04]  /*41290*/  LDL.LU R16, [R1+0x764] ;  /* 0x0007640001107983 */ /* 0x000ee80000300800 */
[----:B------:R-:W4:Y:S01]  /*412a0*/  LDL.LU R3, [R1+0x75c] ;  /* 0x00075c0001037983 */ /* 0x000f220000300800 */
[--C-:B------:R-:W-:Y:S01]  /*412b0*/  @!P0 IMAD.MOV.U32 R9, RZ, RZ, R25.reuse ;  /* 0x000000ffff098224 */ /* 0x100fe200078e0019 */
[----:B------:R-:W-:Y:S01]  /*412c0*/  ISETP.LT.OR P1, PT, R24, 0xa2, !P6 ;  /* 0x000000a21800780c */ /* 0x000fe20007721670 */
[----:B------:R-:W-:Y:S01]  /*412d0*/  @!P4 IMAD.MOV.U32 R10, RZ, RZ, R6 ;  /* 0x000000ffff0ac224 */ /* 0x000fe200078e0006 */
[----:B------:R-:W-:Y:S01]  /*412e0*/  BSSY B1, `(.L_x_125) ;  /* 0x000001d000017945 */ /* 0x000fe20003800000 */
[----:B------:R-:W-:-:S02]  /*412f0*/  @!P4 IMAD.MOV.U32 R11, RZ, RZ, R25 ;  /* 0x000000ffff0bc224 */ /* 0x000fc400078e0019 */
[----:B------:R-:W-:Y:S02]  /*41300*/  @!P4 IMAD R15, R5, 0x180, RZ ;  /* 0x00000180050fc824 */ /* 0x000fe400078e02ff */
[----:B------:R-:W-:-:S04]  /*41310*/  @!P4 IMAD.WIDE.U32 R12, R4, 0x180, R10 ;  /* 0x00000180040cc825 */ /* 0x000fc800078e000a */
[----:B------:R-:W-:Y:S01]  /*41320*/  @!P0 IMAD R11, R5, 0x180, RZ ;  /* 0x00000180050b8824 */ /* 0x000fe200078e02ff */
[----:B------:R-:W-:-:S04]  /*41330*/  @!P4 IADD3 R12, P3, R12, R20, RZ ;  /* 0x000000140c0cc210 */ /* 0x000fc80007f7e0ff */
[----:B------:R-:W-:Y:S01]  /*41340*/  @!P4 IADD3.X R13, R21, R13, R15, P3, !PT ;  /* 0x0000000d150dc210 */ /* 0x000fe20001ffe40f */
[----:B--2---:R-:W-:Y:S01]  /*41350*/  FMUL R14, R8, UR4 ;  /* 0x00000004080e7c20 */ /* 0x004fe20008400000 */
[----:B------:R-:W-:-:S04]  /*41360*/  @!P0 IMAD.MOV.U32 R8, RZ, RZ, R6 ;  /* 0x000000ffff088224 */ /* 0x000fc800078e0006 */
[----:B------:R-:W-:Y:S01]  /*41370*/  @!P0 IMAD.WIDE.U32 R8, R4, 0x180, R8 ;  /* 0x0000018004088825 */ /* 0x000fe200078e0008 */
[----:B------:R-:W-:-:S03]  /*41380*/  F2FP.SATFINITE.E4M3.F32.PACK_AB_MERGE_C R15, RZ, R14, RZ ;  /* 0x0000000eff0f723e */ /* 0x000fc600048070ff */
[----:B----4-:R-:W-:Y:S01]  /*41390*/  FMUL R3, R3, UR4 ;  /* 0x0000000403037c20 */ /* 0x010fe20008400000 */
[----:B------:R-:W-:Y:S01]  /*413a0*/  @!P0 IADD3 R10, P2, R8, R18, RZ ;  /* 0x00000012080a8210 */ /* 0x000fe20007f5e0ff */
[----:B---3--:R-:W-:-:S03]  /*413b0*/  FMUL R8, R16, UR4 ;  /* 0x0000000410087c20 */ /* 0x008fc60008400000 */
[----:B------:R-:W-:Y:S02]  /*413c0*/  F2FP.SATFINITE.E4M3.F32.PACK_AB_MERGE_C R3, RZ, R3, RZ ;  /* 0x00000003ff03723e */ /* 0x000fe400048070ff */
[----:B------:R-:W-:Y:S02]  /*413d0*/  @!P0 IADD3.X R11, R19, R9, R11, P2, !PT ;  /* 0x00000009130b8210 */ /* 0x000fe400017fe40b */
[----:B------:R-:W-:Y:S01]  /*413e0*/  F2FP.SATFINITE.E4M3.F32.PACK_AB_MERGE_C R17, RZ, R8, RZ ;  /* 0x00000008ff11723e */ /* 0x000fe200048070ff */
[----:B------:R-:W-:Y:S06]  /*413f0*/  @P1 BRA `(.L_x_126) ;  /* 0x00000000002c1947 */ /* 0x000fec0003800000 */
        /* <DEDUP_REMOVED lines=11> */
.L_x_126:
[----:B------:R-:W-:Y:S05]  /*414b0*/  BSYNC B1 ;  /* 0x0000000000017941 */ /* 0x000fea0003800000 */
.L_x_125:
[----:B0-----:R-:W2:Y:S04]  /*414c0*/  LDL.LU R3, [R1+0x768] ;  /* 0x0007680001037983 */ /* 0x001ea80000300800 */
[----:B------:R-:W3:Y:S01]  /*414d0*/  LDL.LU R8, [R1+0x76c] ;  /* 0x00076c0001087983 */ /* 0x000ee20000300800 */
[C---:B------:R-:W-:Y:S01]  /*414e0*/  ISETP.LT.OR P1, PT, R24.reuse, 0xa9, !P6 ;  /* 0x000000a91800780c */ /* 0x040fe20007721670 */
[----:B------:R-:W-:Y:S02]  /*414f0*/  BSSY B1, `(.L_x_127) ;  /* 0x0000012000017945 */ /* 0x000fe40003800000 */
[----:B------:R0:W-:Y:S01]  /*41500*/  @!P0 STG.E.U8 desc[UR8][R10.64+0xa8], R15 ;  /* 0x0000a80f0a008986 */ /* 0x0001e2000c101108 */
[----:B------:R-:W-:-:S03]  /*41510*/  ISETP.LT.OR P0, PT, R24, 0xaa, !P6 ;  /* 0x000000aa1800780c */ /* 0x000fc60007701670 */
[----:B------:R0:W-:Y:S01]  /*41520*/  @!P4 STG.E.U8 desc[UR8][R12.64+0xa9], R17 ;  /* 0x0000a9110c00c986 */ /* 0x0001e2000c101108 */
[----:B--2---:R-:W-:Y:S01]  /*41530*/  FMUL R3, R3, UR4 ;  /* 0x0000000403037c20 */ /* 0x004fe20008400000 */
[----:B---3--:R-:W-:-:S04]  /*41540*/  FMUL R14, R8, UR4 ;  /* 0x00000004080e7c20 */ /* 0x008fc80008400000 */
[----:B------:R-:W-:Y:S01]  /*41550*/  F2FP.SATFINITE.E4M3.F32.PACK_AB_MERGE_C R3, RZ, R3, RZ ;  /* 0x00000003ff03723e */ /* 0x000fe200048070ff */
[----:B0-----:R-:W-:Y:S06]  /*41560*/  @P1 BRA `(.L_x_128) ;  /* 0x0000000000281947 */ /* 0x001fec0003800000 */
[----:B------:R-:W-:Y:S01]  /*41570*/  IMAD.MOV.U32 R24, RZ, RZ, R6 ;  /* 0x000000ffff187224 */ /* 0x000fe200078e0006 */
[----:B------:R-:W-:Y:S01]  /*41580*/  ULDC.64 UR14, c[0x0][0x5c0] ;  /* 0x00017000000e7ab9 */ /* 0x000fe20000000a00 */
        /* <DEDUP_REMOVED lines=8> */
.L_x_128:
[----:B------:R-:W-:Y:S05]  /*41610*/  BSYNC B1 ;  /* 0x0000000000017941 */ /* 0x000fea0003800000 */
.L_x_127:
[----:B0-----:R-:W-:Y:S01]  /*41620*/  F2FP.SATFINITE.E4M3.F32.PACK_AB_MERGE_C R3, RZ, R14, RZ ;  /* 0x0000000eff03723e */ /* 0x001fe200048070ff */
[----:B------:R-:W-:Y:S06]  /*41630*/  @P0 BRA `(.L_x_42) ;  /* 0x0000000000280947 */ /* 0x000fec0003800000 */
        /* <DEDUP_REMOVED lines=10> */
.L_x_42:
[----:B------:R-:W-:Y:S05]  /*416e0*/  BSYNC B0 ;  /* 0x0000000000007941 */ /* 0x000fea0003800000 */
.L_x_38:
[----:B0-----:R-:W4:Y:S04]  /*416f0*/  LDL.LU R5, [R1+0x794] ;  /* 0x0007940001057983 */ /* 0x001f280000300800 */
[----:B------:R-:W4:Y:S01]  /*41700*/  LDL.LU R4, [R1+0x798] ;  /* 0x0007980001047983 */ /* 0x000f220000300800 */
[----:B------:R-:W-:Y:S01]  /*41710*/  ULDC UR14, c[0x0][0xc] ;  /* 0x00000300000e7ab9 */ /* 0x000fe20000000800 */
[----:B------:R-:W-:Y:S01]  /*41720*/  ULDC UR15, c[0x0][0x10] ;  /* 0x00000400000f7ab9 */ /* 0x000fe20000000800 */
[----:B--23-5:R-:W4:Y:S01]  /*41730*/  LDC R3, c[0x0][0x14] ;  /* 0x00000500ff037b82 */ /* 0x02cf220000000800 */
[----:B------:R-:W-:Y:S01]  /*41740*/  UIMAD.WIDE.U32 UR14, UR14, UR15, URZ ;  /* 0x0000000f0e0e72a5 */ /* 0x000fe2000f8e003f */
[----:B------:R0:W5:Y:S01]  /*41750*/  LDL R28, [R1+0x40] ;  /* 0x00004000011c7983 */ /* 0x0001620000100800 */
[----:B------:R-:W-:-:S04]  /*41760*/  UMOV UR13, 0xffffffff ;  /* 0xffffffff000d7882 */ /* 0x000fc80000000000 */
[----:B----4-:R-:W-:-:S04]  /*41770*/  IMAD.WIDE.U32 R4, R3, UR14, R4 ;  /* 0x0000000e03047c25 */ /* 0x010fc8000f8e0004 */
[----:B------:R-:W-:Y:S01]  /*41780*/  IMAD R3, R3, UR15, RZ ;  /* 0x0000000f03037c24 */ /* 0x000fe2000f8e02ff */
[----:B------:R-:W-:Y:S01]  /*41790*/  ULDC.64 UR14, c[0x0][0x650] ;  /* 0x00019400000e7ab9 */ /* 0x000fe20000000a00 */
[----:B------:R-:W-:Y:S01]  /*417a0*/  IMAD.MOV.U32 R21, RZ, RZ, R4 ;  /* 0x000000ffff157224 */ /* 0x000fe200078e0004 */
[----:B------:R-:W-:Y:S01]  /*417b0*/  ISETP.GE.U32.AND P0, PT, R4, UR14, PT ;  /* 0x0000000e04007c0c */ /* 0x000fe2000bf06070 */
[--C-:B-1----:R-:W-:Y:S01]  /*417c0*/  IMAD.IADD R22, R5, 0x1, R3.reuse ;  /* 0x0000000105167824 */ /* 0x102fe200078e0203 */
[----:B------:R-:W-:Y:S01]  /*417d0*/  PRMT R3, RZ, 0x7610, R3 ;  /* 0x00007610ff037816 */ /* 0x000fe20000000003 */
[----:B------:R-:W-:Y:S02]  /*417e0*/  IMAD.MOV.U32 R5, RZ, RZ, -0x1 ;  /* 0xffffffffff057424 */ /* 0x000fe400078e00ff */
[----:B------:R-:W-:Y:S01]  /*417f0*/  IMAD.U32 R4, RZ, RZ, UR13 ;  /* 0x0000000dff047e24 */ /* 0x000fe2000f8e00ff */
[----:B------:R0:W-:Y:S01]  /*41800*/  STL [R1+0x794], R22 ;  /* 0x0007941601007387 */ /* 0x0001e20000100800 */
[----:B------:R-:W-:-:S03]  /*41810*/  ISETP.GE.U32.AND.EX P0, PT, R22, UR15, PT, P0 ;  /* 0x0000000f16007c0c */ /* 0x000fc6000bf06100 */
[----:B------:R0:W-:Y:S04]  /*41820*/  STL [R1+0x780], R5 ;  /* 0x0007800501007387 */ /* 0x0001e80000100800 */
[----:B------:R0:W-:Y:S04]  /*41830*/  STL [R1+0x798], R21 ;  /* 0x0007981501007387 */ /* 0x0001e80000100800 */
[----:B------:R0:W-:Y:S02]  /*41840*/  STL [R1+0x778], R4 ;  /* 0x0007780401007387 */ /* 0x0001e40000100800 */
[----:B------:R-:W-:Y:S05]  /*41850*/  @P0 BRA `(.L_x_129) ;  /* 0x0000000400840947 */ /* 0x000fea0003800000 */
[----:B------:R-:W1:Y:S01]  /*41860*/  S2R R16, SR_CTAID.X ;  /* 0x0000000000107919 */ /* 0x000e620000002500 */
[----:B------:R-:W2:Y:S01]  /*41870*/  LDC.64 R10, c[0x0][0x628] ;  /* 0x00018a00ff0a7b82 */ /* 0x000ea20000000a00 */
[----:B------:R-:W-:Y:S01]  /*41880*/  ULDC UR13, c[0x0][0x150] ;  /* 0x00005400000d7ab9 */ /* 0x000fe20000000800 */
[----:B------:R-:W-:Y:S01]  /*41890*/  IMAD.MOV.U32 R8, RZ, RZ, R21 ;  /* 0x000000ffff087224 */ /* 0x000fe200078e0015 */
[----:B------:R-:W3:Y:S01]  /*418a0*/  S2R R18, SR_CTAID.Y ;  /* 0x0000000000127919 */ /* 0x000ee20000002600 */
[----:B------:R-:W-:-:S04]  /*418b0*/  IMAD.MOV.U32 R9, RZ, RZ, R22 ;  /* 0x000000ffff097224 */ /* 0x000fc800078e0016 */
[----:B------:R-:W4:Y:S08]  /*418c0*/  LDC R19, c[0x0][0x144] ;  /* 0x00005100ff137b82 */ /* 0x000f300000000800 */
[----:B------:R-:W0:Y:S08]  /*418d0*/  LDC R12, c[0x0][0x630] ;  /* 0x00018c00ff0c7b82 */ /* 0x000e300000000800 */
[----:B------:R-:W0:Y:S01]  /*418e0*/  LDC.64 R14, c[0x0][0x620] ;  /* 0x00018800ff0e7b82 */ /* 0x000e220000000a00 */
[----:B--2---:R-:W-:-:S04]  /*418f0*/  ISETP.NE.U32.AND P0, PT, R10, RZ, PT ;  /* 0x000000ff0a00720c */ /* 0x004fc80003f05070 */
[----:B------:R-:W-:Y:S02]  /*41900*/  ISETP.NE.AND.EX P0, PT, R11, RZ, PT, P0 ;  /* 0x000000ff0b00720c */ /* 0x000fe40003f05300 */
[----:B-1----:R-:W-:-:S05]  /*41910*/  I2FP.F32.U32 R3, R16 ;  /* 0x0000001000037245 */ /* 0x002fca0000201000 */
[----:B------:R-:W-:-:S04]  /*41920*/  FMUL R3, R3, UR13 ;  /* 0x0000000d03037c20 */ /* 0x000fc80008400000 */
[----:B------:R1:W2:Y:S02]  /*41930*/  F2I.U32.TRUNC.NTZ R17, R3 ;  /* 0x0000000300117305 */ /* 0x0002a4000020f000 */
[----:B---34-:R-:W-:Y:S05]  /*41940*/  @!P0 BRA `(.L_x_130) ;  /* 0x0000000000288947 */ /* 0x018fea0003800000 */
[----:B-1----:R-:W1:Y:S02]  /*41950*/  LDC R3, c[0x0][0x634] ;  /* 0x00018d00ff037b82 */ /* 0x002e640000000800 */
[----:B-1----:R-:W-:-:S05]  /*41960*/  IADD3 R3, P0, R21, R3, RZ ;  /* 0x0000000315037210 */ /* 0x002fca0007f1e0ff */
[----:B------:R-:W-:-:S04]  /*41970*/  IMAD.X R13, RZ, RZ, R22, P0 ;  /* 0x000000ffff0d7224 */ /* 0x000fc800000e0616 */
[----:B0-----:R-:W-:-:S04]  /*41980*/  IMAD.WIDE.U32 R4, R13, R10, RZ ;  /* 0x0000000a0d047225 */ /* 0x001fc800078e00ff */
[----:B------:R-:W-:-:S04]  /*41990*/  IMAD.WIDE.U32 R6, P0, R3, R11, R4 ;  /* 0x0000000b03067225 */ /* 0x000fc80007800004 */
[----:B------:R-:W-:-:S04]  /*419a0*/  IMAD.WIDE.U32 R4, R3, R10, RZ ;  /* 0x0000000a03047225 */ /* 0x000fc800078e00ff */
[----:B------:R-:W-:Y:S01]  /*419b0*/  IMAD.X R9, RZ, RZ, RZ, P0 ;  /* 0x000000ffff097224 */ /* 0x000fe200000e06ff */
[----:B------:R-:W-:Y:S01]  /*419c0*/  IADD3 RZ, P0, R5, R6, RZ ;  /* 0x0000000605ff7210 */ /* 0x000fe20007f1e0ff */
[----:B------:R-:W-:-:S04]  /*419d0*/  IMAD.MOV.U32 R8, RZ, RZ, R7 ;  /* 0x000000ffff087224 */ /* 0x000fc800078e0007 */
[----:B------:R-:W-:-:S08]  /*419e0*/  IMAD.WIDE.U32.X R8, R13, R11, R8, P0 ;  /* 0x0000000b0d087225 */ /* 0x000fd000000e0408 */
.L_x_130:
[-CC-:B0-----:R-:W-:Y:S01]  /*419f0*/  SHF.R.U64 R25, R8, R12.reuse, R9.reuse ;  /* 0x0000000c08197219 */ /* 0x181fe20000001209 */
[----:B------:R-:W0:Y:S01]  /*41a00*/  LDC.64 R26, c[0x0][0x640] ;  /* 0x00019000ff1a7b82 */ /* 0x000e220000000a00 */
[----:B-1----:R-:W-:Y:S01]  /*41a10*/  SHF.R.U32.HI R3, RZ, R12, R9 ;  /* 0x0000000cff037219 */ /* 0x002fe20000011609 */
[----:B------:R-:W-:Y:S01]  /*41a20*/  IMAD.MOV.U32 R4, RZ, RZ, R21 ;  /* 0x000000ffff047224 */ /* 0x000fe200078e0015 */
[----:B------:R-:W-:Y:S01]  /*41a30*/  IADD3 R7, P0, RZ, -R25, RZ ;  /* 0x80000019ff077210 */ /* 0x000fe20007f1e0ff */
[----:B------:R-:W-:Y:S01]  /*41a40*/  IMAD.MOV.U32 R5, RZ, RZ, R22 ;  /* 0x000000ffff057224 */ /* 0x000fe200078e0016 */
[----:B------:R-:W-:Y:S01]  /*41a50*/  ULDC UR13, c[0x0][0x154] ;  /* 0x00005500000d7ab9 */ /* 0x000fe20000000800 */
[----:B--2---:R-:W-:Y:S02]  /*41a60*/  IMAD.MOV R17, RZ, RZ, -R17 ;  /* 0x000000ffff117224 */ /* 0x004fe400078e0a11 */
[----:B------:R-:W1:Y:S01]  /*41a70*/  LDC R8, c[0x0][0x618] ;  /* 0x00018600ff087b82 */ /* 0x000e620000000800 */
[----:B------:R-:W-:-:S02]  /*41a80*/  IMAD.X R3, RZ, RZ, ~R3, P0 ;  /* 0x000000ffff037224 */ /* 0x000fc400000e0e03 */
[----:B------:R-:W-:-:S04]  /*41a90*/  IMAD.WIDE.U32 R4, R7, R14, R4 ;  /* 0x0000000e07047225 */ /* 0x000fc800078e0004 */
[----:B------:R-:W-:Y:S01]  /*41aa0*/  IMAD R6, R3, R14, RZ ;  /* 0x0000000e03067224 */ /* 0x000fe200078e02ff */
[----:B------:R-:W2:Y:S01]  /*41ab0*/  LDC R20, c[0x0][0x608] ;  /* 0x00018200ff147b82 */ /* 0x000ea20000000800 */
[----:B------:R-:W-:Y:S02]  /*41ac0*/  IMAD R22, R19, R17, R16 ;  /* 0x0000001113167224 */ /* 0x000fe400078e0210 */
[----:B------:R-:W-:Y:S02]  /*41ad0*/  IMAD R3, R7, R15, R6 ;  /* 0x0000000f07037224 */ /* 0x000fe400078e0206 */
[----:B------:R-:W-:Y:S02]  /*41ae0*/  IMAD.MOV.U32 R7, RZ, RZ, 0x1 ;  /* 0x00000001ff077424 */ /* 0x000fe400078e00ff */
[----:B------:R-:W-:Y:S01]  /*41af0*/  IMAD.IADD R3, R5, 0x1, R3 ;  /* 0x0000000105037824 */ /* 0x000fe200078e0203 */
[----:B------:R-:W3:Y:S01]  /*41b00*/  LDC R24, c[0x0][0x658] ;  /* 0x00019600ff187b82 */ /* 0x000ee20000000800 */
[----:B------:R-:W-:-:S02]  /*41b10*/  I2FP.F32.U32 R5, R18 ;  /* 0x0000001200057245 */ /* 0x000fc40000201000 */
[----:B0-----:R-:W-:-:S03]  /*41b20*/  ISETP.NE.U32.AND P0, PT, R26, RZ, PT ;  /* 0x000000ff1a00720c */ /* 0x001fc60003f05070 */
[----:B------:R-:W-:Y:S01]  /*41b30*/  FMUL R6, R5, UR13 ;  /* 0x0000000d05067c20 */ /* 0x000fe20008400000 */
[----:B------:R-:W-:Y:S01]  /*41b40*/  ISETP.NE.AND.EX P0, PT, R27, RZ, PT, P0 ;  /* 0x000000ff1b00720c */ /* 0x000fe20003f05300 */
[----:B------:R-:W0:Y:S01]  /*41b50*/  LDC R15, c[0x0][0x148] ;  /* 0x00005200ff0f7b82 */ /* 0x000e220000000800 */
[-CC-:B-1----:R-:W-:Y:S01]  /*41b60*/  SHF.R.U64 R12, R4, R8.reuse, R3.reuse ;  /* 0x00000008040c7219 */ /* 0x182fe20000001203 */
[----:B------:R1:W4:Y:S01]  /*41b70*/  F2I.U32.TRUNC.NTZ R14, R6 ;  /* 0x00000006000e7305 */ /* 0x000322000020f000 */
[----:B------:R-:W-:Y:S01]  /*41b80*/  SHF.R.U32.HI R3, RZ, R8, R3 ;  /* 0x00000008ff037219 */ /* 0x000fe20000011603 */
[----:B------:R-:W-:-:S04]  /*41b90*/  IMAD.MOV.U32 R5, RZ, RZ, -0x1 ;  /* 0xffffffffff057424 */ /* 0x000fc800078e00ff */
[----:B------:R-:W0:Y:S01]  /*41ba0*/  LDC R16, c[0x0][0x600] ;  /* 0x00018000ff107b82 */ /* 0x000e220000000800 */
[-CC-:B--2---:R-:W-:Y:S02]  /*41bb0*/  SHF.R.U64 R10, R12, R20.reuse, R3.reuse ;  /* 0x000000140c0a7219 */ /* 0x184fe40000001203 */
[----:B------:R-:W-:-:S05]  /*41bc0*/  SHF.R.U32.HI R3, RZ, R20, R3 ;  /* 0x00000014ff037219 */ /* 0x000fca0000011603 */
[----:B------:R-:W2:Y:S01]  /*41bd0*/  LDC R19, c[0x0][0x648] ;  /* 0x00019200ff137b82 */ /* 0x000ea20000000800 */
[-C--:B---3--:R-:W-:Y:S02]  /*41be0*/  SHF.L.U32 R4, R5, R24.reuse, RZ ;  /* 0x0000001805047219 */ /* 0x088fe400000006ff */
[-CC-:B------:R-:W-:Y:S02]  /*41bf0*/  SHF.R.U64 R13, R10, R24.reuse, R3.reuse ;  /* 0x000000180a0d7219 */ /* 0x180fe40000001203 */
[----:B------:R-:W-:Y:S02]  /*41c00*/  SHF.R.U32.HI R5, RZ, R24, R3 ;  /* 0x00000018ff057219 */ /* 0x000fe40000011603 */
[----:B------:R-:W-:Y:S01]  /*41c10*/  LOP3.LUT R17, RZ, R4, RZ, 0x33, !PT ;  /* 0x00000004ff117212 */ /* 0x000fe200078e33ff */
[----:B------:R-:W3:Y:S01]  /*41c20*/  LDC R21, c[0x0][0x638] ;  /* 0x00018e00ff157b82 */ /* 0x000ee20000000800 */
[----:B------:R-:W-:Y:S01]  /*41c30*/  SHF.L.U32 R24, R7, R24, RZ ;  /* 0x0000001807187219 */ /* 0x000fe200000006ff */
[----:B------:R-:W-:-:S06]  /*41c40*/  IMAD.MOV.U32 R4, RZ, RZ, R13 ;  /* 0x000000ffff047224 */ /* 0x000fcc00078e000d */
[----:B------:R-:W0:Y:S01]  /*41c50*/  LDC R23, c[0x0][0x610] ;  /* 0x00018400ff177b82 */ /* 0x000e220000000800 */
[----:B-1--4-:R-:W-:Y:S05]  /*41c60*/  @!P0 BRA `(.L_x_131) ;  /* 0x0000000000288947 */ /* 0x012fea0003800000 */
        /* <DEDUP_REMOVED lines=10> */
.L_x_131:
[----:B------:R-:W1:Y:S01]  /*41d10*/  LDC R6, c[0x0][0x65c] ;  /* 0x00019700ff067b82 */ /* 0x000e620000000800 */
[----:B--2---:R-:W-:Y:S01]  /*41d20*/  SHF.R.U64 R3, R4, R19, R5 ;  /* 0x0000001304037219 */ /* 0x004fe20000001205 */
[----:B0-----:R-:W-:Y:S01]  /*41d30*/  VIADD R5, R16, 0xffffffff ;  /* 0xffffffff10057836 */ /* 0x001fe20000000000 */
[----:B------:R-:W-:Y:S01]  /*41d40*/  LOP3.LUT R10, R10, R17, RZ, 0xc0, !PT ;  /* 0x000000110a0a7212 */ /* 0x000fe200078ec0ff */
[----:B------:R-:W-:Y:S01]  /*41d50*/  IMAD.MOV R14, RZ, RZ, -R14 ;  /* 0x000000ffff0e7224 */ /* 0x000fe200078e0a0e */
[----:B------:R-:W-:Y:S01]  /*41d60*/  R2UR UR13, R25 ;  /* 0x00000000190d72ca */ /* 0x000fe200000e0000 */
[----:B------:R-:W-:Y:S01]  /*41d70*/  IMAD.MOV R4, RZ, RZ, -R3 ;  /* 0x000000ffff047224 */ /* 0x000fe200078e0a03 */
[----:B------:R-:W-:Y:S01]  /*41d80*/  LOP3.LUT R5, R12, R5, RZ, 0xc0, !PT ;  /* 0x000000050c057212 */ /* 0x000fe200078ec0ff */
[----:B------:R-:W-:Y:S02]  /*41d90*/  IMAD R3, R24, R3, R10 ;  /* 0x0000000318037224 */ /* 0x000fe400078e020a */
[----:B---3--:R-:W-:-:S04]  /*41da0*/  IMAD R4, R4, R21, R13 ;  /* 0x0000001504047224 */ /* 0x008fc800078e020d */
[----:B------:R-:W-:Y:S02]  /*41db0*/  IMAD R4, R4, R16, R5 ;  /* 0x0000001004047224 */ /* 0x000fe400078e0205 */
[----:B------:R-:W-:Y:S02]  /*41dc0*/  IMAD.MOV.U32 R5, RZ, RZ, 0x1 ;  /* 0x00000001ff057424 */ /* 0x000fe400078e00ff */
[----:B------:R-:W-:-:S05]  /*41dd0*/  IMAD.U32 R7, RZ, RZ, UR13 ;  /* 0x0000000dff077e24 */ /* 0x000fca000f8e00ff */
[----:B------:R2:W-:Y:S01]  /*41de0*/  STL [R1+0x778], R7 ;  /* 0x0007780701007387 */ /* 0x0005e20000100800 */
[----:B-1----:R-:W-:-:S13]  /*41df0*/  ISETP.NE.AND P0, PT, R6, 0x1, PT ;  /* 0x000000010600780c */ /* 0x002fda0003f05270 */
[----:B------:R-:W-:-:S04]  /*41e00*/  @P0 IMAD R22, R15, R14, R18 ;  /* 0x0000000e0f160224 */ /* 0x000fc800078e0212 */
[----:B------:R-:W-:-:S05]  /*41e10*/  IMAD R3, R3, R23, R22 ;  /* 0x0000001703037224 */ /* 0x000fca00078e0216 */
[----:B------:R-:W-:Y:S02]  /*41e20*/  SEL R6, R4, R3, !P0 ;  /* 0x0000000304067207 */ /* 0x000fe40004000000 */
[----:B-----5:R-:W-:Y:S02]  /*41e30*/  SEL R28, R3, R4, !P0 ;  /* 0x00000004031c7207 */ /* 0x020fe40004000000 */
[----:B------:R-:W-:Y:S01]  /*41e40*/  PRMT R3, R5, 0x7610, R3 ;  /* 0x0000761005037816 */ /* 0x000fe20000000003 */
[----:B------:R2:W-:Y:S04]  /*41e50*/  STL [R1+0x780], R6 ;  /* 0x0007800601007387 */ /* 0x0005e80000100800 */
[----:B------:R2:W-:Y:S02]  /*41e60*/  STL [R1+0x40], R28 ;  /* 0x0000401c01007387 */ /* 0x0005e40000100800 */
.L_x_129:
[----:B------:R-:W-:Y:S01]  /*41e70*/  UIMAD.WIDE.U32 UR14, UR12, -0x33333333, URZ ;  /* 0xcccccccd0c0e78a5 */ /* 0x000fe2000f8e003f */
[----:B------:R-:W-:Y:S01]  /*41e80*/  LOP3.LUT P0, RZ, R3, 0xff, RZ, 0xc0, !PT ;  /* 0x000000ff03ff7812 */ /* 0x000fe2000780c0ff */
[----:B0----5:R-:W-:Y:S02]  /*41e90*/  IMAD.MOV.U32 R4, RZ, RZ, R28 ;  /* 0x000000ffff047224 */ /* 0x021fe400078e001c */
[----:B------:R-:W-:-:S04]  /*41ea0*/  USHF.R.U32.HI UR14, URZ, 0x3, UR15 ;  /* 0x000000033f0e7899 */ /* 0x000fc8000801160f */
[----:B------:R-:W-:-:S06]  /*41eb0*/  UIMAD UR12, UR14, -0xa, UR12 ;  /* 0xfffffff60e0c78a4 */ /* 0x000fcc000f8e020c */
[----:B------:R-:W-:-:S05]  /*41ec0*/  IMAD.U32 R3, RZ, RZ, UR12 ;  /* 0x0000000cff037e24 */ /* 0x000fca000f8e00ff */
[----:B------:R1:W-:Y:S04]  /*41ed0*/  STL [R1+0x774], R3 ;  /* 0x0007740301007387 */ /* 0x0003e80000100800 */
[----:B------:R1:W-:Y:S01]  /*41ee0*/  STL [R1+0x77c], R4 ;  /* 0x00077c0401007387 */ /* 0x0003e20000100800 */
[----:B------:R-:W-:Y:S05]  /*41ef0*/  @P0 BRA `(.L_x_132) ;  /* 0xfffffbf400a00947 */ /* 0x000fea000383ffff */
[----:B------:R-:W-:Y:S05]  /*41f00*/  EXIT ;  /* 0x000000000000794d */ /* 0x000fea0003800000 */
.L_x_8:
[----:B------:R-:W2:Y:S01]  /*41f10*/  LDL R17, [R1+0x798] ;  /* 0x0007980001117983 */ /* 0x000ea20000100800 */
[----:B------:R-:W-:-:S03]  /*41f20*/  ULDC.64 UR4, c[0x0][0x650] ;  /* 0x0001940000047ab9 */ /* 0x000fc60000000a00 */
[----:B------:R-:W3:Y:S01]  /*41f30*/  LDL R20, [R1+0x794] ;  /* 0x0007940001147983 */ /* 0x000ee20000100800 */
[----:B------:R-:W-:Y:S01]  /*41f40*/  PRMT R6, RZ, 0x7610, R6 ;  /* 0x00007610ff067816 */ /* 0x000fe20000000006 */
[----:B------:R-:W-:Y:S02]  /*41f50*/  IMAD.MOV.U32 R2, RZ, RZ, -0x1 ;  /* 0xffffffffff027424 */ /* 0x000fe400078e00ff */
[----:B------:R-:W-:Y:S02]  /*41f60*/  IMAD.MOV.U32 R3, RZ, RZ, -0x1 ;  /* 0xffffffffff037424 */ /* 0x000fe400078e00ff */
[----:B------:R-:W-:Y:S01]  /*41f70*/  IMAD.MOV.U32 R11, RZ, RZ, -0x1 ;  /* 0xffffffffff0b7424 */ /* 0x000fe200078e00ff */
[----:B--2---:R-:W-:-:S04]  /*41f80*/  ISETP.GE.U32.AND P0, PT, R17, UR4, PT ;  /* 0x0000000411007c0c */ /* 0x004fc8000bf06070 */
[----:B---3--:R-:W-:-:S13]  /*41f90*/  ISETP.GE.U32.AND.EX P0, PT, R20, UR5, PT, P0 ;  /* 0x0000000514007c0c */ /* 0x008fda000bf06100 */
[----:B------:R-:W-:Y:S05]  /*41fa0*/  @P0 BRA `(.L_x_133) ;  /* 0x0000000400340947 */ /* 0x000fea0003800000 */
[----:B------:R-:W1:Y:S01]  /*41fb0*/  LDC.64 R10, c[0x0][0x628] ;  /* 0x00018a00ff0a7b82 */ /* 0x000e620000000a00 */
[----:B------:R-:W-:Y:S02]  /*41fc0*/  IMAD.MOV.U32 R8, RZ, RZ, R17 ;  /* 0x000000ffff087224 */ /* 0x000fe400078e0011 */
        /* <DEDUP_REMOVED lines=16> */
.L_x_134:
[----:B------:R-:W1:Y:S01]  /*420d0*/  LDC.64 R22, c[0x0][0x640] ;  /* 0x00019000ff167b82 */ /* 0x000e620000000a00 */
[-CC-:B------:R-:W-:Y:S02]  /*420e0*/  SHF.R.U64 R12, R8, R16.reuse, R9.reuse ;  /* 0x00000010080c7219 */ /* 0x180fe40000001209 */
[----:B------:R-:W-:Y:S02]  /*420f0*/  SHF.R.U32.HI R2, RZ, R16, R9 ;  /* 0x00000010ff027219 */ /* 0x000fe40000011609 */
[----:B------:R-:W-:-:S03]  /*42100*/  IADD3 R7, P0, RZ, -R12, RZ ;  /* 0x8000000cff077210 */ /* 0x000fc60007f1e0ff */
[----:B------:R-:W2:Y:S02]  /*42110*/  LDC R8, c[0x0][0x618] ;  /* 0x00018600ff087b82 */ /* 0x000ea40000000800 */
[----:B------:R-:W-:Y:S02]  /*42120*/  IMAD.X R3, RZ, RZ, ~R2, P0 ;  /* 0x000000ffff037224 */ /* 0x000fe400000e0e02 */
[----:B------:R-:W-:Y:S02]  /*42130*/  IMAD.MOV.U32 R2, RZ, RZ, R17 ;  /* 0x000000ffff027224 */ /* 0x000fe400078e0011 */
[----:B------:R-:W-:Y:S02]  /*42140*/  IMAD R6, R3, R18, RZ ;  /* 0x0000001203067224 */ /* 0x000fe400078e02ff */
[----:B------:R-:W3:Y:S01]  /*42150*/  LDC R16, c[0x0][0x608] ;  /* 0x00018200ff107b82 */ /* 0x000ee20000000800 */
[----:B------:R-:W-:Y:S02]  /*42160*/  IMAD.MOV.U32 R3, RZ, RZ, R20 ;  /* 0x000000ffff037224 */ /* 0x000fe400078e0014 */
[----:B------:R-:W-:-:S02]  /*42170*/  IMAD.MOV.U32 R20, RZ, RZ, 0x1 ;  /* 0x00000001ff147424 */ /* 0x000fc400078e00ff */
[----:B------:R-:W-:-:S03]  /*42180*/  IMAD.WIDE.U32 R2, R7, R18, R2 ;  /* 0x0000001207027225 */ /* 0x000fc600078e0002 */
[----:B0-----:R-:W0:Y:S01]  /*42190*/  LDC R21, c[0x0][0x658] ;  /* 0x00019600ff157b82 */ /* 0x001e220000000800 */
[----:B------:R-:W-:Y:S01]  /*421a0*/  IMAD R7, R7, R19, R6 ;  /* 0x0000001307077224 */ /* 0x000fe200078e0206 */
[----:B-1----:R-:W-:Y:S01]  /*421b0*/  ISETP.NE.U32.AND P0, PT, R22, RZ, PT ;  /* 0x000000ff1600720c */ /* 0x002fe20003f05070 */
[----:B------:R-:W-:Y:S02]  /*421c0*/  IMAD.MOV.U32 R6, RZ, RZ, -0x1 ;  /* 0xffffffffff067424 */ /* 0x000fe400078e00ff */
[----:B------:R-:W-:Y:S01]  /*421d0*/  IMAD.IADD R3, R3, 0x1, R7 ;  /* 0x0000000103037824 */ /* 0x000fe200078e0207 */
[----:B------:R-:W-:Y:S02]  /*421e0*/  ISETP.NE.AND.EX P0, PT, R23, RZ, PT, P0 ;  /* 0x000000ff1700720c */ /* 0x000fe40003f05300 */
[----:B------:R-:W1:Y:S02]  /*421f0*/  LDC R17, c[0x0][0x600] ;  /* 0x00018000ff117b82 */ /* 0x000e640000000800 */
[----:B--2---:R-:W-:-:S02]  /*42200*/  SHF.R.U64 R10, R2, R8, R3 ;  /* 0x00000008020a7219 */ /* 0x004fc40000001203 */
[----:B------:R-:W-:-:S04]  /*42210*/  SHF.R.U32.HI R3, RZ, R8, R3 ;  /* 0x00000008ff037219 */ /* 0x000fc80000011603 */
[----:B------:R-:W2:Y:S01]  /*42220*/  LDC R18, c[0x0][0x648] ;  /* 0x00019200ff127b82 */ /* 0x000ea20000000800 */
[-CC-:B---3--:R-:W-:Y:S02]  /*42230*/  SHF.R.U64 R15, R10, R16.reuse, R3.reuse ;  /* 0x000000100a0f7219 */ /* 0x188fe40000001203 */
[----:B------:R-:W-:-:S05]  /*42240*/  SHF.R.U32.HI R2, RZ, R16, R3 ;  /* 0x00000010ff027219 */ /* 0x000fca0000011603 */
[----:B------:R-:W3:Y:S01]  /*42250*/  LDC R19, c[0x0][0x638] ;  /* 0x00018e00ff137b82 */ /* 0x000ee20000000800 */
[-CC-:B0-----:R-:W-:Y:S02]  /*42260*/  SHF.R.U64 R16, R15, R21.reuse, R2.reuse ;  /* 0x000000150f107219 */ /* 0x181fe40000001202 */
[-C--:B------:R-:W-:Y:S02]  /*42270*/  SHF.L.U32 R6, R6, R21.reuse, RZ ;  /* 0x0000001506067219 */ /* 0x080fe400000006ff */
[----:B------:R-:W-:Y:S01]  /*42280*/  SHF.R.U32.HI R3, RZ, R21, R2 ;  /* 0x00000015ff037219 */ /* 0x000fe20000011602 */
[----:B------:R-:W-:Y:S01]  /*42290*/  IMAD.MOV.U32 R2, RZ, RZ, R16 ;  /* 0x000000ffff027224 */ /* 0x000fe200078e0010 */
[----:B------:R-:W-:Y:S01]  /*422a0*/  LOP3.LUT R24, RZ, R6, RZ, 0x33, !PT ;  /* 0x00000006ff187212 */ /* 0x000fe200078e33ff */
[----:B------:R-:W0:Y:S01]  /*422b0*/  LDC R25, c[0x0][0x610] ;  /* 0x00018400ff197b82 */ /* 0x000e220000000800 */
        /* <DEDUP_REMOVED lines=11> */
.L_x_135:
[----:B------:R-:W4:Y:S01]  /*42370*/  LDC R6, c[0x0][0x65c] ;  /* 0x00019700ff067b82 */ /* 0x000f220000000800 */
[----:B--2---:R-:W-:Y:S01]  /*42380*/  SHF.R.U64 R3, R2, R18, R3 ;  /* 0x0000001202037219 */ /* 0x004fe20000001203 */
[----:B-1----:R-:W-:Y:S01]  /*42390*/  VIADD R7, R17, 0xffffffff ;  /* 0xffffffff11077836 */ /* 0x002fe20000000000 */
[----:B------:R-:W-:Y:S01]  /*423a0*/  SHF.L.U32 R20, R20, R21, RZ ;  /* 0x0000001514147219 */ /* 0x000fe200000006ff */
[----:B------:R-:W-:Y:S01]  /*423b0*/  IMAD.MOV.U32 R11, RZ, RZ, R12 ;  /* 0x000000ffff0b7224 */ /* 0x000fe200078e000c */
[----:B------:R-:W-:Y:S01]  /*423c0*/  LOP3.LUT R2, R15, R24, RZ, 0xc0, !PT ;  /* 0x000000180f027212 */ /* 0x000fe200078ec0ff */
[----:B------:R-:W-:Y:S01]  /*423d0*/  IMAD.MOV R5, RZ, RZ, -R3 ;  /* 0x000000ffff057224 */ /* 0x000fe200078e0a03 */
[----:B------:R-:W-:-:S03]  /*423e0*/  LOP3.LUT R7, R10, R7, RZ, 0xc0, !PT ;  /* 0x000000070a077212 */ /* 0x000fc600078ec0ff */
[----:B------:R-:W-:Y:S02]  /*423f0*/  IMAD R3, R20, R3, R2 ;  /* 0x0000000314037224 */ /* 0x000fe400078e0202 */
[----:B---3--:R-:W-:-:S04]  /*42400*/  IMAD R2, R5, R19, R16 ;  /* 0x0000001305027224 */ /* 0x008fc800078e0210 */
[----:B------:R-:W-:Y:S01]  /*42410*/  IMAD R5, R2, R17, R7 ;  /* 0x0000001102057224 */ /* 0x000fe200078e0207 */
[----:B----4-:R-:W-:Y:S01]  /*42420*/  ISETP.NE.AND P0, PT, R6, 0x1, PT ;  /* 0x000000010600780c */ /* 0x010fe20003f05270 */
[----:B------:R-:W-:-:S12]  /*42430*/  IMAD.MOV.U32 R6, RZ, RZ, 0x1 ;  /* 0x00000001ff067424 */ /* 0x000fd800078e00ff */
[----:B------:R-:W-:-:S04]  /*42440*/  @P0 IMAD R0, R13, R14, R4 ;  /* 0x0000000e0d000224 */ /* 0x000fc800078e0204 */
[----:B0-----:R-:W-:-:S05]  /*42450*/  IMAD R0, R3, R25, R0 ;  /* 0x0000001903007224 */ /* 0x001fca00078e0200 */
[----:B------:R-:W-:Y:S02]  /*42460*/  SEL R3, R5, R0, !P0 ;  /* 0x0000000005037207 */ /* 0x000fe40004000000 */
[----:B------:R-:W-:-:S07]  /*42470*/  SEL R2, R0, R5, !P0 ;  /* 0x0000000500027207 */ /* 0x000fce0004000000 */
.L_x_133:
[----:B------:R-:W-:-:S08]  /*42480*/  NOP ;  /* 0x0000000000007918 */ /* 0x000fd00000000000 */
[----:B0-----:R-:W0:-:S00]  /*42490*/  USETMAXREG.DEALLOC.CTAPOOL 0x18 ;  /* 0x00000018000079c8 */ /* 0x001e0000080e0500 */
[----:B------:R-:W-:-:S13]  /*424a0*/  ISETP.NE.AND P0, PT, RZ, UR8, PT ;  /* 0x00000008ff007c0c */ /* 0x000fda000bf05270 */
[----:B------:R-:W-:Y:S05]  /*424b0*/  @P0 EXIT ;  /* 0x000000000000094d */ /* 0x000fea0003800000 */
[----:B0-----:R-:W-:Y:S01]  /*424c0*/  LOP3.LUT P0, RZ, R6, 0xff, RZ, 0xc0, !PT ;  /* 0x000000ff06ff7812 */ /* 0x001fe2000780c0ff */
[----:B------:R-:W-:Y:S02]  /*424d0*/  IMAD.MOV.U32 R6, RZ, RZ, 0x1 ;  /* 0x00000001ff067424 */ /* 0x000fe400078e00ff */
[----:B------:R-:W-:-:S10]  /*424e0*/  IMAD.MOV.U32 R7, RZ, RZ, RZ ;  /* 0x000000ffff077224 */ /* 0x000fd400078e00ff */
[----:B------:R-:W-:Y:S05]  /*424f0*/  @!P0 BRA `(.L_x_136) ;  /* 0x0000000c005c8947 */ /* 0x000fea0003800000 */
[----:B------:R-:W2:Y:S01]  /*42500*/  LDL R0, [R1+0x790] ;  /* 0x0007900001007983 */ /* 0x000ea20000100800 */
[----:B------:R-:W-:Y:S01]  /*42510*/  ULDC UR5, c[0x0][0x658] ;  /* 0x0001960000057ab9 */ /* 0x000fe20000000800 */
[----:B------:R-:W-:Y:S01]  /*42520*/  UMOV UR7, 0xffffffff ;  /* 0xffffffff00077882 */ /* 0x000fe20000000000 */
[----:B------:R-:W-:Y:S01]  /*42530*/  ULDC UR6, c[0x0][0xc] ;  /* 0x0000030000067ab9 */ /* 0x000fe20000000800 */
[----:B------:R-:W0:Y:S01]  /*42540*/  S2R R10, SR_CgaCtaId ;  /* 0x00000000000a7919 */ /* 0x000e220000008800 */
[----:B------:R-:W-:Y:S01]  /*42550*/  UMOV UR9, 0x1 ;  /* 0x0000000100097882 */ /* 0x000fe20000000000 */
[----:B------:R-:W-:Y:S01]  /*42560*/  BSSY B0, `(.L_x_136) ;  /* 0x00000d0000007945 */ /* 0x000fe20003800000 */
[----:B------:R-:W-:Y:S01]  /*42570*/  USHF.L.U32 UR18, UR9, UR5, URZ ;  /* 0x0000000509127299 */ /* 0x000fe2000800063f */
[----:B------:R-:W-:Y:S01]  /*42580*/  IMAD.MOV.U32 R9, RZ, RZ, 0x1 ;  /* 0x00000001ff097424 */ /* 0x000fe200078e00ff */
[----:B------:R-:W-:Y:S01]  /*42590*/  ULDC UR4, c[0x0][0x600] ;  /* 0x0001800000047ab9 */ /* 0x000fe20000000800 */
[----:B------:R-:W-:Y:S01]  /*425a0*/  IMAD.MOV.U32 R6, RZ, RZ, 0x1 ;  /* 0x00000001ff067424 */ /* 0x000fe200078e00ff */
[----:B------:R-:W-:Y:S01]  /*425b0*/  UIADD3 UR4, UR4, -0x1, URZ ;  /* 0xffffffff04047890 */ /* 0x000fe2000fffe03f */
[----:B------:R-:W-:Y:S01]  /*425c0*/  IMAD.MOV.U32 R7, RZ, RZ, RZ ;  /* 0x000000ffff077224 */ /* 0x000fe200078e00ff */
[----:B------:R-:W-:Y:S01]  /*425d0*/  ULDC.64 UR22, c[0x0][0x198] ;  /* 0x0000660000167ab9 */ /* 0x000fe20000000a00 */
[----:B0-----:R-:W-:-:S02]  /*425e0*/  LOP3.LUT R10, R10, 0x1, RZ, 0xc0, !PT ;  /* 0x000000010a0a7812 */ /* 0x001fc400078ec0ff */
[----:B--2---:R-:W-:Y:S02]  /*425f0*/  R2UR UR8, R0 ;  /* 0x00000000000872ca */ /* 0x004fe400000e0000 */
[----:B------:R-:W0:Y:S11]  /*42600*/  LDC R0, c[0x0][0x28c] ;  /* 0x0000a300ff007b82 */ /* 0x000e360000000800 */
[----:B------:R-:W-:-:S02]  /*42610*/  ULOP3.LUT UR24, UR8, 0x2, URZ, 0xfc, !UPT ;  /* 0x0000000208187892 */ /* 0x000fc4000f8efc3f */
[----:B------:R-:W-:-:S03]  /*42620*/  USHF.L.U32 UR8, UR7, UR5, URZ ;  /* 0x0000000507087299 */ /* 0x000fc6000800063f */
[----:B------:R-:W-:Y:S01]  /*42630*/  ULDC UR7, c[0x0][0x10] ;  /* 0x0000040000077ab9 */ /* 0x000fe20000000800 */
[----:B------:R-:W-:Y:S01]  /*42640*/  ULDC UR5, c[0x0][0x14] ;  /* 0x0000050000057ab9 */ /* 0x000fe20000000800 */
[----:B------:R-:W-:Y:S02]  /*42650*/  UIMAD.WIDE.U32 UR6, UR6, UR7, URZ ;  /* 0x00000007060672a5 */ /* 0x000fe4000f8e003f */
[----:B------:R-:W-:Y:S02]  /*42660*/  ULOP3.LUT UR17, URZ, UR8, URZ, 0x33, !UPT ;  /* 0x000000083f117292 */ /* 0x000fe4000f8e333f */
[----:B------:R-:W-:Y:S01]  /*42670*/  UIMAD.WIDE.U32 UR20, UR6, UR5, URZ ;  /* 0x00000005061472a5 */ /* 0x000fe2000f8e003f */
[----:B0-----:R-:W-:Y:S01]  /*42680*/  VIADD R0, R0, 0x1f ;  /* 0x0000001f00007836 */ /* 0x001fe20000000000 */
[----:B------:R-:W-:-:S04]  /*42690*/  UIMAD UR13, UR7, UR5, URZ ;  /* 0x00000005070d72a4 */ /* 0x000fc8000f8e023f */
[----:B------:R-:W-:Y:S01]  /*426a0*/  SHF.R.S32.HI R5, RZ, 0x1f, R0 ;  /* 0x0000001fff057819 */ /* 0x000fe20000011400 */
[----:B------:R-:W-:-:S03]  /*426b0*/  UIADD3 UR13, UR21, UR13, URZ ;  /* 0x0000000d150d7290 */ /* 0x000fc6000fffe03f */
[----:B------:R-:W-:-:S04]  /*426c0*/  LEA.HI R0, R5, R0, RZ, 0x5 ;  /* 0x0000000005007211 */ /* 0x000fc800078f28ff */
[----:B------:R-:W-:-:S05]  /*426d0*/  SHF.R.S32.HI R0, RZ, 0x5, R0 ;  /* 0x00000005ff007819 */ /* 0x000fca0000011400 */
[----:B------:R-:W-:-:S07]  /*426e0*/  VIADD R16, R0, 0x1 ;  /* 0x0000000100107836 */ /* 0x000fce0000000000 */
.L_x_147:
[----:B------:R-:W-:-:S03]  /*426f0*/  UMOV UR5, 0xffffffff ;  /* 0xffffffff00057882 */ /* 0x000fc60000000000 */
[----:B------:R-:W-:Y:S05]  /*42700*/  BRA.DIV UR5, `(.L_x_137) ;  /* 0x0000001205b47947 */ /* 0x000fea000b800000 */
[----:B------:R-:W-:-:S13]  /*42710*/  ELECT P0, URZ, PT ;  /* 0x00000000003f782f */ /* 0x000fda0003800000 */
.L_x_164:
[----:B------:R-:W0:Y:S01]  /*42720*/  LDC R4, c[0x0][0x28c] ;  /* 0x0000a300ff047b82 */ /* 0x000e220000000800 */
[----:B------:R-:W-:Y:S01]  /*42730*/  BSSY B1, `(.L_x_138) ;  /* 0x000003b000017945 */ /* 0x000fe20003800000 */
[----:B0-----:R-:W-:-:S13]  /*42740*/  ISETP.LT.OR P0, PT, R4, 0x1, !P0 ;  /* 0x000000010400780c */ /* 0x001fda0004701670 */
[----:B------:R-:W-:Y:S05]  /*42750*/  @P0 BRA `(.L_x_139) ;  /* 0x0000000000e00947 */ /* 0x000fea0003800000 */
[----:B------:R-:W-:Y:S02]  /*42760*/  IMAD R3, R3, 0x2, R10 ;  /* 0x0000000203037824 */ /* 0x000fe400078e020a */
[----:B------:R-:W-:Y:S02]  /*42770*/  IMAD.SHL.U32 R2, R2, 0x200, RZ ;  /* 0x0000020002027824 */ /* 0x000fe400078e00ff */
[----:B------:R-:W-:Y:S02]  /*42780*/  IMAD R3, R3, 0x58, RZ ;  /* 0x0000005803037824 */ /* 0x000fe400078e02ff */
[----:B------:R-:W-:Y:S02]  /*42790*/  IMAD.MOV.U32 R14, RZ, RZ, RZ ;  /* 0x000000ffff0e7224 */ /* 0x000fe400078e00ff */
[----:B------:R-:W-:Y:S02]  /*427a0*/  IMAD.MOV.U32 R4, RZ, RZ, R16 ;  /* 0x000000ffff047224 */ /* 0x000fe400078e0010 */
[----:B------:R-:W-:-:S02]  /*427b0*/  IMAD.MOV.U32 R5, RZ, RZ, R6 ;  /* 0x000000ffff057224 */ /* 0x000fc400078e0006 */
[----:B------:R-:W-:-:S07]  /*427c0*/  IMAD.MOV.U32 R13, RZ, RZ, R7 ;  /* 0x000000ffff0d7224 */ /* 0x000fce00078e0007 */
.L_x_142:
[----:B------:R-:W0:Y:S01]  /*427d0*/  S2R R15, SR_CgaCtaId ;  /* 0x00000000000f7919 */ /* 0x000e220000008800 */
[----:B------:R-:W-:-:S04]  /*427e0*/  MOV R8, 0x400 ;  /* 0x0000040000087802 */ /* 0x000fc80000000f00 */
[----:B0-----:R-:W-:Y:S02]  /*427f0*/  LEA R8, R15, R8, 0x18 ;  /* 0x000000080f087211 */ /* 0x001fe400078ec0ff */
[----:B------:R-:W-:-:S03]  /*42800*/  SHF.L.U32 R15, R5, 0x1f, RZ ;  /* 0x0000001f050f7819 */ /* 0x000fc600000006ff */
[----:B------:R-:W-:-:S04]  /*42810*/  IMAD R12, R13, 0x8, R8 ;  /* 0x000000080d0c7824 */ /* 0x000fc800078e0208 */
[----:B------:R-:W0:Y:S02]  /*42820*/  SYNCS.PHASECHK.TRANS64.TRYWAIT P0, [R12+URZ+0x50], R15 ;  /* 0x0000500f0c0075a7 */ /* 0x000e24000800017f */
[----:B0-----:R-:W-:Y:S05]  /*42830*/  @!P0 BRA `(.L_x_140) ;  /* 0x0000001000888947 */ /* 0x001fea0003800000 */
.L_x_165:
[----:B------:R-:W1:Y:S01]  /*42840*/  S2R R17, SR_TID.X ;  /* 0x0000000000117919 */ /* 0x000e620000002100 */
[----:B------:R-:W-:-:S04]  /*42850*/  UPRMT UR5, UR24, 0x9910, URZ ;  /* 0x0000991018057896 */ /* 0x000fc8000800003f */
[----:B------:R-:W-:Y:S01]  /*42860*/  UISETP.NE.AND UP0, UPT, UR5, 0x2, UPT ;  /* 0x000000020500788c */ /* 0x000fe2000bf05270 */
[----:B-1----:R-:W-:-:S13]  /*42870*/  LOP3.LUT P0, RZ, R17, 0x7f, RZ, 0xc0, !PT ;  /* 0x0000007f11ff7812 */ /* 0x002fda000780c0ff */
[----:B0-----:R-:W0:Y:S02]  /*42880*/  @!P0 LDC R15, c[0x0][0x500] ;  /* 0x00014000ff0f8b82 */ /* 0x001e240000000800 */
[----:B0-----:R0:W-:Y:S01]  /*42890*/  @!P0 SYNCS.ARRIVE.TRANS64 RZ, [R12+URZ], R15 ;  /* 0x0000000f0cff89a7 */ /* 0x0011e2000800003f */
[----:B------:R-:W-:-:S13]  /*428a0*/  PLOP3.LUT P0, PT, PT, PT, UP0, 0x80, 0x0 ;  /* 0x000000000000781c */ /* 0x000fda0003f0f008 */
[----:B0-----:R-:W-:Y:S05]  /*428b0*/  @P0 BRA `(.L_x_141) ;  /* 0x0000000000040947 */ /* 0x001fea0003800000 */
[----:B------:R-:W-:Y:S01]  /*428c0*/  BPT.TRAP 0x1 ;  /* 0x000000040000795c */ /* 0x000fe20000300000 */
.L_x_141:
[----:B------:R-:W-:Y:S01]  /*428d0*/  R2UR UR9, R12 ;  /* 0x000000000c0972ca */ /* 0x000fe200000e0000 */
[C---:B------:R-:W-:Y:S01]  /*428e0*/  IMAD R15, R13.reuse, 0x2, R10 ;  /* 0x000000020d0f7824 */ /* 0x040fe200078e020a */
[----:B------:R-:W-:Y:S01]  /*428f0*/  UIADD3 UR6, UP0, UR22, 0xf0, URZ ;  /* 0x000000f016067890 */ /* 0x000fe2000ff1e03f */
[--C-:B------:R-:W-:Y:S01]  /*42900*/  IMAD R12, R13, 0x4000, R8.reuse ;  /* 0x000040000d0c7824 */ /* 0x100fe200078e0208 */
[----:B------:R-:W-:Y:S01]  /*42910*/  R2UR UR11, R2 ;  /* 0x00000000020b72ca */ /* 0x000fe200000e0000 */
[----:B------:R-:W-:Y:S01]  /*42920*/  IMAD R15, R15, 0xb00, R8 ;  /* 0x00000b000f0f7824 */ /* 0x000fe200078e0208 */
[----:B------:R-:W-:Y:S01]  /*42930*/  R2UR UR10, R14 ;  /* 0x000000000e0a72ca */ /* 0x000fe200000e0000 */
[----:B------:R-:W-:Y:S01]  /*42940*/  VIADD R4, R4, 0xffffffff ;  /* 0xffffffff04047836 */ /* 0x000fe20000000000 */
[----:B------:R-:W-:Y:S01]  /*42950*/  R2UR UR5, R12 ;  /* 0x000000000c0572ca */ /* 0x000fe200000e0000 */
[----:B------:R-:W-:Y:S01]  /*42960*/  UIADD3 UR26, UP1, UR22, 0x1f0, URZ ;  /* 0x000001f0161a7890 */ /* 0x000fe2000ff3e03f */
[----:B------:R-:W-:Y:S01]  /*42970*/  R2UR UR8, R15 ;  /* 0x000000000f0872ca */ /* 0x000fe200000e0000 */
[----:B------:R-:W-:Y:S01]  /*42980*/  UIADD3.X UR7, URZ, UR23, URZ, UP0, !UPT ;  /* 0x000000173f077290 */ /* 0x000fe200087fe43f */
[----:B------:R-:W-:Y:S01]  /*42990*/  R2UR UR12, R11 ;  /* 0x000000000b0c72ca */ /* 0x000fe200000e0000 */
[----:B------:R-:W-:Y:S01]  /*429a0*/  VIADD R13, R13, 0x1 ;  /* 0x000000010d0d7836 */ /* 0x000fe20000000000 */
[----:B------:R-:W-:Y:S01]  /*429b0*/  R2UR UR19, R3 ;  /* 0x00000000031372ca */ /* 0x000fe200000e0000 */
[----:B------:R-:W-:Y:S01]  /*429c0*/  UIADD3.X UR27, URZ, UR23, URZ, UP1, !UPT ;  /* 0x000000173f1b7290 */ /* 0x000fe20008ffe43f */
[----:B------:R-:W-:Y:S01]  /*429d0*/  ISETP.GT.AND P1, PT, R4, 0x1, PT ;  /* 0x000000010400780c */ /* 0x000fe20003f24270 */
[----:B------:R-:W-:Y:S01]  /*429e0*/  UMOV UR14, 0x0 ;  /* 0x00000000000e7882 */ /* 0x000fe20000000000 */
[----:B------:R-:W-:Y:S01]  /*429f0*/  UMOV UR15, 0x10000000 ;  /* 0x10000000000f7882 */ /* 0x000fe20000000000 */
[----:B------:R-:W-:Y:S01]  /*42a00*/  ISETP.NE.AND P0, PT, R13, 0xa, PT ;  /* 0x0000000a0d00780c */ /* 0x000fe20003f05270 */
[----:B------:R-:W-:Y:S01]  /*42a10*/  UMOV UR25, 0x30000 ;  /* 0x0003000000197882 */ /* 0x000fe20000000000 */
[----:B------:R-:W-:Y:S01]  /*42a20*/  UIADD3 UR5, UR5, 0x180, URZ ;  /* 0x0000018005057890 */ /* 0x000fe2000fffe03f */
[----:B------:R-:W-:Y:S01]  /*42a30*/  VIADD R14, R14, 0x20 ;  /* 0x000000200e0e7836 */ /* 0x000fe20000000000 */
[----:B------:R-:W-:Y:S01]  /*42a40*/  UIADD3 UR16, UR8, 0x28180, URZ ;  /* 0x0002818008107890 */ /* 0x000fe2000fffe03f */
[----:B------:R-:W-:-:S02]  /*42a50*/  SEL R8, RZ, 0x1, P0 ;  /* 0x00000001ff087807 */ /* 0x000fc40000000000 */
[----:B------:R-:W-:Y:S02]  /*42a60*/  SEL R13, R13, RZ, P0 ;  /* 0x000000ff0d0d7207 */ /* 0x000fe40000000000 */
[----:B------:R-:W-:Y:S01]  /*42a70*/  UMOV UR8, UR5 ;  /* 0x0000000500087c82 */ /* 0x000fe20008000000 */
[----:B------:R-:W-:Y:S01]  /*42a80*/  LOP3.LUT R5, R5, R8, RZ, 0x3c, !PT ;  /* 0x0000000805057212 */ /* 0x000fe200078e3cff */
[----:B------:R0:W-:Y:S02]  /*42a90*/  UTMALDG.3D [UR8], [UR6], desc[UR14] ;  /* 0x00000e08060075b4 */ /* 0x0001e40008011000 */
[----:B0-----:R-:W-:Y:S01]  /*42aa0*/  UMOV UR8, UR16 ;  /* 0x0000001000087c82 */ /* 0x001fe20008000000 */
[----:B------:R-:W-:Y:S02]  /*42ab0*/  UMOV UR11, UR19 ;  /* 0x00000013000b7c82 */ /* 0x000fe40008000000 */
[----:B------:R0:W-:Y:S02]  /*42ac0*/  UTMALDG.3D.MULTICAST [UR8], [UR26], UR25, desc[UR14] ;  /* 0x00000e081a0073b4 */ /* 0x0001e40008011819 */
[----:B0-----:R-:W-:Y:S05]  /*42ad0*/  @P1 BRA `(.L_x_142) ;  /* 0xfffffffc003c1947 */ /* 0x001fea000383ffff */
.L_x_139:
[----:B------:R-:W-:Y:S05]  /*42ae0*/  BSYNC B1 ;  /* 0x0000000000017941 */ /* 0x000fea0003800000 */
.L_x_138:
[----:B------:R-:W2:Y:S01]  /*42af0*/  LDL.LU R15, [R1+0x794] ;  /* 0x00079400010f7983 */ /* 0x000ea20000300800 */
[----:B------:R-:W-:Y:S01]  /*42b00*/  LOP3.LUT P0, RZ, R9, 0xff, RZ, 0xc0, !PT ;  /* 0x000000ff09ff7812 */ /* 0x000fe2000780c0ff */
[C---:B------:R-:W-:Y:S01]  /*42b10*/  IMAD.IADD R4, R0.reuse, 0x1, R7 ;  /* 0x0000000100047824 */ /* 0x040fe200078e0207 */
[----:B------:R-:W-:Y:S01]  /*42b20*/  ULDC.64 UR6, c[0x0][0x650] ;  /* 0x0001940000067ab9 */ /* 0x000fe20000000a00 */
[----:B------:R-:W3:Y:S01]  /*42b30*/  LDL.LU R12, [R1+0x798] ;  /* 0x00079800010c7983 */ /* 0x000ee20000300800 */
[----:B------:R-:W-:Y:S01]  /*42b40*/  ISETP.GE.U32.AND P1, PT, R0, 0xa, PT ;  /* 0x0000000a0000780c */ /* 0x000fe20003f26070 */
[----:B------:R-:W-:Y:S01]  /*42b50*/  BSSY B1, `(.L_x_143) ;  /* 0x000006e000017945 */ /* 0x000fe20003800000 */
[----:B------:R-:W-:Y:S01]  /*42b60*/  IMAD.MOV.U32 R11, RZ, RZ, -0x1 ;  /* 0xffffffffff0b7424 */ /* 0x000fe200078e00ff */
[----:B------:R-:W-:-:S06]  /*42b70*/  PRMT R9, RZ, 0x7610, R9 ;  /* 0x00007610ff097816 */ /* 0x000fcc0000000009 */
[----:B------:R-:W0:Y:S01]  /*42b80*/  @P0 S2R R3, SR_CgaCtaId ;  /* 0x0000000000030919 */ /* 0x000e220000008800 */
[----:B------:R-:W-:-:S04]  /*42b90*/  @P0 MOV R2, 0x400 ;  /* 0x0000040000020802 */ /* 0x000fc80000000f00 */
[----:B0-----:R-:W-:-:S04]  /*42ba0*/  @P0 LEA R2, R3, R2, 0x18 ;  /* 0x0000000203020211 */ /* 0x001fc800078ec0ff */
[----:B------:R0:W-:Y:S01]  /*42bb0*/  @P0 SYNCS.ARRIVE.TRANS64.A1T0 RZ, [R2+URZ+0xb8], RZ ;  /* 0x0000b8ff02ff09a7 */ /* 0x0001e2000810003f */
[----:B------:R-:W-:-:S04]  /*42bc0*/  ISETP.GT.U32.AND P0, PT, R4, 0x9, PT ;  /* 0x000000090400780c */ /* 0x000fc80003f04070 */
[----:B------:R-:W-:Y:S01]  /*42bd0*/  ISETP.LT.U32.AND P0, PT, R0, 0xa, P0 ;  /* 0x0000000a0000780c */ /* 0x000fe20000701070 */
[----:B0-----:R-:W-:-:S04]  /*42be0*/  IMAD.WIDE.U32 R2, R4, -0x33333333, RZ ;  /* 0xcccccccd04027825 */ /* 0x001fc800078e00ff */
[----:B------:R-:W-:Y:S01]  /*42bf0*/  IMAD.MOV.U32 R2, RZ, RZ, -0x1 ;  /* 0xffffffffff027424 */ /* 0x000fe200078e00ff */
[----:B------:R-:W-:Y:S02]  /*42c00*/  SHF.R.U32.HI R5, RZ, 0x3, R3 ;  /* 0x00000003ff057819 */ /* 0x000fe40000011603 */
[----:B------:R-:W-:-:S03]  /*42c10*/  SEL R3, RZ, 0x1, !P0 ;  /* 0x00000001ff037807 */ /* 0x000fc60004000000 */
[--C-:B------:R-:W-:Y:S01]  /*42c20*/  IMAD R7, R5, -0xa, R4.reuse ;  /* 0xfffffff605077824 */ /* 0x100fe200078e0204 */
[----:B------:R-:W-:Y:S01]  /*42c30*/  LOP3.LUT R6, R6, R3, RZ, 0x3c, !PT ;  /* 0x0000000306067212 */ /* 0x000fe200078e3cff */
[----:B------:R-:W-:Y:S01]  /*42c40*/  IMAD.MOV.U32 R3, RZ, RZ, -0x1 ;  /* 0xffffffffff037424 */ /* 0x000fe200078e00ff */
[----:B------:R-:W-:Y:S02]  /*42c50*/  PRMT R4, RZ, 0x7610, R4 ;  /* 0x00007610ff047816 */ /* 0x000fe40000000004 */
[----:B------:R-:W-:Y:S02]  /*42c60*/  @P1 LOP3.LUT R6, R6, 0x1, R5, 0x78, !PT ;  /* 0x0000000106061812 */ /* 0x000fe400078e7805 */
[----:B---3--:R-:W-:-:S04]  /*42c70*/  IADD3 R12, P0, R12, UR20, RZ ;  /* 0x000000140c0c7c10 */ /* 0x008fc8000ff1e0ff */
[----:B--2---:R-:W-:Y:S01]  /*42c80*/  IADD3.X R15, R15, UR13, RZ, P0, !PT ;  /* 0x0000000d0f0f7c10 */ /* 0x004fe200087fe4ff */
[----:B------:R0:W-:Y:S01]  /*42c90*/  STL [R1+0x798], R12 ;  /* 0x0007980c01007387 */ /* 0x0001e20000100800 */
[----:B------:R-:W-:-:S03]  /*42ca0*/  ISETP.GE.U32.AND P0, PT, R12, UR6, PT ;  /* 0x000000060c007c0c */ /* 0x000fc6000bf06070 */
[----:B------:R0:W-:Y:S01]  /*42cb0*/  STL [R1+0x794], R15 ;  /* 0x0007940f01007387 */ /* 0x0001e20000100800 */
[----:B------:R-:W-:-:S13]  /*42cc0*/  ISETP.GE.U32.AND.EX P0, PT, R15, UR7, PT, P0 ;  /* 0x000000070f007c0c */ /* 0x000fda000bf06100 */
[----:B0-----:R-:W-:Y:S05]  /*42cd0*/  @P0 BRA `(.L_x_144) ;  /* 0x0000000400540947 */ /* 0x001fea0003800000 */
[----:B------:R-:W0:Y:S01]  /*42ce0*/  S2R R8, SR_CTAID.X ;  /* 0x0000000000087919 */ /* 0x000e220000002500 */
[----:B------:R-:W1:Y:S01]  /*42cf0*/  LDC R17, c[0x0][0x65c] ;  /* 0x00019700ff117b82 */ /* 0x000e620000000800 */
[----:B------:R-:W-:Y:S01]  /*42d00*/  ULDC UR5, c[0x0][0x150] ;  /* 0x0000540000057ab9 */ /* 0x000fe20000000800 */
[----:B------:R-:W-:Y:S01]  /*42d10*/  ULDC.64 UR6, c[0x0][0x628] ;  /* 0x00018a0000067ab9 */ /* 0x000fe20000000a00 */
[----:B------:R-:W2:Y:S01]  /*42d20*/  S2R R2, SR_CTAID.Y ;  /* 0x0000000000027919 */ /* 0x000ea20000002600 */
[----:B------:R-:W-:Y:S01]  /*42d30*/  ISETP.NE.U32.AND P0, PT, RZ, UR6, PT ;  /* 0x00000006ff007c0c */ /* 0x000fe2000bf05070 */
[----:B------:R-:W-:-:S03]  /*42d40*/  ULDC UR8, c[0x0][0x630] ;  /* 0x00018c0000087ab9 */ /* 0x000fc60000000800 */
[----:B------:R-:W3:Y:S01]  /*42d50*/  LDC R5, c[0x0][0x144] ;  /* 0x00005100ff057b82 */ /* 0x000ee20000000800 */
[----:B------:R-:W-:-:S07]  /*42d60*/  ISETP.NE.AND.EX P0, PT, RZ, UR7, PT, P0 ;  /* 0x00000007ff007c0c */ /* 0x000fce000bf05300 */
[----:B------:R-:W4:Y:S01]  /*42d70*/  LDC R13, c[0x0][0x148] ;  /* 0x00005200ff0d7b82 */ /* 0x000f220000000800 */
[----:B-1----:R-:W-:Y:S02]  /*42d80*/  ISETP.NE.AND P2, PT, R17, 0x1, PT ;  /* 0x000000011100780c */ /* 0x002fe40003f45270 */
[----:B0-----:R-:W-:Y:S02]  /*42d90*/  I2FP.F32.U32 R3, R8 ;  /* 0x0000000800037245 */ /* 0x001fe40000201000 */
[----:B--2---:R-:W-:-:S03]  /*42da0*/  I2FP.F32.U32 R4, R2 ;  /* 0x0000000200047245 */ /* 0x004fc60000201000 */
[----:B------:R-:W-:Y:S01]  /*42db0*/  FMUL R3, R3, UR5 ;  /* 0x0000000503037c20 */ /* 0x000fe20008400000 */
[----:B------:R-:W-:Y:S02]  /*42dc0*/  ULDC UR5, c[0x0][0x154] ;  /* 0x0000550000057ab9 */ /* 0x000fe40000000800 */
[----:B------:R-:W-:-:S03]  /*42dd0*/  FMUL R11, R4, UR5 ;  /* 0x00000005040b7c20 */ /* 0x000fc60008400000 */
[----:B------:R-:W0:Y:S08]  /*42de0*/  F2I.U32.TRUNC.NTZ R3, R3 ;  /* 0x0000000300037305 */ /* 0x000e30000020f000 */
[----:B------:R-:W1:Y:S01]  /*42df0*/  F2I.U32.TRUNC.NTZ R11, R11 ;  /* 0x0000000b000b7305 */ /* 0x000e62000020f000 */
[----:B0-----:R-:W-:Y:S02]  /*42e00*/  IMAD.MOV R4, RZ, RZ, -R3 ;  /* 0x000000ffff047224 */ /* 0x001fe400078e0a03 */
[----:B------:R-:W-:-:S02]  /*42e10*/  IMAD.MOV.U32 R3, RZ, RZ, R15 ;  /* 0x000000ffff037224 */ /* 0x000fc400078e000f */
[----:B---3--:R-:W-:Y:S02]  /*42e20*/  IMAD R8, R5, R4, R8 ;  /* 0x0000000405087224 */ /* 0x008fe400078e0208 */
[----:B-1----:R-:W-:-:S04]  /*42e30*/  IMAD.MOV R4, RZ, RZ, -R11 ;  /* 0x000000ffff047224 */ /* 0x002fc800078e0a0b */
[----:B----4-:R-:W-:Y:S02]  /*42e40*/  @P2 IMAD R8, R13, R4, R2 ;  /* 0x000000040d082224 */ /* 0x010fe400078e0202 */
[----:B------:R-:W-:Y:S01]  /*42e50*/  IMAD.MOV.U32 R2, RZ, RZ, R12 ;  /* 0x000000ffff027224 */ /* 0x000fe200078e000c */
[----:B------:R-:W-:Y:S06]  /*42e60*/  @!P0 BRA `(.L_x_145) ;  /* 0x0000000000288947 */ /* 0x000fec0003800000 */
[----:B------:R-:W-:Y:S02]  /*42e70*/  ULDC UR5, c[0x0][0x634] ;  /* 0x00018d0000057ab9 */ /* 0x000fe40000000800 */
[----:B------:R-:W-:-:S05]  /*42e80*/  IADD3 R3, P0, R12, UR5, RZ ;  /* 0x000000050c037c10 */ /* 0x000fca000ff1e0ff */
[----:B------:R-:W-:-:S04]  /*42e90*/  IMAD.X R11, RZ, RZ, R15, P0 ;  /* 0x000000ffff0b7224 */ /* 0x000fc800000e060f */
[----:B------:R-:W-:-:S04]  /*42ea0*/  IMAD.WIDE.U32 R4, R11, UR6, RZ ;  /* 0x000000060b047c25 */ /* 0x000fc8000f8e00ff */
[----:B------:R-:W-:-:S04]  /*42eb0*/  IMAD.WIDE.U32 R4, P0, R3, UR7, R4 ;  /* 0x0000000703047c25 */ /* 0x000fc8000f800004 */
[----:B------:R-:W-:-:S04]  /*42ec0*/  IMAD.WIDE.U32 R2, R3, UR6, RZ ;  /* 0x0000000603027c25 */ /* 0x000fc8000f8e00ff */
[----:B------:R-:W-:Y:S01]  /*42ed0*/  IMAD.MOV.U32 R2, RZ, RZ, R5 ;  /* 0x000000ffff027224 */ /* 0x000fe200078e0005 */
[----:B------:R-:W-:Y:S01]  /*42ee0*/  IADD3 RZ, P1, R3, R4, RZ ;  /* 0x0000000403ff7210 */ /* 0x000fe20007f3e0ff */
[----:B------:R-:W-:-:S04]  /*42ef0*/  IMAD.X R3, RZ, RZ, RZ, P0 ;  /* 0x000000ffff037224 */ /* 0x000fc800000e06ff */
[----:B------:R-:W-:-:S08]  /*42f00*/  IMAD.WIDE.U32.X R2, R11, UR7, R2, P1 ;  /* 0x000000070b027c25 */ /* 0x000fd000088e0402 */
.L_x_145:
[--C-:B------:R-:W-:Y:S01]  /*42f10*/  SHF.R.U64 R11, R2, UR8, R3.reuse ;  /* 0x00000008020b7c19 */ /* 0x100fe20008001203 */
[----:B------:R-:W-:Y:S01]  /*42f20*/  ULDC.64 UR6, c[0x0][0x620] ;  /* 0x0001880000067ab9 */ /* 0x000fe20000000a00 */
[----:B------:R-:W-:Y:S01]  /*42f30*/  SHF.R.U32.HI R2, RZ, UR8, R3 ;  /* 0x00000008ff027c19 */ /* 0x000fe20008011603 */
[----:B------:R-:W-:Y:S01]  /*42f40*/  IMAD.MOV.U32 R3, RZ, RZ, R15 ;  /* 0x000000ffff037224 */ /* 0x000fe200078e000f */
[----:B------:R-:W-:Y:S01]  /*42f50*/  IADD3 R13, P0, RZ, -R11, RZ ;  /* 0x8000000bff0d7210 */ /* 0x000fe20007f1e0ff */
[----:B------:R-:W-:-:S04]  /*42f60*/  ULDC UR5, c[0x0][0x618] ;  /* 0x0001860000057ab9 */ /* 0x000fc80000000800 */
[----:B------:R-:W-:-:S04]  /*42f70*/  IMAD.X R2, RZ, RZ, ~R2, P0 ;  /* 0x000000ffff027224 */ /* 0x000fc800000e0e02 */
[----:B------:R-:W-:-:S04]  /*42f80*/  IMAD R2, R2, UR6, RZ ;  /* 0x0000000602027c24 */ /* 0x000fc8000f8e02ff */
[----:B------:R-:W-:Y:S02]  /*42f90*/  IMAD R5, R13, UR7, R2 ;  /* 0x000000070d057c24 */ /* 0x000fe4000f8e0202 */
[----:B------:R-:W-:-:S04]  /*42fa0*/  IMAD.MOV.U32 R2, RZ, RZ, R12 ;  /* 0x000000ffff027224 */ /* 0x000fc800078e000c */
[----:B------:R-:W-:Y:S01]  /*42fb0*/  IMAD.WIDE.U32 R2, R13, UR6, R2 ;  /* 0x000000060d027c25 */ /* 0x000fe2000f8e0002 */
[----:B------:R-:W-:Y:S02]  /*42fc0*/  ULDC.64 UR6, c[0x0][0x640] ;  /* 0x0001900000067ab9 */ /* 0x000fe40000000a00 */
[----:B------:R-:W-:Y:S01]  /*42fd0*/  ISETP.NE.U32.AND P0, PT, RZ, UR6, PT ;  /* 0x00000006ff007c0c */ /* 0x000fe2000bf05070 */
[----:B------:R-:W-:-:S03]  /*42fe0*/  IMAD.IADD R3, R3, 0x1, R5 ;  /* 0x0000000103037824 */ /* 0x000fc600078e0205 */
[----:B------:R-:W-:Y:S02]  /*42ff0*/  ISETP.NE.AND.EX P0, PT, RZ, UR7, PT, P0 ;  /* 0x00000007ff007c0c */ /* 0x000fe4000bf05300 */
[--C-:B------:R-:W-:Y:S02]  /*43000*/  SHF.R.U64 R12, R2, UR5, R3.reuse ;  /* 0x00000005020c7c19 */ /* 0x100fe40008001203 */
[----:B------:R-:W-:Y:S01]  /*43010*/  SHF.R.U32.HI R3, RZ, UR5, R3 ;  /* 0x00000005ff037c19 */ /* 0x000fe20008011603 */
[----:B------:R-:W-:-:S03]  /*43020*/  ULDC UR5, c[0x0][0x608] ;  /* 0x0001820000057ab9 */ /* 0x000fc60000000800 */
[--C-:B------:R-:W-:Y:S02]  /*43030*/  SHF.R.U64 R13, R12, UR5, R3.reuse ;  /* 0x000000050c0d7c19 */ /* 0x100fe40008001203 */
[----:B------:R-:W-:Y:S01]  /*43040*/  SHF.R.U32.HI R2, RZ, UR5, R3 ;  /* 0x00000005ff027c19 */ /* 0x000fe20008011603 */
[----:B------:R-:W-:-:S03]  /*43050*/  ULDC UR5, c[0x0][0x658] ;  /* 0x0001960000057ab9 */ /* 0x000fc60000000800 */
[--C-:B------:R-:W-:Y:S02]  /*43060*/  SHF.R.U64 R14, R13, UR5, R2.reuse ;  /* 0x000000050d0e7c19 */ /* 0x100fe40008001202 */
[----:B------:R-:W-:-:S03]  /*43070*/  SHF.R.U32.HI R3, RZ, UR5, R2 ;  /* 0x00000005ff037c19 */ /* 0x000fc60008011602 */
        /* <DEDUP_REMOVED lines=12> */
.L_x_146:
[----:B------:R-:W-:Y:S01]  /*43140*/  ULDC UR5, c[0x0][0x648] ;  /* 0x0001920000057ab9 */ /* 0x000fe20000000800 */
[----:B------:R-:W-:Y:S01]  /*43150*/  LOP3.LUT R13, R13, UR17, RZ, 0xc0, !PT ;  /* 0x000000110d0d7c12 */ /* 0x000fe2000f8ec0ff */
[----:B------:R-:W-:Y:S01]  /*43160*/  IMAD.MOV.U32 R4, RZ, RZ, 0x1 ;  /* 0x00000001ff047424 */ /* 0x000fe200078e00ff */
[----:B------:R-:W-:Y:S01]  /*43170*/  SHF.R.U64 R2, R2, UR5, R3 ;  /* 0x0000000502027c19 */ /* 0x000fe20008001203 */
[----:B------:R-:W-:Y:S01]  /*43180*/  ULDC UR5, c[0x0][0x638] ;  /* 0x00018e0000057ab9 */ /* 0x000fe20000000800 */
[----:B------:R-:W-:-:S03]  /*43190*/  LOP3.LUT R5, R12, UR4, RZ, 0xc0, !PT ;  /* 0x000000040c057c12 */ /* 0x000fc6000f8ec0ff */
[----:B------:R-:W-:Y:S02]  /*431a0*/  IMAD.MOV R3, RZ, RZ, -R2 ;  /* 0x000000ffff037224 */ /* 0x000fe400078e0a02 */
[----:B------:R-:W-:Y:S02]  /*431b0*/  IMAD R13, R2, UR18, R13 ;  /* 0x00000012020d7c24 */ /* 0x000fe4000f8e020d */
[----:B------:R-:W-:Y:S01]  /*431c0*/  IMAD R14, R3, UR5, R14 ;  /* 0x00000005030e7c24 */ /* 0x000fe2000f8e020e */
[----:B------:R-:W-:Y:S02]  /*431d0*/  ULDC UR5, c[0x0][0x610] ;  /* 0x0001840000057ab9 */ /* 0x000fe40000000800 */
[----:B------:R-:W-:Y:S01]  /*431e0*/  IMAD R8, R13, UR5, R8 ;  /* 0x000000050d087c24 */ /* 0x000fe2000f8e0208 */
[----:B------:R-:W-:Y:S02]  /*431f0*/  ULDC UR5, c[0x0][0x600] ;  /* 0x0001800000057ab9 */ /* 0x000fe40000000800 */
[----:B------:R-:W-:-:S05]  /*43200*/  IMAD R5, R14, UR5, R5 ;  /* 0x000000050e057c24 */ /* 0x000fca000f8e0205 */
[----:B------:R-:W-:Y:S02]  /*43210*/  SEL R3, R5, R8, !P2 ;  /* 0x0000000805037207 */ /* 0x000fe40005000000 */
[----:B------:R-:W-:-:S07]  /*43220*/  SEL R2, R8, R5, !P2 ;  /* 0x0000000508027207 */ /* 0x000fce0005000000 */
.L_x_144:
[----:B------:R-:W-:Y:S05]  /*43230*/  BSYNC B1 ;  /* 0x0000000000017941 */ /* 0x000fea0003800000 */
.L_x_143:
[----:B------:R-:W-:-:S13]  /*43240*/  LOP3.LUT P0, RZ, R4, 0xff, RZ, 0xc0, !PT ;  /* 0x000000ff04ff7812 */ /* 0x000fda000780c0ff */
[----:B------:R-:W-:Y:S05]  /*43250*/  @P0 BRA `(.L_x_147) ;  /* 0xfffffff400240947 */ /* 0x000fea000383ffff */
[----:B------:R-:W-:Y:S05]  /*43260*/  BSYNC B0 ;  /* 0x0000000000007941 */ /* 0x000fea0003800000 */
.L_x_136:
[----:B------:R-:W-:-:S03]  /*43270*/  UMOV UR5, 0xffffffff ;  /* 0xffffffff00057882 */ /* 0x000fc60000000000 */
[----:B------:R-:W-:Y:S05]  /*43280*/  BRA.DIV UR5, `(.L_x_148) ;  /* 0x0000000a05087947 */ /* 0x000fea000b800000 */
[----:B------:R-:W-:-:S13]  /*43290*/  ELECT P0, URZ, PT ;  /* 0x00000000003f782f */ /* 0x000fda0003800000 */
.L_x_168:
[----:B------:R-:W-:Y:S04]  /*432a0*/  BSSY B0, `(.L_x_149) ;  /* 0x0000064000007945 */ /* 0x000fe80003800000 */
[----:B------:R-:W-:Y:S05]  /*432b0*/  @!P0 BRA `(.L_x_150) ;  /* 0x0000000400888947 */ /* 0x000fea0003800000 */
[----:B------:R-:W2:Y:S02]  /*432c0*/  LDL R0, [R1+0x790] ;  /* 0x0007900001007983 */ /* 0x000ea40000100800 */
[----:B--2---:R-:W-:-:S13]  /*432d0*/  R2UR UR5, R0 ;  /* 0x00000000000572ca */ /* 0x004fda00000e0000 */
[----:B------:R-:W-:-:S04]  /*432e0*/  ULOP3.LUT UR5, UR5, 0x2, URZ, 0xfc, !UPT ;  /* 0x0000000205057892 */ /* 0x000fc8000f8efc3f */
[----:B------:R-:W-:-:S06]  /*432f0*/  UISETP.NE.AND UP0, UPT, UR5, 0x3, UPT ;  /* 0x000000030500788c */ /* 0x000fcc000bf05270 */
[----:B------:R-:W-:-:S13]  /*43300*/  PLOP3.LUT P0, PT, PT, PT, UP0, 0x80, 0x0 ;  /* 0x000000000000781c */ /* 0x000fda0003f0f008 */
[----:B------:R-:W-:Y:S05]  /*43310*/  @!P0 BRA `(.L_x_151) ;  /* 0x0000000000048947 */ /* 0x000fea0003800000 */
[----:B------:R-:W-:Y:S01]  /*43320*/  BPT.TRAP 0x1 ;  /* 0x000000040000795c */ /* 0x000fe20000300000 */
.L_x_151:
[----:B------:R-:W0:Y:S01]  /*43330*/  S2R R3, SR_CgaCtaId ;  /* 0x0000000000037919 */ /* 0x000e220000008800 */
[----:B------:R-:W-:Y:S02]  /*43340*/  MOV R0, 0x400 ;  /* 0x0000040000007802 */ /* 0x000fe40000000f00 */
[----:B------:R-:W-:Y:S02]  /*43350*/  SHF.L.U32 R2, R6, 0x1f, RZ ;  /* 0x0000001f06027819 */ /* 0x000fe400000006ff */
[----:B0-----:R-:W-:-:S05]  /*43360*/  LEA R0, R3, R0, 0x18 ;  /* 0x0000000003007211 */ /* 0x001fca00078ec0ff */
[----:B------:R-:W-:-:S04]  /*43370*/  VIADD R0, R0, 0x50 ;  /* 0x0000005000007836 */ /* 0x000fc80000000000 */
[----:B------:R-:W-:-:S04]  /*43380*/  IMAD R3, R7, 0x8, R0 ;  /* 0x0000000807037824 */ /* 0x000fc800078e0200 */
[----:B------:R-:W0:Y:S02]  /*43390*/  SYNCS.PHASECHK.TRANS64.TRYWAIT P0, [R3+URZ], R2 ;  /* 0x00000002030075a7 */ /* 0x000e24000800017f */
[----:B0-----:R-:W-:Y:S05]  /*433a0*/  @!P0 BRA `(.L_x_152) ;  /* 0x0000000400e08947 */ /* 0x001fea0003800000 */
.L_x_169:
[----:B------:R-:W-:-:S05]  /*433b0*/  VIADD R7, R7, 0x1 ;  /* 0x0000000107077836 */ /* 0x000fca0000000000 */
[----:B------:R-:W-:-:S04]  /*433c0*/  ISETP.NE.AND P0, PT, R7, 0xa, PT ;  /* 0x0000000a0700780c */ /* 0x000fc80003f05270 */
[----:B0-----:R-:W-:Y:S02]  /*433d0*/  SEL R3, RZ, 0x1, P0 ;  /* 0x00000001ff037807 */ /* 0x001fe40000000000 */
[----:B------:R-:W-:Y:S02]  /*433e0*/  SEL R7, R7, RZ, P0 ;  /* 0x000000ff07077207 */ /* 0x000fe40000000000 */
[----:B------:R-:W-:-:S03]  /*433f0*/  LOP3.LUT R6, R6, R3, RZ, 0x3c, !PT ;  /* 0x0000000306067212 */ /* 0x000fc600078e3cff */
[----:B------:R-:W-:Y:S01]  /*43400*/  IMAD R3, R7, 0x8, R0 ;  /* 0x0000000807037824 */ /* 0x000fe200078e0200 */
[----:B------:R-:W-:-:S04]  /*43410*/  SHF.L.U32 R2, R6, 0x1f, RZ ;  /* 0x0000001f06027819 */ /* 0x000fc800000006ff */
[----:B------:R-:W0:Y:S02]  /*43420*/  SYNCS.PHASECHK.TRANS64.TRYWAIT P0, [R3+URZ], R2 ;  /* 0x00000002030075a7 */ /* 0x000e24000800017f */
[----:B0-----:R-:W-:Y:S05]  /*43430*/  @!P0 BRA `(.L_x_153) ;  /* 0x0000000400d08947 */ /* 0x001fea0003800000 */
.L_x_170:
[----:B0-----:R-:W-:-:S05]  /*43440*/  VIADD R2, R7, 0x1 ;  /* 0x0000000107027836 */ /* 0x001fca0000000000 */
[----:B------:R-:W-:-:S04]  /*43450*/  ISETP.NE.AND P0, PT, R2, 0xa, PT ;  /* 0x0000000a0200780c */ /* 0x000fc80003f05270 */
[----:B------:R-:W-:Y:S02]  /*43460*/  SEL R3, RZ, 0x1, P0 ;  /* 0x00000001ff037807 */ /* 0x000fe40000000000 */
[----:B------:R-:W-:Y:S02]  /*43470*/  SEL R5, R2, RZ, P0 ;  /* 0x000000ff02057207 */ /* 0x000fe40000000000 */
[----:B------:R-:W-:-:S03]  /*43480*/  LOP3.LUT R6, R6, R3, RZ, 0x3c, !PT ;  /* 0x0000000306067212 */ /* 0x000fc600078e3cff */
[----:B------:R-:W-:Y:S01]  /*43490*/  IMAD R3, R5, 0x8, R0 ;  /* 0x0000000805037824 */ /* 0x000fe200078e0200 */
[----:B------:R-:W-:-:S04]  /*434a0*/  SHF.L.U32 R2, R6, 0x1f, RZ ;  /* 0x0000001f06027819 */ /* 0x000fc800000006ff */
[----:B------:R-:W0:Y:S02]  /*434b0*/  SYNCS.PHASECHK.TRANS64.TRYWAIT P0, [R3+URZ], R2 ;  /* 0x00000002030075a7 */ /* 0x000e24000800017f */
[----:B0-----:R-:W-:Y:S05]  /*434c0*/  @!P0 BRA `(.L_x_154) ;  /* 0x0000000400c08947 */ /* 0x001fea0003800000 */
.L_x_171:
        /* <DEDUP_REMOVED lines=9> */
.L_x_172:
        /* <DEDUP_REMOVED lines=9> */
.L_x_173:
        /* <DEDUP_REMOVED lines=9> */
.L_x_174:
        /* <DEDUP_REMOVED lines=9> */
.L_x_175:
        /* <DEDUP_REMOVED lines=9> */
.L_x_176:
        /* <DEDUP_REMOVED lines=9> */
.L_x_177:
[----:B0-----:R-:W-:-:S05]  /*43830*/  VIADD R2, R5, 0x1 ;  /* 0x0000000105027836 */ /* 0x001fca0000000000 */
[----:B------:R-:W-:-:S04]  /*43840*/  ISETP.NE.AND P0, PT, R2, 0xa, PT ;  /* 0x0000000a0200780c */ /* 0x000fc80003f05270 */
[----:B------:R-:W-:Y:S02]  /*43850*/  SEL R4, RZ, 0x1, P0 ;  /* 0x00000001ff047807 */ /* 0x000fe40000000000 */
[----:B------:R-:W-:Y:S02]  /*43860*/  SEL R3, R2, RZ, P0 ;  /* 0x000000ff02037207 */ /* 0x000fe40000000000 */
[----:B------:R-:W-:-:S03]  /*43870*/  LOP3.LUT R4, R7, R4, RZ, 0x3c, !PT ;  /* 0x0000000407047212 */ /* 0x000fc600078e3cff */
[----:B------:R-:W-:Y:S01]  /*43880*/  IMAD R3, R3, 0x8, R0 ;  /* 0x0000000803037824 */ /* 0x000fe200078e0200 */
[----:B------:R-:W-:-:S07]  /*43890*/  SHF.L.U32 R0, R4, 0x1f, RZ ;  /* 0x0000001f04007819 */ /* 0x000fce00000006ff */
.L_x_161:
[----:B0-----:R0:W1:Y:S02]  /*438a0*/  SYNCS.PHASECHK.TRANS64.TRYWAIT P0, [R3+URZ], R0 ;  /* 0x00000000030075a7 */ /* 0x001064000800017f */
[----:B-1----:R-:W-:Y:S05]  /*438b0*/  @!P0 NANOSLEEP.SYNCS 0x989680 ;  /* 0x009896800000895d */ /* 0x002fea0003900000 */
[----:B------:R-:W1:Y:S02]  /*438c0*/  @!P0 SYNCS.PHASECHK.TRANS64 P0, [R3+URZ], R0 ;  /* 0x00000000030085a7 */ /* 0x000e64000800007f */
[----:B-1----:R-:W-:Y:S05]  /*438d0*/  @!P0 BRA `(.L_x_161) ;  /* 0xfffffffc00f08947 */ /* 0x002fea000383ffff */
.L_x_150:
[----:B------:R-:W-:Y:S05]  /*438e0*/  BSYNC B0 ;  /* 0x0000000000007941 */ /* 0x000fea0003800000 */
.L_x_149:
[----:B------:R-:W-:Y:S05]  /*438f0*/  EXIT ;  /* 0x000000000000794d */ /* 0x000fea0003800000 */
.L_x_22:
[----:B-1----:R-:W-:-:S04]  /*43900*/  IMAD.U32 R6, RZ, RZ, UR12 ;  /* 0x0000000cff067e24 */ /* 0x002fc8000f8e00ff */
[----:B------:R1:W3:Y:S03]  /*43910*/  SYNCS.PHASECHK.TRANS64.TRYWAIT P0, [R6+URZ], R3 ;  /* 0x00000003060075a7 */ /* 0x0002e6000800017f */
[----:B---3--:R-:W-:Y:S05]  /*43920*/  @!P0 NANOSLEEP.SYNCS 0x989680 ;  /* 0x009896800000895d */ /* 0x008fea0003900000 */
[----:B------:R-:W3:Y:S02]  /*43930*/  @!P0 SYNCS.PHASECHK.TRANS64 P0, [R6+URZ], R3 ;  /* 0x00000003060085a7 */ /* 0x000ee4000800007f */
[----:B---3--:R-:W-:Y:S05]  /*43940*/  @!P0 BRA `(.L_x_22) ;  /* 0xfffffffc00ec8947 */ /* 0x008fea000383ffff */
[----:B------:R-:W-:Y:S05]  /*43950*/  BRA `(.L_x_21) ;  /* 0xfffffc04000c7947 */ /* 0x000fea000383ffff */
.L_x_28:
[----:B-----5:R2:W-:Y:S02]  /*43960*/  STL [R1+0x7ac], R0 ;  /* 0x0007ac0001007387 */ /* 0x0205e40000100800 */
[----:B--2---:R-:W-:-:S04]  /*43970*/  IMAD.U32 R0, RZ, RZ, UR13 ;  /* 0x0000000dff007e24 */ /* 0x004fc8000f8e00ff */
[----:B------:R2:W3:Y:S03]  /*43980*/  SYNCS.PHASECHK.TRANS64.TRYWAIT P0, [R0+URZ], R9 ;  /* 0x00000009000075a7 */ /* 0x0004e6000800017f */
[----:B---3--:R-:W-:Y:S05]  /*43990*/  @!P0 NANOSLEEP.SYNCS 0x989680 ;  /* 0x009896800000895d */ /* 0x008fea0003900000 */
[----:B------:R2:W3:Y:S02]  /*439a0*/  @!P0 SYNCS.PHASECHK.TRANS64 P0, [R0+URZ], R9 ;  /* 0x00000009000085a7 */ /* 0x0004e4000800007f */
[----:B--2---:R2:W5:Y:S02]  /*439b0*/  LDL.LU R0, [R1+0x7ac] ;  /* 0x0007ac0001007983 */ /* 0x0045640000300800 */
[----:B--23--:R-:W-:Y:S05]  /*439c0*/  @!P0 BRA `(.L_x_28) ;  /* 0xfffffffc00e48947 */ /* 0x00cfea000383ffff */
[----:B------:R-:W-:Y:S05]  /*439d0*/  BRA `(.L_x_27) ;  /* 0xfffffc6c00147947 */ /* 0x000fea000383ffff */
.L_x_137:
[----:B------:R-:W-:Y:S01]  /*439e0*/  BSSY B1, `(.L_x_162) ;  /* 0x0000006000017945 */ /* 0x000fe20003800000 */
[----:B------:R-:W-:-:S07]  /*439f0*/  IMAD.MOV.U32 R4, RZ, RZ, -0x1 ;  /* 0xffffffffff047424 */ /* 0x000fce00078e00ff */
[----:B------:R-:W-:Y:S05]  /*43a00*/  WARPSYNC.COLLECTIVE R4, `(.L_x_163) ;  /* 0x00000000040c7348 */ /* 0x000fea0003c00000 */
[----:B------:R-:W-:Y:S02]  /*43a10*/  ELECT P0, UR62, PT ;  /* 0x00000000003e782f */ /* 0x000fe40003800000 */
[----:B------:R-:W-:Y:S01]  /*43a20*/  MOV R4, UR62 ;  /* 0x0000003e00047c02 */ /* 0x000fe20008000f00 */
[----:B------:R-:W-:Y:S10]  /*43a30*/  ENDCOLLECTIVE ;  /* 0x000000000000791b */ /* 0x000ff40003800000 */
.L_x_163:
[----:B------:R-:W-:Y:S05]  /*43a40*/  BSYNC B1 ;  /* 0x0000000000017941 */ /* 0x000fea0003800000 */
.L_x_162:
[----:B------:R-:W-:Y:S05]  /*43a50*/  BRA `(.L_x_164) ;  /* 0xffffffec00307947 */ /* 0x000fea000383ffff */
.L_x_140:
[----:B0-----:R0:W1:Y:S02]  /*43a60*/  SYNCS.PHASECHK.TRANS64.TRYWAIT P0, [R12+URZ+0x50], R15 ;  /* 0x0000500f0c0075a7 */ /* 0x001064000800017f */
[----:B-1----:R-:W-:Y:S05]  /*43a70*/  @!P0 NANOSLEEP.SYNCS 0x989680 ;  /* 0x009896800000895d */ /* 0x002fea0003900000 */
[----:B------:R-:W1:Y:S02]  /*43a80*/  @!P0 SYNCS.PHASECHK.TRANS64 P0, [R12+URZ+0x50], R15 ;  /* 0x0000500f0c0085a7 */ /* 0x000e64000800007f */
[----:B-1----:R-:W-:Y:S05]  /*43a90*/  @!P0 BRA `(.L_x_140) ;  /* 0xfffffffc00f08947 */ /* 0x002fea000383ffff */
[----:B------:R-:W-:Y:S05]  /*43aa0*/  BRA `(.L_x_165) ;  /* 0xffffffec00647947 */ /* 0x000fea000383ffff */
.L_x_148:
[----:B------:R-:W-:Y:S01]  /*43ab0*/  BSSY B0, `(.L_x_166) ;  /* 0x0000006000007945 */ /* 0x000fe20003800000 */
[----:B------:R-:W-:-:S07]  /*43ac0*/  IMAD.MOV.U32 R4, RZ, RZ, -0x1 ;  /* 0xffffffffff047424 */ /* 0x000fce00078e00ff */
[----:B------:R-:W-:Y:S05]  /*43ad0*/  WARPSYNC.COLLECTIVE R4, `(.L_x_167) ;  /* 0x00000000040c7348 */ /* 0x000fea0003c00000 */
[----:B------:R-:W-:Y:S02]  /*43ae0*/  ELECT P0, UR62, PT ;  /* 0x00000000003e782f */ /* 0x000fe40003800000 */
[----:B------:R-:W-:Y:S01]  /*43af0*/  MOV R4, UR62 ;  /* 0x0000003e00047c02 */ /* 0x000fe20008000f00 */
[----:B------:R-:W-:Y:S10]  /*43b00*/  ENDCOLLECTIVE ;  /* 0x000000000000791b */ /* 0x000ff40003800000 */
.L_x_167:
[----:B------:R-:W-:Y:S05]  /*43b10*/  BSYNC B0 ;  /* 0x0000000000007941 */ /* 0x000fea0003800000 */
.L_x_166:
[----:B------:R-:W-:Y:S05]  /*43b20*/  BRA `(.L_x_168) ;  /* 0xfffffff400dc7947 */ /* 0x000fea000383ffff */
.L_x_152:
[----:B0-----:R0:W1:Y:S02]  /*43b30*/  SYNCS.PHASECHK.TRANS64.TRYWAIT P0, [R3+URZ], R2 ;  /* 0x00000002030075a7 */ /* 0x001064000800017f */
[----:B-1----:R-:W-:Y:S05]  /*43b40*/  @!P0 NANOSLEEP.SYNCS 0x989680 ;  /* 0x009896800000895d */ /* 0x002fea0003900000 */
[----:B------:R-:W1:Y:S02]  /*43b50*/  @!P0 SYNCS.PHASECHK.TRANS64 P0, [R3+URZ], R2 ;  /* 0x00000002030085a7 */ /* 0x000e64000800007f */
[----:B-1----:R-:W-:Y:S05]  /*43b60*/  @!P0 BRA `(.L_x_152) ;  /* 0xfffffffc00f08947 */ /* 0x002fea000383ffff */
[----:B------:R-:W-:Y:S05]  /*43b70*/  BRA `(.L_x_169) ;  /* 0xfffffff8000c7947 */ /* 0x000fea000383ffff */
.L_x_153:
[----:B0-----:R0:W1:Y:S02]  /*43b80*/  SYNCS.PHASECHK.TRANS64.TRYWAIT P0, [R3+URZ], R2 ;  /* 0x00000002030075a7 */ /* 0x001064000800017f */
[----:B-1----:R-:W-:Y:S05]  /*43b90*/  @!P0 NANOSLEEP.SYNCS 0x989680 ;  /* 0x009896800000895d */ /* 0x002fea0003900000 */
[----:B------:R-:W1:Y:S02]  /*43ba0*/  @!P0 SYNCS.PHASECHK.TRANS64 P0, [R3+URZ], R2 ;  /* 0x00000002030085a7 */ /* 0x000e64000800007f */
[----:B-1----:R-:W-:Y:S05]  /*43bb0*/  @!P0 BRA `(.L_x_153) ;  /* 0xfffffffc00f08947 */ /* 0x002fea000383ffff */
[----:B------:R-:W-:Y:S05]  /*43bc0*/  BRA `(.L_x_170) ;  /* 0xfffffff8001c7947 */ /* 0x000fea000383ffff */
.L_x_154:
[----:B0-----:R0:W1:Y:S02]  /*43bd0*/  SYNCS.PHASECHK.TRANS64.TRYWAIT P0, [R3+URZ], R2 ;  /* 0x00000002030075a7 */ /* 0x001064000800017f */
[----:B-1----:R-:W-:Y:S05]  /*43be0*/  @!P0 NANOSLEEP.SYNCS 0x989680 ;  /* 0x009896800000895d */ /* 0x002fea0003900000 */
[----:B------:R-:W1:Y:S02]  /*43bf0*/  @!P0 SYNCS.PHASECHK.TRANS64 P0, [R3+URZ], R2 ;  /* 0x00000002030085a7 */ /* 0x000e64000800007f */
[----:B-1----:R-:W-:Y:S05]  /*43c00*/  @!P0 BRA `(.L_x_154) ;  /* 0xfffffffc00f08947 */ /* 0x002fea000383ffff */
[----:B------:R-:W-:Y:S05]  /*43c10*/  BRA `(.L_x_171) ;  /* 0xfffffff8002c7947 */ /* 0x000fea000383ffff */
.L_x_155:
[----:B0-----:R0:W1:Y:S02]  /*43c20*/  SYNCS.PHASECHK.TRANS64.TRYWAIT P0, [R3+URZ], R2 ;  /* 0x00000002030075a7 */ /* 0x001064000800017f */
[----:B-1----:R-:W-:Y:S05]  /*43c30*/  @!P0 NANOSLEEP.SYNCS 0x989680 ;  /* 0x009896800000895d */ /* 0x002fea0003900000 */
[----:B------:R-:W1:Y:S02]  /*43c40*/  @!P0 SYNCS.PHASECHK.TRANS64 P0, [R3+URZ], R2 ;  /* 0x00000002030085a7 */ /* 0x000e64000800007f */
[----:B-1----:R-:W-:Y:S05]  /*43c50*/  @!P0 BRA `(.L_x_155) ;  /* 0xfffffffc00f08947 */ /* 0x002fea000383ffff */
[----:B------:R-:W-:Y:S05]  /*43c60*/  BRA `(.L_x_172) ;  /* 0xfffffff8003c7947 */ /* 0x000fea000383ffff */
.L_x_156:
[----:B0-----:R0:W1:Y:S02]  /*43c70*/  SYNCS.PHASECHK.TRANS64.TRYWAIT P0, [R3+URZ], R2 ;  /* 0x00000002030075a7 */ /* 0x001064000800017f */
[----:B-1----:R-:W-:Y:S05]  /*43c80*/  @!P0 NANOSLEEP.SYNCS 0x989680 ;  /* 0x009896800000895d */ /* 0x002fea0003900000 */
[----:B------:R-:W1:Y:S02]  /*43c90*/  @!P0 SYNCS.PHASECHK.TRANS64 P0, [R3+URZ], R2 ;  /* 0x00000002030085a7 */ /* 0x000e64000800007f */
[----:B-1----:R-:W-:Y:S05]  /*43ca0*/  @!P0 BRA `(.L_x_156) ;  /* 0xfffffffc00f08947 */ /* 0x002fea000383ffff */
[----:B------:R-:W-:Y:S05]  /*43cb0*/  BRA `(.L_x_173) ;  /* 0xfffffff8004c7947 */ /* 0x000fea000383ffff */
.L_x_157:
[----:B0-----:R0:W1:Y:S02]  /*43cc0*/  SYNCS.PHASECHK.TRANS64.TRYWAIT P0, [R3+URZ], R2 ;  /* 0x00000002030075a7 */ /* 0x001064000800017f */
[----:B-1----:R-:W-:Y:S05]  /*43cd0*/  @!P0 NANOSLEEP.SYNCS 0x989680 ;  /* 0x009896800000895d */ /* 0x002fea0003900000 */
[----:B------:R-:W1:Y:S02]  /*43ce0*/  @!P0 SYNCS.PHASECHK.TRANS64 P0, [R3+URZ], R2 ;  /* 0x00000002030085a7 */ /* 0x000e64000800007f */
[----:B-1----:R-:W-:Y:S05]  /*43cf0*/  @!P0 BRA `(.L_x_157) ;  /* 0xfffffffc00f08947 */ /* 0x002fea000383ffff */
[----:B------:R-:W-:Y:S05]  /*43d00*/  BRA `(.L_x_174) ;  /* 0xfffffff8005c7947 */ /* 0x000fea000383ffff */
.L_x_158:
[----:B0-----:R0:W1:Y:S02]  /*43d10*/  SYNCS.PHASECHK.TRANS64.TRYWAIT P0, [R3+URZ], R2 ;  /* 0x00000002030075a7 */ /* 0x001064000800017f */
[----:B-1----:R-:W-:Y:S05]  /*43d20*/  @!P0 NANOSLEEP.SYNCS 0x989680 ;  /* 0x009896800000895d */ /* 0x002fea0003900000 */
[----:B------:R-:W1:Y:S02]  /*43d30*/  @!P0 SYNCS.PHASECHK.TRANS64 P0, [R3+URZ], R2 ;  /* 0x00000002030085a7 */ /* 0x000e64000800007f */
[----:B-1----:R-:W-:Y:S05]  /*43d40*/  @!P0 BRA `(.L_x_158) ;  /* 0xfffffffc00f08947 */ /* 0x002fea000383ffff */
[----:B------:R-:W-:Y:S05]  /*43d50*/  BRA `(.L_x_175) ;  /* 0xfffffff8006c7947 */ /* 0x000fea000383ffff */
.L_x_159:
[----:B0-----:R0:W1:Y:S02]  /*43d60*/  SYNCS.PHASECHK.TRANS64.TRYWAIT P0, [R3+URZ], R2 ;  /* 0x00000002030075a7 */ /* 0x001064000800017f */
[----:B-1----:R-:W-:Y:S05]  /*43d70*/  @!P0 NANOSLEEP.SYNCS 0x989680 ;  /* 0x009896800000895d */ /* 0x002fea0003900000 */
[----:B------:R-:W1:Y:S02]  /*43d80*/  @!P0 SYNCS.PHASECHK.TRANS64 P0, [R3+URZ], R2 ;  /* 0x00000002030085a7 */ /* 0x000e64000800007f */
[----:B-1----:R-:W-:Y:S05]  /*43d90*/  @!P0 BRA `(.L_x_159) ;  /* 0xfffffffc00f08947 */ /* 0x002fea000383ffff */
[----:B------:R-:W-:Y:S05]  /*43da0*/  BRA `(.L_x_176) ;  /* 0xfffffff8007c7947 */ /* 0x000fea000383ffff */
.L_x_160:
[----:B0-----:R0:W1:Y:S02]  /*43db0*/  SYNCS.PHASECHK.TRANS64.TRYWAIT P0, [R3+URZ], R2 ;  /* 0x00000002030075a7 */ /* 0x001064000800017f */
[----:B-1----:R-:W-:Y:S05]  /*43dc0*/  @!P0 NANOSLEEP.SYNCS 0x989680 ;  /* 0x009896800000895d */ /* 0x002fea0003900000 */
[----:B------:R-:W1:Y:S02]  /*43dd0*/  @!P0 SYNCS.PHASECHK.TRANS64 P0, [R3+URZ], R2 ;  /* 0x00000002030085a7 */ /* 0x000e64000800007f */
[----:B-1----:R-:W-:Y:S05]  /*43de0*/  @!P0 BRA `(.L_x_160) ;  /* 0xfffffffc00f08947 */ /* 0x002fea000383ffff */
[----:B------:R-:W-:Y:S05]  /*43df0*/  BRA `(.L_x_177) ;  /* 0xfffffff8008c7947 */ /* 0x000fea000383ffff */
.L_x_178:
[----:B------:R-:W-:-:S00]  /*43e00*/  BRA `(.L_x_178) ;  /* 0xfffffffc00fc7947 */ /* 0x000fc0000383ffff */
[----:B------:R-:W-:-:S00]  /*43e10*/  NOP ;  /* 0x0000000000007918 */ /* 0x000fc00000000000 */
        /* <DEDUP_REMOVED lines=14> */
.L_x_179:


//--------------------- .nv.shared._ZN7cutlass13device_kernelINS_4gemm6kernel13GemmUniversalIN4cute5tupleIJiiiiEEENS1_10collective13CollectiveMmaINS1_37MainloopSm90TmaGmmaWarpSpecializedFP8ILi10ENS5_IJNS4_1CILi2EEENSA_ILi1EEESC_EEENS1_35KernelTmaWarpSpecializedCooperativeEEENS5_IJNSA_ILi512EEENSA_ILi176EEENSA_ILi32EEEEEENS_12float_e4m3_tENS5_IJlSC_lEEESK_SL_NS4_8TiledMMAINS4_8MMA_AtomIJNS4_4SM904GMMA30MMA_64x16x32_F32E4M3E4M3_SS_TNILNSP_7ScaleInE1ELSR_1EEEEEENS4_6LayoutISD_NS5_IJSC_NSA_ILi0EEESV_EEEEENS5_IJNS4_10UnderscoreESY_SY_EEEEENS4_13SM90_TMA_LOADENS4_14ComposedLayoutINS4_7SwizzleILi1ELi4ELi3EEENS4_18smem_ptr_flag_bitsILi8EEENSU_INS5_IJNSA_ILi8EEESI_EEENS5_IJSI_SC_EEEEEEEvNS4_8identityENS4_23SM90_TMA_LOAD_MULTICASTES1B_vS1C_EENS_8epilogue10collective6detail29Sm90TmaWarpSpecializedAdapterINS1G_15DefaultEpilogueISK_SL_SL_NS1F_6thread17LinearCombinationISK_Li1EffLNS1K_9ScaleType4KindE0ELNS_15FloatRoundStyleE2ESK_EENS1_15EpilogueDefaultEEEEEvvEEEEvNT_6ParamsE --------------------------
	.section	.nv.shared._ZN7cutlass13device_kernelINS_4gemm6kernel13GemmUniversalIN4cute5tupleIJiiiiEEENS1_10collective13CollectiveMmaINS1_37MainloopSm90TmaGmmaWarpSpecializedFP8ILi10ENS5_IJNS4_1CILi2EEENSA_ILi1EEESC_EEENS1_35KernelTmaWarpSpecializedCooperativeEEENS5_IJNSA_ILi512EEENSA_ILi176EEENSA_ILi32EEEEEENS_12float_e4m3_tENS5_IJlSC_lEEESK_SL_NS4_8TiledMMAINS4_8MMA_AtomIJNS4_4SM904GMMA30MMA_64x16x32_F32E4M3E4M3_SS_TNILNSP_7ScaleInE1ELSR_1EEEEEENS4_6LayoutISD_NS5_IJSC_NSA_ILi0EEESV_EEEEENS5_IJNS4_10UnderscoreESY_SY_EEEEENS4_13SM90_TMA_LOADENS4_14ComposedLayoutINS4_7SwizzleILi1ELi4ELi3EEENS4_18smem_ptr_flag_bitsILi8EEENSU_INS5_IJNSA_ILi8EEESI_EEENS5_IJSI_SC_EEEEEEEvNS4_8identityENS4_23SM90_TMA_LOAD_MULTICASTES1B_vS1C_EENS_8epilogue10collective6detail29Sm90TmaWarpSpecializedAdapterINS1G_15DefaultEpilogueISK_SL_SL_NS1F_6thread17LinearCombinationISK_Li1EffLNS1K_9ScaleType4KindE0ELNS_15FloatRoundStyleE2ESK_EENS1_15EpilogueDefaultEEEEEvvEEEEvNT_6ParamsE,"aw",@nobits
	.sectionflags	@""
	.align	16
	.zero		1024


//--------------------- .nv.shared.reserved.0     --------------------------
	.section	.nv.shared.reserved.0,"aw",@nobits
	.weak		__nv_reservedSMEM_offset_0_alias
	.size		__nv_reservedSMEM_offset_0_alias, 0, 0
	.other		__nv_reservedSMEM_offset_0_alias,@"STO_CUDA_RESERVED_SHARED STV_DEFAULT"
__nv_reservedSMEM_offset_0_alias:
	.zero		0


//--------------------- .nv.global                --------------------------
	.section	.nv.global,"aw",@nobits
.nv.global:
	.type		_ZN40_INTERNAL_7406c3d5_4_k_cu_396f0adc_113794cute1_E,@object
	.size		_ZN40_INTERNAL_7406c3d5_4_k_cu_396f0adc_113794cute1_E,(_ZN40_INTERNAL_7406c3d5_4_k_cu_396f0adc_113794cuda3std3__45__cpo6cbeginE - _ZN40_INTERNAL_7406c3d5_4_k_cu_396f0adc_113794cute1_E)
_ZN40_INTERNAL_7406c3d5_4_k_cu_396f0adc_113794cute1_E:
	.zero		1
	.type		_ZN40_INTERNAL_7406c3d5_4_k_cu_396f0adc_113794cuda3std3__45__cpo6cbeginE,@object
	.size		_ZN40_INTERNAL_7406c3d5_4_k_cu_396f0adc_113794cuda3std3__45__cpo6cbeginE,(_ZN40_INTERNAL_7406c3d5_4_k_cu_396f0adc_113794cuda3std3__48in_placeE - _ZN40_INTERNAL_7406c3d5_4_k_cu_396f0adc_113794cuda3std3__45__cpo6cbeginE)
_ZN40_INTERNAL_7406c3d5_4_k_cu_396f0adc_113794cuda3std3__45__cpo6cbeginE:
	.zero		1
	.type		_ZN40_INTERNAL_7406c3d5_4_k_cu_396f0adc_113794cuda3std3__48in_placeE,@object
	.size		_ZN40_INTERNAL_7406c3d5_4_k_cu_396f0adc_113794cuda3std3__48in_placeE,(_ZN40_INTERNAL_7406c3d5_4_k_cu_396f0adc_113794cuda3std6ranges3__45__cpo9iter_moveE - _ZN40_INTERNAL_7406c3d5_4_k_cu_396f0adc_113794cuda3std3__48in_placeE)
_ZN40_INTERNAL_7406c3d5_4_k_cu_396f0adc_113794cuda3std3__48in_placeE:
	.zero		1
	.type		_ZN40_INTERNAL_7406c3d5_4_k_cu_396f0adc_113794cuda3std6ranges3__45__cpo9iter_moveE,@object
	.size		_ZN40_INTERNAL_7406c3d5_4_k_cu_396f0adc_113794cuda3std6ranges3__45__cpo9iter_moveE,(_ZN40_INTERNAL_7406c3d5_4_k_cu_396f0adc_113794cuda3std3__45__cpo5beginE - _ZN40_INTERNAL_7406c3d5_4_k_cu_396f0adc_113794cuda3std6ranges3__45__cpo9iter_moveE)
_ZN40_INTERNAL_7406c3d5_4_k_cu_396f0adc_113794cuda3std6ranges3__45__cpo9iter_moveE:
	.zero		1
	.type		_ZN40_INTERNAL_7406c3d5_4_k_cu_396f0adc_113794cuda3std3__45__cpo5beginE,@object
	.size		_ZN40_INTERNAL_7406c3d5_4_k_cu_396f0adc_113794cuda3std3__45__cpo5beginE,(_ZN40_INTERNAL_7406c3d5_4_k_cu_396f0adc_113794cuda3std3__442_GLOBAL__N__7406c3d5_4_k_cu_396f0adc_113796ignoreE - _ZN40_INTERNAL_7406c3d5_4_k_cu_396f0adc_113794cuda3std3__45__cpo5beginE)
_ZN40_INTERNAL_7406c3d5_4_k_cu_396f0adc_113794cuda3std3__45__cpo5beginE:
	.zero		1
	.type		_ZN40_INTERNAL_7406c3d5_4_k_cu_396f0adc_113794cuda3std3__442_GLOBAL__N__7406c3d5_4_k_cu_396f0adc_113796ignoreE,@object
	.size		_ZN40_INTERNAL_7406c3d5_4_k_cu_396f0adc_113794cuda3std3__442_GLOBAL__N__7406c3d5_4_k_cu_396f0adc_113796ignoreE,(_ZN40_INTERNAL_7406c3d5_4_k_cu_396f0adc_113794cute7productE - _ZN40_INTERNAL_7406c3d5_4_k_cu_396f0adc_113794cuda3std3__442_GLOBAL__N__7406c3d5_4_k_cu_396f0adc_113796ignoreE)
_ZN40_INTERNAL_7406c3d5_4_k_cu_396f0adc_113794cuda3std3__442_GLOBAL__N__7406c3d5_4_k_cu_396f0adc_113796ignoreE:
	.zero		1
	.type		_ZN40_INTERNAL_7406c3d5_4_k_cu_396f0adc_113794cute7productE,@object
	.size		_ZN40_INTERNAL_7406c3d5_4_k_cu_396f0adc_113794cute7productE,(_ZN40_INTERNAL_7406c3d5_4_k_cu_396f0adc_113794cuda3std3__45__cpo3endE - _ZN40_INTERNAL_7406c3d5_4_k_cu_396f0adc_113794cute7productE)
_ZN40_INTERNAL_7406c3d5_4_k_cu_396f0adc_113794cute7productE:
	.zero		1
	.type		_ZN40_INTERNAL_7406c3d5_4_k_cu_396f0adc_113794cuda3std3__45__cpo3endE,@object
	.size		_ZN40_INTERNAL_7406c3d5_4_k_cu_396f0adc_113794cuda3std3__45__cpo3endE,(_ZN40_INTERNAL_7406c3d5_4_k_cu_396f0adc_113794cuda3std3__419piecewise_constructE - _ZN40_INTERNAL_7406c3d5_4_k_cu_396f0adc_113794cuda3std3__45__cpo3endE)
_ZN40_INTERNAL_7406c3d5_4_k_cu_396f0adc_113794cuda3std3__45__cpo3endE:
	.zero		1
	.type		_ZN40_INTERNAL_7406c3d5_4_k_cu_396f0adc_113794cuda3std3__419piecewise_constructE,@object
	.size		_ZN40_INTERNAL_7406c3d5_4_k_cu_396f0adc_113794cuda3std3__419piecewise_constructE,(_ZN40_INTERNAL_7406c3d5_4_k_cu_396f0adc_113794cuda3std3__45__cpo4cendE - _ZN40_INTERNAL_7406c3d5_4_k_cu_396f0adc_113794cuda3std3__419piecewise_constructE)
_ZN40_INTERNAL_7406c3d5_4_k_cu_396f0adc_113794cuda3std3__419piecewise_constructE:
	.zero		1
	.type		_ZN40_INTERNAL_7406c3d5_4_k_cu_396f0adc_113794cuda3std3__45__cpo4cendE,@object
	.size		_ZN40_INTERNAL_7406c3d5_4_k_cu_396f0adc_113794cuda3std3__45__cpo4cendE,(_ZN40_INTERNAL_7406c3d5_4_k_cu_396f0adc_113794cuda3std6ranges3__45__cpo4swapE - _ZN40_INTERNAL_7406c3d5_4_k_cu_396f0adc_113794cuda3std3__45__cpo4cendE)
_ZN40_INTERNAL_7406c3d5_4_k_cu_396f0adc_113794cuda3std3__45__cpo4cendE:
	.zero		1
	.type		_ZN40_INTERNAL_7406c3d5_4_k_cu_396f0adc_113794cuda3std6ranges3__45__cpo4swapE,@object
	.size		_ZN40_INTERNAL_7406c3d5_4_k_cu_396f0adc_113794cuda3std6ranges3__45__cpo4swapE,(.L_7 - _ZN40_INTERNAL_7406c3d5_4_k_cu_396f0adc_113794cuda3std6ranges3__45__cpo4swapE)
_ZN40_INTERNAL_7406c3d5_4_k_cu_396f0adc_113794cuda3std6ranges3__45__cpo4swapE:
	.zero		1
.L_7:


//--------------------- .nv.constant0._ZN7cutlass13device_kernelINS_4gemm6kernel13GemmUniversalIN4cute5tupleIJiiiiEEENS1_10collective13CollectiveMmaINS1_37MainloopSm90TmaGmmaWarpSpecializedFP8ILi10ENS5_IJNS4_1CILi2EEENSA_ILi1EEESC_EEENS1_35KernelTmaWarpSpecializedCooperativeEEENS5_IJNSA_ILi512EEENSA_ILi176EEENSA_ILi32EEEEEENS_12float_e4m3_tENS5_IJlSC_lEEESK_SL_NS4_8TiledMMAINS4_8MMA_AtomIJNS4_4SM904GMMA30MMA_64x16x32_F32E4M3E4M3_SS_TNILNSP_7ScaleInE1ELSR_1EEEEEENS4_6LayoutISD_NS5_IJSC_NSA_ILi0EEESV_EEEEENS5_IJNS4_10UnderscoreESY_SY_EEEEENS4_13SM90_TMA_LOADENS4_14ComposedLayoutINS4_7SwizzleILi1ELi4ELi3EEENS4_18smem_ptr_flag_bitsILi8EEENSU_INS5_IJNSA_ILi8EEESI_EEENS5_IJSI_SC_EEEEEEEvNS4_8identityENS4_23SM90_TMA_LOAD_MULTICASTES1B_vS1C_EENS_8epilogue10collective6detail29Sm90TmaWarpSpecializedAdapterINS1G_15DefaultEpilogueISK_SL_SL_NS1F_6thread17LinearCombinationISK_Li1EffLNS1K_9ScaleType4KindE0ELNS_15FloatRoundStyleE2ESK_EENS1_15EpilogueDefaultEEEEEvvEEEEvNT_6ParamsE --------------------------
	.section	.nv.constant0._ZN7cutlass13device_kernelINS_4gemm6kernel13GemmUniversalIN4cute5tupleIJiiiiEEENS1_10collective13CollectiveMmaINS1_37MainloopSm90TmaGmmaWarpSpecializedFP8ILi10ENS5_IJNS4_1CILi2EEENSA_ILi1EEESC_EEENS1_35KernelTmaWarpSpecializedCooperativeEEENS5_IJNSA_ILi512EEENSA_ILi176EEENSA_ILi32EEEEEENS_12float_e4m3_tENS5_IJlSC_lEEESK_SL_NS4_8TiledMMAINS4_8MMA_AtomIJNS4_4SM904GMMA30MMA_64x16x32_F32E4M3E4M3_SS_TNILNSP_7ScaleInE1ELSR_1EEEEEENS4_6LayoutISD_NS5_IJSC_NSA_ILi0EEESV_EEEEENS5_IJNS4_10UnderscoreESY_SY_EEEEENS4_13SM90_TMA_LOADENS4_14ComposedLayoutINS4_7SwizzleILi1ELi4ELi3EEENS4_18smem_ptr_flag_bitsILi8EEENSU_INS5_IJNSA_ILi8EEESI_EEENS5_IJSI_SC_EEEEEEEvNS4_8identityENS4_23SM90_TMA_LOAD_MULTICASTES1B_vS1C_EENS_8epilogue10collective6detail29Sm90TmaWarpSpecializedAdapterINS1G_15DefaultEpilogueISK_SL_SL_NS1F_6thread17LinearCombinationISK_Li1EffLNS1K_9ScaleType4KindE0ELNS_15FloatRoundStyleE2ESK_EENS1_15EpilogueDefaultEEEEEvvEEEEvNT_6ParamsE,"a",@progbits
	.sectionflags	@""
	.align	4
.nv.constant0._ZN7cutlass13device_kernelINS_4gemm6kernel13GemmUniversalIN4cute5tupleIJiiiiEEENS1_10collective13CollectiveMmaINS1_37MainloopSm90TmaGmmaWarpSpecializedFP8ILi10ENS5_IJNS4_1CILi2EEENSA_ILi1EEESC_EEENS1_35KernelTmaWarpSpecializedCooperativeEEENS5_IJNSA_ILi512EEENSA_ILi176EEENSA_ILi32EEEEEENS_12float_e4m3_tENS5_IJlSC_lEEESK_SL_NS4_8TiledMMAINS4_8MMA_AtomIJNS4_4SM904GMMA30MMA_64x16x32_F32E4M3E4M3_SS_TNILNSP_7ScaleInE1ELSR_1EEEEEENS4_6LayoutISD_NS5_IJSC_NSA_ILi0EEESV_EEEEENS5_IJNS4_10UnderscoreESY_SY_EEEEENS4_13SM90_TMA_LOADENS4_14ComposedLayoutINS4_7SwizzleILi1ELi4ELi3EEENS4_18smem_ptr_flag_bitsILi8EEENSU_INS5_IJNSA_ILi8EEESI_EEENS5_IJSI_SC_EEEEEEEvNS4_8identityENS4_23SM90_TMA_LOAD_MULTICASTES1B_vS1C_EENS_8epilogue10collective6detail29Sm90TmaWarpSpecializedAdapterINS1G_15DefaultEpilogueISK_SL_SL_NS1F_6thread17LinearCombinationISK_Li1EffLNS1K_9ScaleType4KindE0ELNS_15FloatRoundStyleE2ESK_EENS1_15EpilogueDefaultEEEEEvvEEEEvNT_6ParamsE:
	.zero		1664


//--------------------- SYMBOLS --------------------------

	.type		.nv.reservedSmem.offset0,@object
	.size		.nv.reservedSmem.offset0,0x4
